	.target	sm_90a

	.elftype	@"ET_EXEC"


//--------------------- .note.nv.tkinfo           --------------------------
	.section	.note.nv.tkinfo,"",@"SHT_NOTE"
	.sectionflags	@"SHF_NOTE_NV_TKINFO"
	.tkinfo
        /*0018*/ 	.word	0x00000002
        /*0030*/ 	.string	""
        /*0030*/ 	.string	"ptxas"
        /*0030*/ 	.string	"Cuda compilation tools, release 13.0, V13.0.88"
        /*0030*/ 	.string	"Build cuda_13.0.r13.0/compiler.36424714_0"
        /*0030*/ 	.string	"-arch sm_90a -m 64 "



//--------------------- .note.nv.cuinfo           --------------------------
	.section	.note.nv.cuinfo,"",@"SHT_NOTE"
	.sectionflags	@"SHF_NOTE_NV_CUINFO"
        /*0018*/ 	.short	0x0002
        /*001a*/ 	.short	0x005a
        /*001c*/ 	.short	0x0082
	.zero		2


//--------------------- .nv.info                  --------------------------
	.section	.nv.info,"",@"SHT_CUDA_INFO"
	.align	4


	//----- nvinfo : EIATTR_REGCOUNT
	.align		4
        /*0000*/ 	.byte	0x04, 0x2f
        /*0002*/ 	.short	(.L_41 - .L_40)
	.align		4
.L_40:
        /*0004*/ 	.word	index@(_Z35group_norm_nhwc_fwd_one_pass_kernelI11Fp32IOFp16WLi512ELi12ELi384EEv26Group_norm_nhwc_fwd_params)
        /*0008*/ 	.word	0x00000038


	//----- nvinfo : EIATTR_FRAME_SIZE
	.align		4
.L_41:
        /*000c*/ 	.byte	0x04, 0x11
        /*000e*/ 	.short	(.L_43 - .L_42)
	.align		4
.L_42:
        /*0010*/ 	.word	index@(_Z35group_norm_nhwc_fwd_one_pass_kernelI11Fp32IOFp16WLi512ELi12ELi384EEv26Group_norm_nhwc_fwd_params)
        /*0014*/ 	.word	0x00000000


	//----- nvinfo : EIATTR_REGCOUNT
	.align		4
.L_43:
        /*0018*/ 	.byte	0x04, 0x2f
        /*001a*/ 	.short	(.L_45 - .L_44)
	.align		4
.L_44:
        /*001c*/ 	.word	index@(_Z35group_norm_nhwc_fwd_one_pass_kernelI11Fp32IOFp16WLi256ELi12ELi384EEv26Group_norm_nhwc_fwd_params)
        /*0020*/ 	.word	0x00000028


	//----- nvinfo : EIATTR_FRAME_SIZE
	.align		4
.L_45:
        /*0024*/ 	.byte	0x04, 0x11
        /*0026*/ 	.short	(.L_47 - .L_46)
	.align		4
.L_46:
        /*0028*/ 	.word	index@(_Z35group_norm_nhwc_fwd_one_pass_kernelI11Fp32IOFp16WLi256ELi12ELi384EEv26Group_norm_nhwc_fwd_params)
        /*002c*/ 	.word	0x00000000


	//----- nvinfo : EIATTR_REGCOUNT
	.align		4
.L_47:
        /*0030*/ 	.byte	0x04, 0x2f
        /*0032*/ 	.short	(.L_49 - .L_48)
	.align		4
.L_48:
        /*0034*/ 	.word	index@(_Z35group_norm_nhwc_fwd_one_pass_kernelI11Fp32IOFp16WLi128ELi12ELi384EEv26Group_norm_nhwc_fwd_params)
        /*0038*/ 	.word	0x00000020


	//----- nvinfo : EIATTR_FRAME_SIZE
	.align		4
.L_49:
        /*003c*/ 	.byte	0x04, 0x11
        /*003e*/ 	.short	(.L_51 - .L_50)
	.align		4
.L_50:
        /*0040*/ 	.word	index@(_Z35group_norm_nhwc_fwd_one_pass_kernelI11Fp32IOFp16WLi128ELi12ELi384EEv26Group_norm_nhwc_fwd_params)
        /*0044*/ 	.word	0x00000000


	//----- nvinfo : EIATTR_REGCOUNT
	.align		4
.L_51:
        /*0048*/ 	.byte	0x04, 0x2f
        /*004a*/ 	.short	(.L_53 - .L_52)
	.align		4
.L_52:
        /*004c*/ 	.word	index@(_Z35group_norm_nhwc_fwd_one_pass_kernelI11Fp32IOFp16WLi64ELi12ELi384EEv26Group_norm_nhwc_fwd_params)
        /*0050*/ 	.word	0x00000020


	//----- nvinfo : EIATTR_FRAME_SIZE
	.align		4
.L_53:
        /*0054*/ 	.byte	0x04, 0x11
        /*0056*/ 	.short	(.L_55 - .L_54)
	.align		4
.L_54:
        /*0058*/ 	.word	index@(_Z35group_norm_nhwc_fwd_one_pass_kernelI11Fp32IOFp16WLi64ELi12ELi384EEv26Group_norm_nhwc_fwd_params)
        /*005c*/ 	.word	0x00000000


	//----- nvinfo : EIATTR_REGCOUNT
	.align		4
.L_55:
        /*0060*/ 	.byte	0x04, 0x2f
        /*0062*/ 	.short	(.L_57 - .L_56)
	.align		4
.L_56:
        /*0064*/ 	.word	index@(_Z35group_norm_nhwc_fwd_one_pass_kernelI11Fp32IOBf16WLi512ELi12ELi384EEv26Group_norm_nhwc_fwd_params)
        /*0068*/ 	.word	0x00000038


	//----- nvinfo : EIATTR_FRAME_SIZE
	.align		4
.L_57:
        /*006c*/ 	.byte	0x04, 0x11
        /*006e*/ 	.short	(.L_59 - .L_58)
	.align		4
.L_58:
        /*0070*/ 	.word	index@(_Z35group_norm_nhwc_fwd_one_pass_kernelI11Fp32IOBf16WLi512ELi12ELi384EEv26Group_norm_nhwc_fwd_params)
        /*0074*/ 	.word	0x00000000


	//----- nvinfo : EIATTR_REGCOUNT
	.align		4
.L_59:
        /*0078*/ 	.byte	0x04, 0x2f
        /*007a*/ 	.short	(.L_61 - .L_60)
	.align		4
.L_60:
        /*007c*/ 	.word	index@(_Z35group_norm_nhwc_fwd_one_pass_kernelI11Fp32IOBf16WLi256ELi12ELi384EEv26Group_norm_nhwc_fwd_params)
        /*0080*/ 	.word	0x00000028


	//----- nvinfo : EIATTR_FRAME_SIZE
	.align		4
.L_61:
        /*0084*/ 	.byte	0x04, 0x11
        /*0086*/ 	.short	(.L_63 - .L_62)
	.align		4
.L_62:
        /*0088*/ 	.word	index@(_Z35group_norm_nhwc_fwd_one_pass_kernelI11Fp32IOBf16WLi256ELi12ELi384EEv26Group_norm_nhwc_fwd_params)
        /*008c*/ 	.word	0x00000000


	//----- nvinfo : EIATTR_REGCOUNT
	.align		4
.L_63:
        /*0090*/ 	.byte	0x04, 0x2f
        /*0092*/ 	.short	(.L_65 - .L_64)
	.align		4
.L_64:
        /*0094*/ 	.word	index@(_Z35group_norm_nhwc_fwd_one_pass_kernelI11Fp32IOBf16WLi128ELi12ELi384EEv26Group_norm_nhwc_fwd_params)
        /*0098*/ 	.word	0x00000020


	//----- nvinfo : EIATTR_FRAME_SIZE
	.align		4
.L_65:
        /*009c*/ 	.byte	0x04, 0x11
        /*009e*/ 	.short	(.L_67 - .L_66)
	.align		4
.L_66:
        /*00a0*/ 	.word	index@(_Z35group_norm_nhwc_fwd_one_pass_kernelI11Fp32IOBf16WLi128ELi12ELi384EEv26Group_norm_nhwc_fwd_params)
        /*00a4*/ 	.word	0x00000000


	//----- nvinfo : EIATTR_REGCOUNT
	.align		4
.L_67:
        /*00a8*/ 	.byte	0x04, 0x2f
        /*00aa*/ 	.short	(.L_69 - .L_68)
	.align		4
.L_68:
        /*00ac*/ 	.word	index@(_Z35group_norm_nhwc_fwd_one_pass_kernelI11Fp32IOBf16WLi64ELi12ELi384EEv26Group_norm_nhwc_fwd_params)
        /*00b0*/ 	.word	0x00000020


	//----- nvinfo : EIATTR_FRAME_SIZE
	.align		4
.L_69:
        /*00b4*/ 	.byte	0x04, 0x11
        /*00b6*/ 	.short	(.L_71 - .L_70)
	.align		4
.L_70:
        /*00b8*/ 	.word	index@(_Z35group_norm_nhwc_fwd_one_pass_kernelI11Fp32IOBf16WLi64ELi12ELi384EEv26Group_norm_nhwc_fwd_params)
        /*00bc*/ 	.word	0x00000000


	//----- nvinfo : EIATTR_REGCOUNT
	.align		4
.L_71:
        /*00c0*/ 	.byte	0x04, 0x2f
        /*00c2*/ 	.short	(.L_73 - .L_72)
	.align		4
.L_72:
        /*00c4*/ 	.word	index@(_Z35group_norm_nhwc_fwd_one_pass_kernelI11Fp32IOFp32WLi512ELi12ELi384EEv26Group_norm_nhwc_fwd_params)
        /*00c8*/ 	.word	0x00000038


	//----- nvinfo : EIATTR_FRAME_SIZE
	.align		4
.L_73:
        /*00cc*/ 	.byte	0x04, 0x11
        /*00ce*/ 	.short	(.L_75 - .L_74)
	.align		4
.L_74:
        /*00d0*/ 	.word	index@(_Z35group_norm_nhwc_fwd_one_pass_kernelI11Fp32IOFp32WLi512ELi12ELi384EEv26Group_norm_nhwc_fwd_params)
        /*00d4*/ 	.word	0x00000000


	//----- nvinfo : EIATTR_REGCOUNT
	.align		4
.L_75:
        /*00d8*/ 	.byte	0x04, 0x2f
        /*00da*/ 	.short	(.L_77 - .L_76)
	.align		4
.L_76:
        /*00dc*/ 	.word	index@(_Z35group_norm_nhwc_fwd_one_pass_kernelI11Fp32IOFp32WLi256ELi12ELi384EEv26Group_norm_nhwc_fwd_params)
        /*00e0*/ 	.word	0x00000028


	//----- nvinfo : EIATTR_FRAME_SIZE
	.align		4
.L_77:
        /*00e4*/ 	.byte	0x04, 0x11
        /*00e6*/ 	.short	(.L_79 - .L_78)
	.align		4
.L_78:
        /*00e8*/ 	.word	index@(_Z35group_norm_nhwc_fwd_one_pass_kernelI11Fp32IOFp32WLi256ELi12ELi384EEv26Group_norm_nhwc_fwd_params)
        /*00ec*/ 	.word	0x00000000


	//----- nvinfo : EIATTR_REGCOUNT
	.align		4
.L_79:
        /*00f0*/ 	.byte	0x04, 0x2f
        /*00f2*/ 	.short	(.L_81 - .L_80)
	.align		4
.L_80:
        /*00f4*/ 	.word	index@(_Z35group_norm_nhwc_fwd_one_pass_kernelI11Fp32IOFp32WLi128ELi12ELi384EEv26Group_norm_nhwc_fwd_params)
        /*00f8*/ 	.word	0x00000020


	//----- nvinfo : EIATTR_FRAME_SIZE
	.align		4
.L_81:
        /*00fc*/ 	.byte	0x04, 0x11
        /*00fe*/ 	.short	(.L_83 - .L_82)
	.align		4
.L_82:
        /*0100*/ 	.word	index@(_Z35group_norm_nhwc_fwd_one_pass_kernelI11Fp32IOFp32WLi128ELi12ELi384EEv26Group_norm_nhwc_fwd_params)
        /*0104*/ 	.word	0x00000000


	//----- nvinfo : EIATTR_REGCOUNT
	.align		4
.L_83:
        /*0108*/ 	.byte	0x04, 0x2f
        /*010a*/ 	.short	(.L_85 - .L_84)
	.align		4
.L_84:
        /*010c*/ 	.word	index@(_Z35group_norm_nhwc_fwd_one_pass_kernelI11Fp32IOFp32WLi64ELi12ELi384EEv26Group_norm_nhwc_fwd_params)
        /*0110*/ 	.word	0x00000020


	//----- nvinfo : EIATTR_FRAME_SIZE
	.align		4
.L_85:
        /*0114*/ 	.byte	0x04, 0x11
        /*0116*/ 	.short	(.L_87 - .L_86)
	.align		4
.L_86:
        /*0118*/ 	.word	index@(_Z35group_norm_nhwc_fwd_one_pass_kernelI11Fp32IOFp32WLi64ELi12ELi384EEv26Group_norm_nhwc_fwd_params)
        /*011c*/ 	.word	0x00000000


	//----- nvinfo : EIATTR_REGCOUNT
	.align		4
.L_87:
        /*0120*/ 	.byte	0x04, 0x2f
        /*0122*/ 	.short	(.L_89 - .L_88)
	.align		4
.L_88:
        /*0124*/ 	.word	index@(_Z35group_norm_nhwc_fwd_one_pass_kernelI11Fp16IOFp16WLi512ELi12ELi384EEv26Group_norm_nhwc_fwd_params)
        /*0128*/ 	.word	0x00000033


	//----- nvinfo : EIATTR_FRAME_SIZE
	.align		4
.L_89:
        /*012c*/ 	.byte	0x04, 0x11
        /*012e*/ 	.short	(.L_91 - .L_90)
	.align		4
.L_90:
        /*0130*/ 	.word	index@(_Z35group_norm_nhwc_fwd_one_pass_kernelI11Fp16IOFp16WLi512ELi12ELi384EEv26Group_norm_nhwc_fwd_params)
        /*0134*/ 	.word	0x00000000


	//----- nvinfo : EIATTR_REGCOUNT
	.align		4
.L_91:
        /*0138*/ 	.byte	0x04, 0x2f
        /*013a*/ 	.short	(.L_93 - .L_92)
	.align		4
.L_92:
        /*013c*/ 	.word	index@(_Z35group_norm_nhwc_fwd_one_pass_kernelI11Fp16IOFp16WLi256ELi12ELi384EEv26Group_norm_nhwc_fwd_params)
        /*0140*/ 	.word	0x00000020


	//----- nvinfo : EIATTR_FRAME_SIZE
	.align		4
.L_93:
        /*0144*/ 	.byte	0x04, 0x11
        /*0146*/ 	.short	(.L_95 - .L_94)
	.align		4
.L_94:
        /*0148*/ 	.word	index@(_Z35group_norm_nhwc_fwd_one_pass_kernelI11Fp16IOFp16WLi256ELi12ELi384EEv26Group_norm_nhwc_fwd_params)
        /*014c*/ 	.word	0x00000000


	//----- nvinfo : EIATTR_REGCOUNT
	.align		4
.L_95:
        /*0150*/ 	.byte	0x04, 0x2f
        /*0152*/ 	.short	(.L_97 - .L_96)
	.align		4
.L_96:
        /*0154*/ 	.word	index@(_Z35group_norm_nhwc_fwd_one_pass_kernelI11Fp16IOFp16WLi128ELi12ELi384EEv26Group_norm_nhwc_fwd_params)
        /*0158*/ 	.word	0x00000020


	//----- nvinfo : EIATTR_FRAME_SIZE
	.align		4
.L_97:
        /*015c*/ 	.byte	0x04, 0x11
        /*015e*/ 	.short	(.L_99 - .L_98)
	.align		4
.L_98:
        /*0160*/ 	.word	index@(_Z35group_norm_nhwc_fwd_one_pass_kernelI11Fp16IOFp16WLi128ELi12ELi384EEv26Group_norm_nhwc_fwd_params)
        /*0164*/ 	.word	0x00000000


	//----- nvinfo : EIATTR_REGCOUNT
	.align		4
.L_99:
        /*0168*/ 	.byte	0x04, 0x2f
        /*016a*/ 	.short	(.L_101 - .L_100)
	.align		4
.L_100:
        /*016c*/ 	.word	index@(_Z35group_norm_nhwc_fwd_one_pass_kernelI11Fp16IOFp16WLi64ELi12ELi384EEv26Group_norm_nhwc_fwd_params)
        /*0170*/ 	.word	0x00000020


	//----- nvinfo : EIATTR_FRAME_SIZE
	.align		4
.L_101:
        /*0174*/ 	.byte	0x04, 0x11
        /*0176*/ 	.short	(.L_103 - .L_102)
	.align		4
.L_102:
        /*0178*/ 	.word	index@(_Z35group_norm_nhwc_fwd_one_pass_kernelI11Fp16IOFp16WLi64ELi12ELi384EEv26Group_norm_nhwc_fwd_params)
        /*017c*/ 	.word	0x00000000


	//----- nvinfo : EIATTR_REGCOUNT
	.align		4
.L_103:
        /*0180*/ 	.byte	0x04, 0x2f
        /*0182*/ 	.short	(.L_105 - .L_104)
	.align		4
.L_104:
        /*0184*/ 	.word	index@(_Z35group_norm_nhwc_fwd_one_pass_kernelI11Fp16IOBf16WLi512ELi12ELi384EEv26Group_norm_nhwc_fwd_params)
        /*0188*/ 	.word	0x00000033


	//----- nvinfo : EIATTR_FRAME_SIZE
	.align		4
.L_105:
        /*018c*/ 	.byte	0x04, 0x11
        /*018e*/ 	.short	(.L_107 - .L_106)
	.align		4
.L_106:
        /*0190*/ 	.word	index@(_Z35group_norm_nhwc_fwd_one_pass_kernelI11Fp16IOBf16WLi512ELi12ELi384EEv26Group_norm_nhwc_fwd_params)
        /*0194*/ 	.word	0x00000000


	//----- nvinfo : EIATTR_REGCOUNT
	.align		4
.L_107:
        /*0198*/ 	.byte	0x04, 0x2f
        /*019a*/ 	.short	(.L_109 - .L_108)
	.align		4
.L_108:
        /*019c*/ 	.word	index@(_Z35group_norm_nhwc_fwd_one_pass_kernelI11Fp16IOBf16WLi256ELi12ELi384EEv26Group_norm_nhwc_fwd_params)
        /*01a0*/ 	.word	0x00000020


	//----- nvinfo : EIATTR_FRAME_SIZE
	.align		4
.L_109:
        /*01a4*/ 	.byte	0x04, 0x11
        /*01a6*/ 	.short	(.L_111 - .L_110)
	.align		4
.L_110:
        /*01a8*/ 	.word	index@(_Z35group_norm_nhwc_fwd_one_pass_kernelI11Fp16IOBf16WLi256ELi12ELi384EEv26Group_norm_nhwc_fwd_params)
        /*01ac*/ 	.word	0x00000000


	//----- nvinfo : EIATTR_REGCOUNT
	.align		4
.L_111:
        /*01b0*/ 	.byte	0x04, 0x2f
        /*01b2*/ 	.short	(.L_113 - .L_112)
	.align		4
.L_112:
        /*01b4*/ 	.word	index@(_Z35group_norm_nhwc_fwd_one_pass_kernelI11Fp16IOBf16WLi128ELi12ELi384EEv26Group_norm_nhwc_fwd_params)
        /*01b8*/ 	.word	0x00000020


	//----- nvinfo : EIATTR_FRAME_SIZE
	.align		4
.L_113:
        /*01bc*/ 	.byte	0x04, 0x11
        /*01be*/ 	.short	(.L_115 - .L_114)
	.align		4
.L_114:
        /*01c0*/ 	.word	index@(_Z35group_norm_nhwc_fwd_one_pass_kernelI11Fp16IOBf16WLi128ELi12ELi384EEv26Group_norm_nhwc_fwd_params)
        /*01c4*/ 	.word	0x00000000


	//----- nvinfo : EIATTR_REGCOUNT
	.align		4
.L_115:
        /*01c8*/ 	.byte	0x04, 0x2f
        /*01ca*/ 	.short	(.L_117 - .L_116)
	.align		4
.L_116:
        /*01cc*/ 	.word	index@(_Z35group_norm_nhwc_fwd_one_pass_kernelI11Fp16IOBf16WLi64ELi12ELi384EEv26Group_norm_nhwc_fwd_params)
        /*01d0*/ 	.word	0x00000020


	//----- nvinfo : EIATTR_FRAME_SIZE
	.align		4
.L_117:
        /*01d4*/ 	.byte	0x04, 0x11
        /*01d6*/ 	.short	(.L_119 - .L_118)
	.align		4
.L_118:
        /*01d8*/ 	.word	index@(_Z35group_norm_nhwc_fwd_one_pass_kernelI11Fp16IOBf16WLi64ELi12ELi384EEv26Group_norm_nhwc_fwd_params)
        /*01dc*/ 	.word	0x00000000


	//----- nvinfo : EIATTR_REGCOUNT
	.align		4
.L_119:
        /*01e0*/ 	.byte	0x04, 0x2f
        /*01e2*/ 	.short	(.L_121 - .L_120)
	.align		4
.L_120:
        /*01e4*/ 	.word	index@(_Z35group_norm_nhwc_fwd_one_pass_kernelI11Fp16IOFp32WLi512ELi12ELi384EEv26Group_norm_nhwc_fwd_params)
        /*01e8*/ 	.word	0x00000034


	//----- nvinfo : EIATTR_FRAME_SIZE
	.align		4
.L_121:
        /*01ec*/ 	.byte	0x04, 0x11
        /*01ee*/ 	.short	(.L_123 - .L_122)
	.align		4
.L_122:
        /*01f0*/ 	.word	index@(_Z35group_norm_nhwc_fwd_one_pass_kernelI11Fp16IOFp32WLi512ELi12ELi384EEv26Group_norm_nhwc_fwd_params)
        /*01f4*/ 	.word	0x00000000


	//----- nvinfo : EIATTR_REGCOUNT
	.align		4
.L_123:
        /*01f8*/ 	.byte	0x04, 0x2f
        /*01fa*/ 	.short	(.L_125 - .L_124)
	.align		4
.L_124:
        /*01fc*/ 	.word	index@(_Z35group_norm_nhwc_fwd_one_pass_kernelI11Fp16IOFp32WLi256ELi12ELi384EEv26Group_norm_nhwc_fwd_params)
        /*0200*/ 	.word	0x00000020


	//----- nvinfo : EIATTR_FRAME_SIZE
	.align		4
.L_125:
        /*0204*/ 	.byte	0x04, 0x11
        /*0206*/ 	.short	(.L_127 - .L_126)
	.align		4
.L_126:
        /*0208*/ 	.word	index@(_Z35group_norm_nhwc_fwd_one_pass_kernelI11Fp16IOFp32WLi256ELi12ELi384EEv26Group_norm_nhwc_fwd_params)
        /*020c*/ 	.word	0x00000000


	//----- nvinfo : EIATTR_REGCOUNT
	.align		4
.L_127:
        /*0210*/ 	.byte	0x04, 0x2f
        /*0212*/ 	.short	(.L_129 - .L_128)
	.align		4
.L_128:
        /*0214*/ 	.word	index@(_Z35group_norm_nhwc_fwd_one_pass_kernelI11Fp16IOFp32WLi128ELi12ELi384EEv26Group_norm_nhwc_fwd_params)
        /*0218*/ 	.word	0x00000020


	//----- nvinfo : EIATTR_FRAME_SIZE
	.align		4
.L_129:
        /*021c*/ 	.byte	0x04, 0x11
        /*021e*/ 	.short	(.L_131 - .L_130)
	.align		4
.L_130:
        /*0220*/ 	.word	index@(_Z35group_norm_nhwc_fwd_one_pass_kernelI11Fp16IOFp32WLi128ELi12ELi384EEv26Group_norm_nhwc_fwd_params)
        /*0224*/ 	.word	0x00000000


	//----- nvinfo : EIATTR_REGCOUNT
	.align		4
.L_131:
        /*0228*/ 	.byte	0x04, 0x2f
        /*022a*/ 	.short	(.L_133 - .L_132)
	.align		4
.L_132:
        /*022c*/ 	.word	index@(_Z35group_norm_nhwc_fwd_one_pass_kernelI11Fp16IOFp32WLi64ELi12ELi384EEv26Group_norm_nhwc_fwd_params)
        /*0230*/ 	.word	0x00000020


	//----- nvinfo : EIATTR_FRAME_SIZE
	.align		4
.L_133:
        /*0234*/ 	.byte	0x04, 0x11
        /*0236*/ 	.short	(.L_135 - .L_134)
	.align		4
.L_134:
        /*0238*/ 	.word	index@(_Z35group_norm_nhwc_fwd_one_pass_kernelI11Fp16IOFp32WLi64ELi12ELi384EEv26Group_norm_nhwc_fwd_params)
        /*023c*/ 	.word	0x00000000


	//----- nvinfo : EIATTR_REGCOUNT
	.align		4
.L_135:
        /*0240*/ 	.byte	0x04, 0x2f
        /*0242*/ 	.short	(.L_137 - .L_136)
	.align		4
.L_136:
        /*0244*/ 	.word	index@(_Z35group_norm_nhwc_fwd_one_pass_kernelI11Bf16IOFp16WLi512ELi12ELi384EEv26Group_norm_nhwc_fwd_params)
        /*0248*/ 	.word	0x00000038


	//----- nvinfo : EIATTR_FRAME_SIZE
	.align		4
.L_137:
        /*024c*/ 	.byte	0x04, 0x11
        /*024e*/ 	.short	(.L_139 - .L_138)
	.align		4
.L_138:
        /*0250*/ 	.word	index@(_Z35group_norm_nhwc_fwd_one_pass_kernelI11Bf16IOFp16WLi512ELi12ELi384EEv26Group_norm_nhwc_fwd_params)
        /*0254*/ 	.word	0x00000000


	//----- nvinfo : EIATTR_REGCOUNT
	.align		4
.L_139:
        /*0258*/ 	.byte	0x04, 0x2f
        /*025a*/ 	.short	(.L_141 - .L_140)
	.align		4
.L_140:
        /*025c*/ 	.word	index@(_Z35group_norm_nhwc_fwd_one_pass_kernelI11Bf16IOFp16WLi256ELi12ELi384EEv26Group_norm_nhwc_fwd_params)
        /*0260*/ 	.word	0x00000020


	//----- nvinfo : EIATTR_FRAME_SIZE
	.align		4
.L_141:
        /*0264*/ 	.byte	0x04, 0x11
        /*0266*/ 	.short	(.L_143 - .L_142)
	.align		4
.L_142:
        /*0268*/ 	.word	index@(_Z35group_norm_nhwc_fwd_one_pass_kernelI11Bf16IOFp16WLi256ELi12ELi384EEv26Group_norm_nhwc_fwd_params)
        /*026c*/ 	.word	0x00000000


	//----- nvinfo : EIATTR_REGCOUNT
	.align		4
.L_143:
        /*0270*/ 	.byte	0x04, 0x2f
        /*0272*/ 	.short	(.L_145 - .L_144)
	.align		4
.L_144:
        /*0274*/ 	.word	index@(_Z35group_norm_nhwc_fwd_one_pass_kernelI11Bf16IOFp16WLi128ELi12ELi384EEv26Group_norm_nhwc_fwd_params)
        /*0278*/ 	.word	0x00000020


	//----- nvinfo : EIATTR_FRAME_SIZE
	.align		4
.L_145:
        /*027c*/ 	.byte	0x04, 0x11
        /*027e*/ 	.short	(.L_147 - .L_146)
	.align		4
.L_146:
        /*0280*/ 	.word	index@(_Z35group_norm_nhwc_fwd_one_pass_kernelI11Bf16IOFp16WLi128ELi12ELi384EEv26Group_norm_nhwc_fwd_params)
        /*0284*/ 	.word	0x00000000


	//----- nvinfo : EIATTR_REGCOUNT
	.align		4
.L_147:
        /*0288*/ 	.byte	0x04, 0x2f
        /*028a*/ 	.short	(.L_149 - .L_148)
	.align		4
.L_148:
        /*028c*/ 	.word	index@(_Z35group_norm_nhwc_fwd_one_pass_kernelI11Bf16IOFp16WLi64ELi12ELi384EEv26Group_norm_nhwc_fwd_params)
        /*0290*/ 	.word	0x00000020


	//----- nvinfo : EIATTR_FRAME_SIZE
	.align		4
.L_149:
        /*0294*/ 	.byte	0x04, 0x11
        /*0296*/ 	.short	(.L_151 - .L_150)
	.align		4
.L_150:
        /*0298*/ 	.word	index@(_Z35group_norm_nhwc_fwd_one_pass_kernelI11Bf16IOFp16WLi64ELi12ELi384EEv26Group_norm_nhwc_fwd_params)
        /*029c*/ 	.word	0x00000000


	//----- nvinfo : EIATTR_REGCOUNT
	.align		4
.L_151:
        /*02a0*/ 	.byte	0x04, 0x2f
        /*02a2*/ 	.short	(.L_153 - .L_152)
	.align		4
.L_152:
        /*02a4*/ 	.word	index@(_Z35group_norm_nhwc_fwd_one_pass_kernelI11Bf16IOBf16WLi512ELi12ELi384EEv26Group_norm_nhwc_fwd_params)
        /*02a8*/ 	.word	0x00000038


	//----- nvinfo : EIATTR_FRAME_SIZE
	.align		4
.L_153:
        /*02ac*/ 	.byte	0x04, 0x11
        /*02ae*/ 	.short	(.L_155 - .L_154)
	.align		4
.L_154:
        /*02b0*/ 	.word	index@(_Z35group_norm_nhwc_fwd_one_pass_kernelI11Bf16IOBf16WLi512ELi12ELi384EEv26Group_norm_nhwc_fwd_params)
        /*02b4*/ 	.word	0x00000000


	//----- nvinfo : EIATTR_REGCOUNT
	.align		4
.L_155:
        /*02b8*/ 	.byte	0x04, 0x2f
        /*02ba*/ 	.short	(.L_157 - .L_156)
	.align		4
.L_156:
        /*02bc*/ 	.word	index@(_Z35group_norm_nhwc_fwd_one_pass_kernelI11Bf16IOBf16WLi256ELi12ELi384EEv26Group_norm_nhwc_fwd_params)
        /*02c0*/ 	.word	0x00000020


	//----- nvinfo : EIATTR_FRAME_SIZE
	.align		4
.L_157:
        /*02c4*/ 	.byte	0x04, 0x11
        /*02c6*/ 	.short	(.L_159 - .L_158)
	.align		4
.L_158:
        /*02c8*/ 	.word	index@(_Z35group_norm_nhwc_fwd_one_pass_kernelI11Bf16IOBf16WLi256ELi12ELi384EEv26Group_norm_nhwc_fwd_params)
        /*02cc*/ 	.word	0x00000000


	//----- nvinfo : EIATTR_REGCOUNT
	.align		4
.L_159:
        /*02d0*/ 	.byte	0x04, 0x2f
        /*02d2*/ 	.short	(.L_161 - .L_160)
	.align		4
.L_160:
        /*02d4*/ 	.word	index@(_Z35group_norm_nhwc_fwd_one_pass_kernelI11Bf16IOBf16WLi128ELi12ELi384EEv26Group_norm_nhwc_fwd_params)
        /*02d8*/ 	.word	0x00000020


	//----- nvinfo : EIATTR_FRAME_SIZE
	.align		4
.L_161:
        /*02dc*/ 	.byte	0x04, 0x11
        /*02de*/ 	.short	(.L_163 - .L_162)
	.align		4
.L_162:
        /*02e0*/ 	.word	index@(_Z35group_norm_nhwc_fwd_one_pass_kernelI11Bf16IOBf16WLi128ELi12ELi384EEv26Group_norm_nhwc_fwd_params)
        /*02e4*/ 	.word	0x00000000


	//----- nvinfo : EIATTR_REGCOUNT
	.align		4
.L_163:
        /*02e8*/ 	.byte	0x04, 0x2f
        /*02ea*/ 	.short	(.L_165 - .L_164)
	.align		4
.L_164:
        /*02ec*/ 	.word	index@(_Z35group_norm_nhwc_fwd_one_pass_kernelI11Bf16IOBf16WLi64ELi12ELi384EEv26Group_norm_nhwc_fwd_params)
        /*02f0*/ 	.word	0x00000020


	//----- nvinfo : EIATTR_FRAME_SIZE
	.align		4
.L_165:
        /*02f4*/ 	.byte	0x04, 0x11
        /*02f6*/ 	.short	(.L_167 - .L_166)
	.align		4
.L_166:
        /*02f8*/ 	.word	index@(_Z35group_norm_nhwc_fwd_one_pass_kernelI11Bf16IOBf16WLi64ELi12ELi384EEv26Group_norm_nhwc_fwd_params)
        /*02fc*/ 	.word	0x00000000


	//----- nvinfo : EIATTR_REGCOUNT
	.align		4
.L_167:
        /*0300*/ 	.byte	0x04, 0x2f
        /*0302*/ 	.short	(.L_169 - .L_168)
	.align		4
.L_168:
        /*0304*/ 	.word	index@(_Z35group_norm_nhwc_fwd_one_pass_kernelI11Bf16IOFp32WLi512ELi12ELi384EEv26Group_norm_nhwc_fwd_params)
        /*0308*/ 	.word	0x00000038


	//----- nvinfo : EIATTR_FRAME_SIZE
	.align		4
.L_169:
        /*030c*/ 	.byte	0x04, 0x11
        /*030e*/ 	.short	(.L_171 - .L_170)
	.align		4
.L_170:
        /*0310*/ 	.word	index@(_Z35group_norm_nhwc_fwd_one_pass_kernelI11Bf16IOFp32WLi512ELi12ELi384EEv26Group_norm_nhwc_fwd_params)
        /*0314*/ 	.word	0x00000000


	//----- nvinfo : EIATTR_REGCOUNT
	.align		4
.L_171:
        /*0318*/ 	.byte	0x04, 0x2f
        /*031a*/ 	.short	(.L_173 - .L_172)
	.align		4
.L_172:
        /*031c*/ 	.word	index@(_Z35group_norm_nhwc_fwd_one_pass_kernelI11Bf16IOFp32WLi256ELi12ELi384EEv26Group_norm_nhwc_fwd_params)
        /*0320*/ 	.word	0x00000020


	//----- nvinfo : EIATTR_FRAME_SIZE
	.align		4
.L_173:
        /*0324*/ 	.byte	0x04, 0x11
        /*0326*/ 	.short	(.L_175 - .L_174)
	.align		4
.L_174:
        /*0328*/ 	.word	index@(_Z35group_norm_nhwc_fwd_one_pass_kernelI11Bf16IOFp32WLi256ELi12ELi384EEv26Group_norm_nhwc_fwd_params)
        /*032c*/ 	.word	0x00000000


	//----- nvinfo : EIATTR_REGCOUNT
	.align		4
.L_175:
        /*0330*/ 	.byte	0x04, 0x2f
        /*0332*/ 	.short	(.L_177 - .L_176)
	.align		4
.L_176:
        /*0334*/ 	.word	index@(_Z35group_norm_nhwc_fwd_one_pass_kernelI11Bf16IOFp32WLi128ELi12ELi384EEv26Group_norm_nhwc_fwd_params)
        /*0338*/ 	.word	0x00000020


	//----- nvinfo : EIATTR_FRAME_SIZE
	.align		4
.L_177:
        /*033c*/ 	.byte	0x04, 0x11
        /*033e*/ 	.short	(.L_179 - .L_178)
	.align		4
.L_178:
        /*0340*/ 	.word	index@(_Z35group_norm_nhwc_fwd_one_pass_kernelI11Bf16IOFp32WLi128ELi12ELi384EEv26Group_norm_nhwc_fwd_params)
        /*0344*/ 	.word	0x00000000


	//----- nvinfo : EIATTR_REGCOUNT
	.align		4
.L_179:
        /*0348*/ 	.byte	0x04, 0x2f
        /*034a*/ 	.short	(.L_181 - .L_180)
	.align		4
.L_180:
        /*034c*/ 	.word	index@(_Z35group_norm_nhwc_fwd_one_pass_kernelI11Bf16IOFp32WLi64ELi12ELi384EEv26Group_norm_nhwc_fwd_params)
        /*0350*/ 	.word	0x00000020


	//----- nvinfo : EIATTR_FRAME_SIZE
	.align		4
.L_181:
        /*0354*/ 	.byte	0x04, 0x11
        /*0356*/ 	.short	(.L_183 - .L_182)
	.align		4
.L_182:
        /*0358*/ 	.word	index@(_Z35group_norm_nhwc_fwd_one_pass_kernelI11Bf16IOFp32WLi64ELi12ELi384EEv26Group_norm_nhwc_fwd_params)
        /*035c*/ 	.word	0x00000000


	//----- nvinfo : EIATTR_REGCOUNT
	.align		4
.L_183:
        /*0360*/ 	.byte	0x04, 0x2f
        /*0362*/ 	.short	(.L_185 - .L_184)
	.align		4
.L_184:
        /*0364*/ 	.word	index@(_Z35group_norm_nhwc_bwd_one_pass_kernelI11Fp32IOFp16WLi512ELi12ELi384EEv26Group_norm_nhwc_bwd_params)
        /*0368*/ 	.word	0x00000050


	//----- nvinfo : EIATTR_FRAME_SIZE
	.align		4
.L_185:
        /*036c*/ 	.byte	0x04, 0x11
        /*036e*/ 	.short	(.L_187 - .L_186)
	.align		4
.L_186:
        /*0370*/ 	.word	index@(_Z35group_norm_nhwc_bwd_one_pass_kernelI11Fp32IOFp16WLi512ELi12ELi384EEv26Group_norm_nhwc_bwd_params)
        /*0374*/ 	.word	0x00000000


	//----- nvinfo : EIATTR_REGCOUNT
	.align		4
.L_187:
        /*0378*/ 	.byte	0x04, 0x2f
        /*037a*/ 	.short	(.L_189 - .L_188)
	.align		4
.L_188:
        /*037c*/ 	.word	index@(_Z35group_norm_nhwc_bwd_one_pass_kernelI11Fp32IOFp16WLi256ELi12ELi384EEv26Group_norm_nhwc_bwd_params)
        /*0380*/ 	.word	0x00000038


	//----- nvinfo : EIATTR_FRAME_SIZE
	.align		4
.L_189:
        /*0384*/ 	.byte	0x04, 0x11
        /*0386*/ 	.short	(.L_191 - .L_190)
	.align		4
.L_190:
        /*0388*/ 	.word	index@(_Z35group_norm_nhwc_bwd_one_pass_kernelI11Fp32IOFp16WLi256ELi12ELi384EEv26Group_norm_nhwc_bwd_params)
        /*038c*/ 	.word	0x00000000


	//----- nvinfo : EIATTR_REGCOUNT
	.align		4
.L_191:
        /*0390*/ 	.byte	0x04, 0x2f
        /*0392*/ 	.short	(.L_193 - .L_192)
	.align		4
.L_192:
        /*0394*/ 	.word	index@(_Z35group_norm_nhwc_bwd_one_pass_kernelI11Fp32IOFp16WLi128ELi12ELi384EEv26Group_norm_nhwc_bwd_params)
        /*0398*/ 	.word	0x00000038


	//----- nvinfo : EIATTR_FRAME_SIZE
	.align		4
.L_193:
        /*039c*/ 	.byte	0x04, 0x11
        /*039e*/ 	.short	(.L_195 - .L_194)
	.align		4
.L_194:
        /*03a0*/ 	.word	index@(_Z35group_norm_nhwc_bwd_one_pass_kernelI11Fp32IOFp16WLi128ELi12ELi384EEv26Group_norm_nhwc_bwd_params)
        /*03a4*/ 	.word	0x00000000


	//----- nvinfo : EIATTR_REGCOUNT
	.align		4
.L_195:
        /*03a8*/ 	.byte	0x04, 0x2f
        /*03aa*/ 	.short	(.L_197 - .L_196)
	.align		4
.L_196:
        /*03ac*/ 	.word	index@(_Z35group_norm_nhwc_bwd_one_pass_kernelI11Fp32IOFp16WLi64ELi12ELi384EEv26Group_norm_nhwc_bwd_params)
        /*03b0*/ 	.word	0x00000028


	//----- nvinfo : EIATTR_FRAME_SIZE
	.align		4
.L_197:
        /*03b4*/ 	.byte	0x04, 0x11
        /*03b6*/ 	.short	(.L_199 - .L_198)
	.align		4
.L_198:
        /*03b8*/ 	.word	index@(_Z35group_norm_nhwc_bwd_one_pass_kernelI11Fp32IOFp16WLi64ELi12ELi384EEv26Group_norm_nhwc_bwd_params)
        /*03bc*/ 	.word	0x00000000


	//----- nvinfo : EIATTR_REGCOUNT
	.align		4
.L_199:
        /*03c0*/ 	.byte	0x04, 0x2f
        /*03c2*/ 	.short	(.L_201 - .L_200)
	.align		4
.L_200:
        /*03c4*/ 	.word	index@(_Z35group_norm_nhwc_bwd_one_pass_kernelI11Fp32IOBf16WLi512ELi12ELi384EEv26Group_norm_nhwc_bwd_params)
        /*03c8*/ 	.word	0x00000050


	//----- nvinfo : EIATTR_FRAME_SIZE
	.align		4
.L_201:
        /*03cc*/ 	.byte	0x04, 0x11
        /*03ce*/ 	.short	(.L_203 - .L_202)
	.align		4
.L_202:
        /*03d0*/ 	.word	index@(_Z35group_norm_nhwc_bwd_one_pass_kernelI11Fp32IOBf16WLi512ELi12ELi384EEv26Group_norm_nhwc_bwd_params)
        /*03d4*/ 	.word	0x00000000


	//----- nvinfo : EIATTR_REGCOUNT
	.align		4
.L_203:
        /*03d8*/ 	.byte	0x04, 0x2f
        /*03da*/ 	.short	(.L_205 - .L_204)
	.align		4
.L_204:
        /*03dc*/ 	.word	index@(_Z35group_norm_nhwc_bwd_one_pass_kernelI11Fp32IOBf16WLi256ELi12ELi384EEv26Group_norm_nhwc_bwd_params)
        /*03e0*/ 	.word	0x00000038


	//----- nvinfo : EIATTR_FRAME_SIZE
	.align		4
.L_205:
        /*03e4*/ 	.byte	0x04, 0x11
        /*03e6*/ 	.short	(.L_207 - .L_206)
	.align		4
.L_206:
        /*03e8*/ 	.word	index@(_Z35group_norm_nhwc_bwd_one_pass_kernelI11Fp32IOBf16WLi256ELi12ELi384EEv26Group_norm_nhwc_bwd_params)
        /*03ec*/ 	.word	0x00000000


	//----- nvinfo : EIATTR_REGCOUNT
	.align		4
.L_207:
        /*03f0*/ 	.byte	0x04, 0x2f
        /*03f2*/ 	.short	(.L_209 - .L_208)
	.align		4
.L_208:
        /*03f4*/ 	.word	index@(_Z35group_norm_nhwc_bwd_one_pass_kernelI11Fp32IOBf16WLi128ELi12ELi384EEv26Group_norm_nhwc_bwd_params)
        /*03f8*/ 	.word	0x00000038


	//----- nvinfo : EIATTR_FRAME_SIZE
	.align		4
.L_209:
        /*03fc*/ 	.byte	0x04, 0x11
        /*03fe*/ 	.short	(.L_211 - .L_210)
	.align		4
.L_210:
        /*0400*/ 	.word	index@(_Z35group_norm_nhwc_bwd_one_pass_kernelI11Fp32IOBf16WLi128ELi12ELi384EEv26Group_norm_nhwc_bwd_params)
        /*0404*/ 	.word	0x00000000


	//----- nvinfo : EIATTR_REGCOUNT
	.align		4
.L_211:
        /*0408*/ 	.byte	0x04, 0x2f
        /*040a*/ 	.short	(.L_213 - .L_212)
	.align		4
.L_212:
        /*040c*/ 	.word	index@(_Z35group_norm_nhwc_bwd_one_pass_kernelI11Fp32IOBf16WLi64ELi12ELi384EEv26Group_norm_nhwc_bwd_params)
        /*0410*/ 	.word	0x00000028


	//----- nvinfo : EIATTR_FRAME_SIZE
	.align		4
.L_213:
        /*0414*/ 	.byte	0x04, 0x11
        /*0416*/ 	.short	(.L_215 - .L_214)
	.align		4
.L_214:
        /*0418*/ 	.word	index@(_Z35group_norm_nhwc_bwd_one_pass_kernelI11Fp32IOBf16WLi64ELi12ELi384EEv26Group_norm_nhwc_bwd_params)
        /*041c*/ 	.word	0x00000000


	//----- nvinfo : EIATTR_REGCOUNT
	.align		4
.L_215:
        /*0420*/ 	.byte	0x04, 0x2f
        /*0422*/ 	.short	(.L_217 - .L_216)
	.align		4
.L_216:
        /*0424*/ 	.word	index@(_Z35group_norm_nhwc_bwd_one_pass_kernelI11Fp32IOFp32WLi512ELi12ELi384EEv26Group_norm_nhwc_bwd_params)
        /*0428*/ 	.word	0x00000050


	//----- nvinfo : EIATTR_FRAME_SIZE
	.align		4
.L_217:
        /*042c*/ 	.byte	0x04, 0x11
        /*042e*/ 	.short	(.L_219 - .L_218)
	.align		4
.L_218:
        /*0430*/ 	.word	index@(_Z35group_norm_nhwc_bwd_one_pass_kernelI11Fp32IOFp32WLi512ELi12ELi384EEv26Group_norm_nhwc_bwd_params)
        /*0434*/ 	.word	0x00000000


	//----- nvinfo : EIATTR_REGCOUNT
	.align		4
.L_219:
        /*0438*/ 	.byte	0x04, 0x2f
        /*043a*/ 	.short	(.L_221 - .L_220)
	.align		4
.L_220:
        /*043c*/ 	.word	index@(_Z35group_norm_nhwc_bwd_one_pass_kernelI11Fp32IOFp32WLi256ELi12ELi384EEv26Group_norm_nhwc_bwd_params)
        /*0440*/ 	.word	0x00000038


	//----- nvinfo : EIATTR_FRAME_SIZE
	.align		4
.L_221:
        /*0444*/ 	.byte	0x04, 0x11
        /*0446*/ 	.short	(.L_223 - .L_222)
	.align		4
.L_222:
        /*0448*/ 	.word	index@(_Z35group_norm_nhwc_bwd_one_pass_kernelI11Fp32IOFp32WLi256ELi12ELi384EEv26Group_norm_nhwc_bwd_params)
        /*044c*/ 	.word	0x00000000


	//----- nvinfo : EIATTR_REGCOUNT
	.align		4
.L_223:
        /*0450*/ 	.byte	0x04, 0x2f
        /*0452*/ 	.short	(.L_225 - .L_224)
	.align		4
.L_224:
        /*0454*/ 	.word	index@(_Z35group_norm_nhwc_bwd_one_pass_kernelI11Fp32IOFp32WLi128ELi12ELi384EEv26Group_norm_nhwc_bwd_params)
        /*0458*/ 	.word	0x00000038


	//----- nvinfo : EIATTR_FRAME_SIZE
	.align		4
.L_225:
        /*045c*/ 	.byte	0x04, 0x11
        /*045e*/ 	.short	(.L_227 - .L_226)
	.align		4
.L_226:
        /*0460*/ 	.word	index@(_Z35group_norm_nhwc_bwd_one_pass_kernelI11Fp32IOFp32WLi128ELi12ELi384EEv26Group_norm_nhwc_bwd_params)
        /*0464*/ 	.word	0x00000000


	//----- nvinfo : EIATTR_REGCOUNT
	.align		4
.L_227:
        /*0468*/ 	.byte	0x04, 0x2f
        /*046a*/ 	.short	(.L_229 - .L_228)
	.align		4
.L_228:
        /*046c*/ 	.word	index@(_Z35group_norm_nhwc_bwd_one_pass_kernelI11Fp32IOFp32WLi64ELi12ELi384EEv26Group_norm_nhwc_bwd_params)
        /*0470*/ 	.word	0x00000028


	//----- nvinfo : EIATTR_FRAME_SIZE
	.align		4
.L_229:
        /*0474*/ 	.byte	0x04, 0x11
        /*0476*/ 	.short	(.L_231 - .L_230)
	.align		4
.L_230:
        /*0478*/ 	.word	index@(_Z35group_norm_nhwc_bwd_one_pass_kernelI11Fp32IOFp32WLi64ELi12ELi384EEv26Group_norm_nhwc_bwd_params)
        /*047c*/ 	.word	0x00000000


	//----- nvinfo : EIATTR_REGCOUNT
	.align		4
.L_231:
        /*0480*/ 	.byte	0x04, 0x2f
        /*0482*/ 	.short	(.L_233 - .L_232)
	.align		4
.L_232:
        /*0484*/ 	.word	index@(_Z35group_norm_nhwc_bwd_one_pass_kernelI11Fp16IOFp16WLi512ELi12ELi384EEv26Group_norm_nhwc_bwd_params)
        /*0488*/ 	.word	0x00000050


	//----- nvinfo : EIATTR_FRAME_SIZE
	.align		4
.L_233:
        /*048c*/ 	.byte	0x04, 0x11
        /*048e*/ 	.short	(.L_235 - .L_234)
	.align		4
.L_234:
        /*0490*/ 	.word	index@(_Z35group_norm_nhwc_bwd_one_pass_kernelI11Fp16IOFp16WLi512ELi12ELi384EEv26Group_norm_nhwc_bwd_params)
        /*0494*/ 	.word	0x00000000


	//----- nvinfo : EIATTR_REGCOUNT
	.align		4
.L_235:
        /*0498*/ 	.byte	0x04, 0x2f
        /*049a*/ 	.short	(.L_237 - .L_236)
	.align		4
.L_236:
        /*049c*/ 	.word	index@(_Z35group_norm_nhwc_bwd_one_pass_kernelI11Fp16IOFp16WLi256ELi12ELi384EEv26Group_norm_nhwc_bwd_params)
        /*04a0*/ 	.word	0x00000038


	//----- nvinfo : EIATTR_FRAME_SIZE
	.align		4
.L_237:
        /*04a4*/ 	.byte	0x04, 0x11
        /*04a6*/ 	.short	(.L_239 - .L_238)
	.align		4
.L_238:
        /*04a8*/ 	.word	index@(_Z35group_norm_nhwc_bwd_one_pass_kernelI11Fp16IOFp16WLi256ELi12ELi384EEv26Group_norm_nhwc_bwd_params)
        /*04ac*/ 	.word	0x00000000


	//----- nvinfo : EIATTR_REGCOUNT
	.align		4
.L_239:
        /*04b0*/ 	.byte	0x04, 0x2f
        /*04b2*/ 	.short	(.L_241 - .L_240)
	.align		4
.L_240:
        /*04b4*/ 	.word	index@(_Z35group_norm_nhwc_bwd_one_pass_kernelI11Fp16IOFp16WLi128ELi12ELi384EEv26Group_norm_nhwc_bwd_params)
        /*04b8*/ 	.word	0x00000028


	//----- nvinfo : EIATTR_FRAME_SIZE
	.align		4
.L_241:
        /*04bc*/ 	.byte	0x04, 0x11
        /*04be*/ 	.short	(.L_243 - .L_242)
	.align		4
.L_242:
        /*04c0*/ 	.word	index@(_Z35group_norm_nhwc_bwd_one_pass_kernelI11Fp16IOFp16WLi128ELi12ELi384EEv26Group_norm_nhwc_bwd_params)
        /*04c4*/ 	.word	0x00000000


	//----- nvinfo : EIATTR_REGCOUNT
	.align		4
.L_243:
        /*04c8*/ 	.byte	0x04, 0x2f
        /*04ca*/ 	.short	(.L_245 - .L_244)
	.align		4
.L_244:
        /*04cc*/ 	.word	index@(_Z35group_norm_nhwc_bwd_one_pass_kernelI11Fp16IOFp16WLi64ELi12ELi384EEv26Group_norm_nhwc_bwd_params)
        /*04d0*/ 	.word	0x00000028


	//----- nvinfo : EIATTR_FRAME_SIZE
	.align		4
.L_245:
        /*04d4*/ 	.byte	0x04, 0x11
        /*04d6*/ 	.short	(.L_247 - .L_246)
	.align		4
.L_246:
        /*04d8*/ 	.word	index@(_Z35group_norm_nhwc_bwd_one_pass_kernelI11Fp16IOFp16WLi64ELi12ELi384EEv26Group_norm_nhwc_bwd_params)
        /*04dc*/ 	.word	0x00000000


	//----- nvinfo : EIATTR_REGCOUNT
	.align		4
.L_247:
        /*04e0*/ 	.byte	0x04, 0x2f
        /*04e2*/ 	.short	(.L_249 - .L_248)
	.align		4
.L_248:
        /*04e4*/ 	.word	index@(_Z35group_norm_nhwc_bwd_one_pass_kernelI11Fp16IOBf16WLi512ELi12ELi384EEv26Group_norm_nhwc_bwd_params)
        /*04e8*/ 	.word	0x00000050


	//----- nvinfo : EIATTR_FRAME_SIZE
	.align		4
.L_249:
        /*04ec*/ 	.byte	0x04, 0x11
        /*04ee*/ 	.short	(.L_251 - .L_250)
	.align		4
.L_250:
        /*04f0*/ 	.word	index@(_Z35group_norm_nhwc_bwd_one_pass_kernelI11Fp16IOBf16WLi512ELi12ELi384EEv26Group_norm_nhwc_bwd_params)
        /*04f4*/ 	.word	0x00000000


	//----- nvinfo : EIATTR_REGCOUNT
	.align		4
.L_251:
        /*04f8*/ 	.byte	0x04, 0x2f
        /*04fa*/ 	.short	(.L_253 - .L_252)
	.align		4
.L_252:
        /*04fc*/ 	.word	index@(_Z35group_norm_nhwc_bwd_one_pass_kernelI11Fp16IOBf16WLi256ELi12ELi384EEv26Group_norm_nhwc_bwd_params)
        /*0500*/ 	.word	0x00000038


	//----- nvinfo : EIATTR_FRAME_SIZE
	.align		4
.L_253:
        /*0504*/ 	.byte	0x04, 0x11
        /*0506*/ 	.short	(.L_255 - .L_254)
	.align		4
.L_254:
        /*0508*/ 	.word	index@(_Z35group_norm_nhwc_bwd_one_pass_kernelI11Fp16IOBf16WLi256ELi12ELi384EEv26Group_norm_nhwc_bwd_params)
        /*050c*/ 	.word	0x00000000


	//----- nvinfo : EIATTR_REGCOUNT
	.align		4
.L_255:
        /*0510*/ 	.byte	0x04, 0x2f
        /*0512*/ 	.short	(.L_257 - .L_256)
	.align		4
.L_256:
        /*0514*/ 	.word	index@(_Z35group_norm_nhwc_bwd_one_pass_kernelI11Fp16IOBf16WLi128ELi12ELi384EEv26Group_norm_nhwc_bwd_params)
        /*0518*/ 	.word	0x00000028


	//----- nvinfo : EIATTR_FRAME_SIZE
	.align		4
.L_257:
        /*051c*/ 	.byte	0x04, 0x11
        /*051e*/ 	.short	(.L_259 - .L_258)
	.align		4
.L_258:
        /*0520*/ 	.word	index@(_Z35group_norm_nhwc_bwd_one_pass_kernelI11Fp16IOBf16WLi128ELi12ELi384EEv26Group_norm_nhwc_bwd_params)
        /*0524*/ 	.word	0x00000000


	//----- nvinfo : EIATTR_REGCOUNT
	.align		4
.L_259:
        /*0528*/ 	.byte	0x04, 0x2f
        /*052a*/ 	.short	(.L_261 - .L_260)
	.align		4
.L_260:
        /*052c*/ 	.word	index@(_Z35group_norm_nhwc_bwd_one_pass_kernelI11Fp16IOBf16WLi64ELi12ELi384EEv26Group_norm_nhwc_bwd_params)
        /*0530*/ 	.word	0x00000028


	//----- nvinfo : EIATTR_FRAME_SIZE
	.align		4
.L_261:
        /*0534*/ 	.byte	0x04, 0x11
        /*0536*/ 	.short	(.L_263 - .L_262)
	.align		4
.L_262:
        /*0538*/ 	.word	index@(_Z35group_norm_nhwc_bwd_one_pass_kernelI11Fp16IOBf16WLi64ELi12ELi384EEv26Group_norm_nhwc_bwd_params)
        /*053c*/ 	.word	0x00000000


	//----- nvinfo : EIATTR_REGCOUNT
	.align		4
.L_263:
        /*0540*/ 	.byte	0x04, 0x2f
        /*0542*/ 	.short	(.L_265 - .L_264)
	.align		4
.L_264:
        /*0544*/ 	.word	index@(_Z35group_norm_nhwc_bwd_one_pass_kernelI11Fp16IOFp32WLi512ELi12ELi384EEv26Group_norm_nhwc_bwd_params)
        /*0548*/ 	.word	0x00000050


	//----- nvinfo : EIATTR_FRAME_SIZE
	.align		4
.L_265:
        /*054c*/ 	.byte	0x04, 0x11
        /*054e*/ 	.short	(.L_267 - .L_266)
	.align		4
.L_266:
        /*0550*/ 	.word	index@(_Z35group_norm_nhwc_bwd_one_pass_kernelI11Fp16IOFp32WLi512ELi12ELi384EEv26Group_norm_nhwc_bwd_params)
        /*0554*/ 	.word	0x00000000


	//----- nvinfo : EIATTR_REGCOUNT
	.align		4
.L_267:
        /*0558*/ 	.byte	0x04, 0x2f
        /*055a*/ 	.short	(.L_269 - .L_268)
	.align		4
.L_268:
        /*055c*/ 	.word	index@(_Z35group_norm_nhwc_bwd_one_pass_kernelI11Fp16IOFp32WLi256ELi12ELi384EEv26Group_norm_nhwc_bwd_params)
        /*0560*/ 	.word	0x00000038


	//----- nvinfo : EIATTR_FRAME_SIZE
	.align		4
.L_269:
        /*0564*/ 	.byte	0x04, 0x11
        /*0566*/ 	.short	(.L_271 - .L_270)
	.align		4
.L_270:
        /*0568*/ 	.word	index@(_Z35group_norm_nhwc_bwd_one_pass_kernelI11Fp16IOFp32WLi256ELi12ELi384EEv26Group_norm_nhwc_bwd_params)
        /*056c*/ 	.word	0x00000000


	//----- nvinfo : EIATTR_REGCOUNT
	.align		4
.L_271:
        /*0570*/ 	.byte	0x04, 0x2f
        /*0572*/ 	.short	(.L_273 - .L_272)
	.align		4
.L_272:
        /*0574*/ 	.word	index@(_Z35group_norm_nhwc_bwd_one_pass_kernelI11Fp16IOFp32WLi128ELi12ELi384EEv26Group_norm_nhwc_bwd_params)
        /*0578*/ 	.word	0x00000028


	//----- nvinfo : EIATTR_FRAME_SIZE
	.align		4
.L_273:
        /*057c*/ 	.byte	0x04, 0x11
        /*057e*/ 	.short	(.L_275 - .L_274)
	.align		4
.L_274:
        /*0580*/ 	.word	index@(_Z35group_norm_nhwc_bwd_one_pass_kernelI11Fp16IOFp32WLi128ELi12ELi384EEv26Group_norm_nhwc_bwd_params)
        /*0584*/ 	.word	0x00000000


	//----- nvinfo : EIATTR_REGCOUNT
	.align		4
.L_275:
        /*0588*/ 	.byte	0x04, 0x2f
        /*058a*/ 	.short	(.L_277 - .L_276)
	.align		4
.L_276:
        /*058c*/ 	.word	index@(_Z35group_norm_nhwc_bwd_one_pass_kernelI11Fp16IOFp32WLi64ELi12ELi384EEv26Group_norm_nhwc_bwd_params)
        /*0590*/ 	.word	0x00000028


	//----- nvinfo : EIATTR_FRAME_SIZE
	.align		4
.L_277:
        /*0594*/ 	.byte	0x04, 0x11
        /*0596*/ 	.short	(.L_279 - .L_278)
	.align		4
.L_278:
        /*0598*/ 	.word	index@(_Z35group_norm_nhwc_bwd_one_pass_kernelI11Fp16IOFp32WLi64ELi12ELi384EEv26Group_norm_nhwc_bwd_params)
        /*059c*/ 	.word	0x00000000


	//----- nvinfo : EIATTR_REGCOUNT
	.align		4
.L_279:
        /*05a0*/ 	.byte	0x04, 0x2f
        /*05a2*/ 	.short	(.L_281 - .L_280)
	.align		4
.L_280:
        /*05a4*/ 	.word	index@(_Z35group_norm_nhwc_bwd_one_pass_kernelI11Bf16IOFp16WLi512ELi12ELi384EEv26Group_norm_nhwc_bwd_params)
        /*05a8*/ 	.word	0x00000050


	//----- nvinfo : EIATTR_FRAME_SIZE
	.align		4
.L_281:
        /*05ac*/ 	.byte	0x04, 0x11
        /*05ae*/ 	.short	(.L_283 - .L_282)
	.align		4
.L_282:
        /*05b0*/ 	.word	index@(_Z35group_norm_nhwc_bwd_one_pass_kernelI11Bf16IOFp16WLi512ELi12ELi384EEv26Group_norm_nhwc_bwd_params)
        /*05b4*/ 	.word	0x00000000


	//----- nvinfo : EIATTR_REGCOUNT
	.align		4
.L_283:
        /*05b8*/ 	.byte	0x04, 0x2f
        /*05ba*/ 	.short	(.L_285 - .L_284)
	.align		4
.L_284:
        /*05bc*/ 	.word	index@(_Z35group_norm_nhwc_bwd_one_pass_kernelI11Bf16IOFp16WLi256ELi12ELi384EEv26Group_norm_nhwc_bwd_params)
        /*05c0*/ 	.word	0x00000038


	//----- nvinfo : EIATTR_FRAME_SIZE
	.align		4
.L_285:
        /*05c4*/ 	.byte	0x04, 0x11
        /*05c6*/ 	.short	(.L_287 - .L_286)
	.align		4
.L_286:
        /*05c8*/ 	.word	index@(_Z35group_norm_nhwc_bwd_one_pass_kernelI11Bf16IOFp16WLi256ELi12ELi384EEv26Group_norm_nhwc_bwd_params)
        /*05cc*/ 	.word	0x00000000


	//----- nvinfo : EIATTR_REGCOUNT
	.align		4
.L_287:
        /*05d0*/ 	.byte	0x04, 0x2f
        /*05d2*/ 	.short	(.L_289 - .L_288)
	.align		4
.L_288:
        /*05d4*/ 	.word	index@(_Z35group_norm_nhwc_bwd_one_pass_kernelI11Bf16IOFp16WLi128ELi12ELi384EEv26Group_norm_nhwc_bwd_params)
        /*05d8*/ 	.word	0x00000038


	//----- nvinfo : EIATTR_FRAME_SIZE
	.align		4
.L_289:
        /*05dc*/ 	.byte	0x04, 0x11
        /*05de*/ 	.short	(.L_291 - .L_290)
	.align		4
.L_290:
        /*05e0*/ 	.word	index@(_Z35group_norm_nhwc_bwd_one_pass_kernelI11Bf16IOFp16WLi128ELi12ELi384EEv26Group_norm_nhwc_bwd_params)
        /*05e4*/ 	.word	0x00000000


	//----- nvinfo : EIATTR_REGCOUNT
	.align		4
.L_291:
        /*05e8*/ 	.byte	0x04, 0x2f
        /*05ea*/ 	.short	(.L_293 - .L_292)
	.align		4
.L_292:
        /*05ec*/ 	.word	index@(_Z35group_norm_nhwc_bwd_one_pass_kernelI11Bf16IOFp16WLi64ELi12ELi384EEv26Group_norm_nhwc_bwd_params)
        /*05f0*/ 	.word	0x00000028


	//----- nvinfo : EIATTR_FRAME_SIZE
	.align		4
.L_293:
        /*05f4*/ 	.byte	0x04, 0x11
        /*05f6*/ 	.short	(.L_295 - .L_294)
	.align		4
.L_294:
        /*05f8*/ 	.word	index@(_Z35group_norm_nhwc_bwd_one_pass_kernelI11Bf16IOFp16WLi64ELi12ELi384EEv26Group_norm_nhwc_bwd_params)
        /*05fc*/ 	.word	0x00000000


	//----- nvinfo : EIATTR_REGCOUNT
	.align		4
.L_295:
        /*0600*/ 	.byte	0x04, 0x2f
        /*0602*/ 	.short	(.L_297 - .L_296)
	.align		4
.L_296:
        /*0604*/ 	.word	index@(_Z35group_norm_nhwc_bwd_one_pass_kernelI11Bf16IOBf16WLi512ELi12ELi384EEv26Group_norm_nhwc_bwd_params)
        /*0608*/ 	.word	0x00000050


	//----- nvinfo : EIATTR_FRAME_SIZE
	.align		4
.L_297:
        /*060c*/ 	.byte	0x04, 0x11
        /*060e*/ 	.short	(.L_299 - .L_298)
	.align		4
.L_298:
        /*0610*/ 	.word	index@(_Z35group_norm_nhwc_bwd_one_pass_kernelI11Bf16IOBf16WLi512ELi12ELi384EEv26Group_norm_nhwc_bwd_params)
        /*0614*/ 	.word	0x00000000


	//----- nvinfo : EIATTR_REGCOUNT
	.align		4
.L_299:
        /*0618*/ 	.byte	0x04, 0x2f
        /*061a*/ 	.short	(.L_301 - .L_300)
	.align		4
.L_300:
        /*061c*/ 	.word	index@(_Z35group_norm_nhwc_bwd_one_pass_kernelI11Bf16IOBf16WLi256ELi12ELi384EEv26Group_norm_nhwc_bwd_params)
        /*0620*/ 	.word	0x00000038


	//----- nvinfo : EIATTR_FRAME_SIZE
	.align		4
.L_301:
        /*0624*/ 	.byte	0x04, 0x11
        /*0626*/ 	.short	(.L_303 - .L_302)
	.align		4
.L_302:
        /*0628*/ 	.word	index@(_Z35group_norm_nhwc_bwd_one_pass_kernelI11Bf16IOBf16WLi256ELi12ELi384EEv26Group_norm_nhwc_bwd_params)
        /*062c*/ 	.word	0x00000000


	//----- nvinfo : EIATTR_REGCOUNT
	.align		4
.L_303:
        /*0630*/ 	.byte	0x04, 0x2f
        /*0632*/ 	.short	(.L_305 - .L_304)
	.align		4
.L_304:
        /*0634*/ 	.word	index@(_Z35group_norm_nhwc_bwd_one_pass_kernelI11Bf16IOBf16WLi128ELi12ELi384EEv26Group_norm_nhwc_bwd_params)
        /*0638*/ 	.word	0x00000038


	//----- nvinfo : EIATTR_FRAME_SIZE
	.align		4
.L_305:
        /*063c*/ 	.byte	0x04, 0x11
        /*063e*/ 	.short	(.L_307 - .L_306)
	.align		4
.L_306:
        /*0640*/ 	.word	index@(_Z35group_norm_nhwc_bwd_one_pass_kernelI11Bf16IOBf16WLi128ELi12ELi384EEv26Group_norm_nhwc_bwd_params)
        /*0644*/ 	.word	0x00000000


	//----- nvinfo : EIATTR_REGCOUNT
	.align		4
.L_307:
        /*0648*/ 	.byte	0x04, 0x2f
        /*064a*/ 	.short	(.L_309 - .L_308)
	.align		4
.L_308:
        /*064c*/ 	.word	index@(_Z35group_norm_nhwc_bwd_one_pass_kernelI11Bf16IOBf16WLi64ELi12ELi384EEv26Group_norm_nhwc_bwd_params)
        /*0650*/ 	.word	0x00000028


	//----- nvinfo : EIATTR_FRAME_SIZE
	.align		4
.L_309:
        /*0654*/ 	.byte	0x04, 0x11
        /*0656*/ 	.short	(.L_311 - .L_310)
	.align		4
.L_310:
        /*0658*/ 	.word	index@(_Z35group_norm_nhwc_bwd_one_pass_kernelI11Bf16IOBf16WLi64ELi12ELi384EEv26Group_norm_nhwc_bwd_params)
        /*065c*/ 	.word	0x00000000


	//----- nvinfo : EIATTR_REGCOUNT
	.align		4
.L_311:
        /*0660*/ 	.byte	0x04, 0x2f
        /*0662*/ 	.short	(.L_313 - .L_312)
	.align		4
.L_312:
        /*0664*/ 	.word	index@(_Z35group_norm_nhwc_bwd_one_pass_kernelI11Bf16IOFp32WLi512ELi12ELi384EEv26Group_norm_nhwc_bwd_params)
        /*0668*/ 	.word	0x00000050


	//----- nvinfo : EIATTR_FRAME_SIZE
	.align		4
.L_313:
        /*066c*/ 	.byte	0x04, 0x11
        /*066e*/ 	.short	(.L_315 - .L_314)
	.align		4
.L_314:
        /*0670*/ 	.word	index@(_Z35group_norm_nhwc_bwd_one_pass_kernelI11Bf16IOFp32WLi512ELi12ELi384EEv26Group_norm_nhwc_bwd_params)
        /*0674*/ 	.word	0x00000000


	//----- nvinfo : EIATTR_REGCOUNT
	.align		4
.L_315:
        /*0678*/ 	.byte	0x04, 0x2f
        /*067a*/ 	.short	(.L_317 - .L_316)
	.align		4
.L_316:
        /*067c*/ 	.word	index@(_Z35group_norm_nhwc_bwd_one_pass_kernelI11Bf16IOFp32WLi256ELi12ELi384EEv26Group_norm_nhwc_bwd_params)
        /*0680*/ 	.word	0x00000038


	//----- nvinfo : EIATTR_FRAME_SIZE
	.align		4
.L_317:
        /*0684*/ 	.byte	0x04, 0x11
        /*0686*/ 	.short	(.L_319 - .L_318)
	.align		4
.L_318:
        /*0688*/ 	.word	index@(_Z35group_norm_nhwc_bwd_one_pass_kernelI11Bf16IOFp32WLi256ELi12ELi384EEv26Group_norm_nhwc_bwd_params)
        /*068c*/ 	.word	0x00000000


	//----- nvinfo : EIATTR_REGCOUNT
	.align		4
.L_319:
        /*0690*/ 	.byte	0x04, 0x2f
        /*0692*/ 	.short	(.L_321 - .L_320)
	.align		4
.L_320:
        /*0694*/ 	.word	index@(_Z35group_norm_nhwc_bwd_one_pass_kernelI11Bf16IOFp32WLi128ELi12ELi384EEv26Group_norm_nhwc_bwd_params)
        /*0698*/ 	.word	0x00000038


	//----- nvinfo : EIATTR_FRAME_SIZE
	.align		4
.L_321:
        /*069c*/ 	.byte	0x04, 0x11
        /*069e*/ 	.short	(.L_323 - .L_322)
	.align		4
.L_322:
        /*06a0*/ 	.word	index@(_Z35group_norm_nhwc_bwd_one_pass_kernelI11Bf16IOFp32WLi128ELi12ELi384EEv26Group_norm_nhwc_bwd_params)
        /*06a4*/ 	.word	0x00000000


	//----- nvinfo : EIATTR_REGCOUNT
	.align		4
.L_323:
        /*06a8*/ 	.byte	0x04, 0x2f
        /*06aa*/ 	.short	(.L_325 - .L_324)
	.align		4
.L_324:
        /*06ac*/ 	.word	index@(_Z35group_norm_nhwc_bwd_one_pass_kernelI11Bf16IOFp32WLi64ELi12ELi384EEv26Group_norm_nhwc_bwd_params)
        /*06b0*/ 	.word	0x00000028


	//----- nvinfo : EIATTR_FRAME_SIZE
	.align		4
.L_325:
        /*06b4*/ 	.byte	0x04, 0x11
        /*06b6*/ 	.short	(.L_327 - .L_326)
	.align		4
.L_326:
        /*06b8*/ 	.word	index@(_Z35group_norm_nhwc_bwd_one_pass_kernelI11Bf16IOFp32WLi64ELi12ELi384EEv26Group_norm_nhwc_bwd_params)
        /*06bc*/ 	.word	0x00000000


	//----- nvinfo : EIATTR_REGCOUNT
	.align		4
.L_327:
        /*06c0*/ 	.byte	0x04, 0x2f
        /*06c2*/ 	.short	(.L_329 - .L_328)
	.align		4
.L_328:
        /*06c4*/ 	.word	index@(_ZN3cub17CUB_300001_SM_9006detail11EmptyKernelIvEEvv)
        /*06c8*/ 	.word	0x00000004


	//----- nvinfo : EIATTR_FRAME_SIZE
	.align		4
.L_329:
        /*06cc*/ 	.byte	0x04, 0x11
        /*06ce*/ 	.short	(.L_331 - .L_330)
	.align		4
.L_330:
        /*06d0*/ 	.word	index@(_ZN3cub17CUB_300001_SM_9006detail11EmptyKernelIvEEvv)
        /*06d4*/ 	.word	0x00000000


	//----- nvinfo : EIATTR_MIN_STACK_SIZE
	.align		4
.L_331:
        /*06d8*/ 	.byte	0x04, 0x12
        /*06da*/ 	.short	(.L_333 - .L_332)
	.align		4
.L_332:
        /*06dc*/ 	.word	index@(_ZN3cub17CUB_300001_SM_9006detail11EmptyKernelIvEEvv)
        /*06e0*/ 	.word	0x00000000


	//----- nvinfo : EIATTR_MIN_STACK_SIZE
	.align		4
.L_333:
        /*06e4*/ 	.byte	0x04, 0x12
        /*06e6*/ 	.short	(.L_335 - .L_334)
	.align		4
.L_334:
        /*06e8*/ 	.word	index@(_Z35group_norm_nhwc_bwd_one_pass_kernelI11Bf16IOFp32WLi64ELi12ELi384EEv26Group_norm_nhwc_bwd_params)
        /*06ec*/ 	.word	0x00000000


	//----- nvinfo : EIATTR_MIN_STACK_SIZE
	.align		4
.L_335:
        /*06f0*/ 	.byte	0x04, 0x12
        /*06f2*/ 	.short	(.L_337 - .L_336)
	.align		4
.L_336:
        /*06f4*/ 	.word	index@(_Z35group_norm_nhwc_bwd_one_pass_kernelI11Bf16IOFp32WLi128ELi12ELi384EEv26Group_norm_nhwc_bwd_params)
        /*06f8*/ 	.word	0x00000000


	//----- nvinfo : EIATTR_MIN_STACK_SIZE
	.align		4
.L_337:
        /*06fc*/ 	.byte	0x04, 0x12
        /*06fe*/ 	.short	(.L_339 - .L_338)
	.align		4
.L_338:
        /*0700*/ 	.word	index@(_Z35group_norm_nhwc_bwd_one_pass_kernelI11Bf16IOFp32WLi256ELi12ELi384EEv26Group_norm_nhwc_bwd_params)
        /*0704*/ 	.word	0x00000000


	//----- nvinfo : EIATTR_MIN_STACK_SIZE
	.align		4
.L_339:
        /*0708*/ 	.byte	0x04, 0x12
        /*070a*/ 	.short	(.L_341 - .L_340)
	.align		4
.L_340:
        /*070c*/ 	.word	index@(_Z35group_norm_nhwc_bwd_one_pass_kernelI11Bf16IOFp32WLi512ELi12ELi384EEv26Group_norm_nhwc_bwd_params)
        /*0710*/ 	.word	0x00000000


	//----- nvinfo : EIATTR_MIN_STACK_SIZE
	.align		4
.L_341:
        /*0714*/ 	.byte	0x04, 0x12
        /*0716*/ 	.short	(.L_343 - .L_342)
	.align		4
.L_342:
        /*0718*/ 	.word	index@(_Z35group_norm_nhwc_bwd_one_pass_kernelI11Bf16IOBf16WLi64ELi12ELi384EEv26Group_norm_nhwc_bwd_params)
        /*071c*/ 	.word	0x00000000


	//----- nvinfo : EIATTR_MIN_STACK_SIZE
	.align		4
.L_343:
        /*0720*/ 	.byte	0x04, 0x12
        /*0722*/ 	.short	(.L_345 - .L_344)
	.align		4
.L_344:
        /*0724*/ 	.word	index@(_Z35group_norm_nhwc_bwd_one_pass_kernelI11Bf16IOBf16WLi128ELi12ELi384EEv26Group_norm_nhwc_bwd_params)
        /*0728*/ 	.word	0x00000000


	//----- nvinfo : EIATTR_MIN_STACK_SIZE
	.align		4
.L_345:
        /*072c*/ 	.byte	0x04, 0x12
        /*072e*/ 	.short	(.L_347 - .L_346)
	.align		4
.L_346:
        /*0730*/ 	.word	index@(_Z35group_norm_nhwc_bwd_one_pass_kernelI11Bf16IOBf16WLi256ELi12ELi384EEv26Group_norm_nhwc_bwd_params)
        /*0734*/ 	.word	0x00000000


	//----- nvinfo : EIATTR_MIN_STACK_SIZE
	.align		4
.L_347:
        /*0738*/ 	.byte	0x04, 0x12
        /*073a*/ 	.short	(.L_349 - .L_348)
	.align		4
.L_348:
        /*073c*/ 	.word	index@(_Z35group_norm_nhwc_bwd_one_pass_kernelI11Bf16IOBf16WLi512ELi12ELi384EEv26Group_norm_nhwc_bwd_params)
        /*0740*/ 	.word	0x00000000


	//----- nvinfo : EIATTR_MIN_STACK_SIZE
	.align		4
.L_349:
        /*0744*/ 	.byte	0x04, 0x12
        /*0746*/ 	.short	(.L_351 - .L_350)
	.align		4
.L_350:
        /*0748*/ 	.word	index@(_Z35group_norm_nhwc_bwd_one_pass_kernelI11Bf16IOFp16WLi64ELi12ELi384EEv26Group_norm_nhwc_bwd_params)
        /*074c*/ 	.word	0x00000000


	//----- nvinfo : EIATTR_MIN_STACK_SIZE
	.align		4
.L_351:
        /*0750*/ 	.byte	0x04, 0x12
        /*0752*/ 	.short	(.L_353 - .L_352)
	.align		4
.L_352:
        /*0754*/ 	.word	index@(_Z35group_norm_nhwc_bwd_one_pass_kernelI11Bf16IOFp16WLi128ELi12ELi384EEv26Group_norm_nhwc_bwd_params)
        /*0758*/ 	.word	0x00000000


	//----- nvinfo : EIATTR_MIN_STACK_SIZE
	.align		4
.L_353:
        /*075c*/ 	.byte	0x04, 0x12
        /*075e*/ 	.short	(.L_355 - .L_354)
	.align		4
.L_354:
        /*0760*/ 	.word	index@(_Z35group_norm_nhwc_bwd_one_pass_kernelI11Bf16IOFp16WLi256ELi12ELi384EEv26Group_norm_nhwc_bwd_params)
        /*0764*/ 	.word	0x00000000


	//----- nvinfo : EIATTR_MIN_STACK_SIZE
	.align		4
.L_355:
        /*0768*/ 	.byte	0x04, 0x12
        /*076a*/ 	.short	(.L_357 - .L_356)
	.align		4
.L_356:
        /*076c*/ 	.word	index@(_Z35group_norm_nhwc_bwd_one_pass_kernelI11Bf16IOFp16WLi512ELi12ELi384EEv26Group_norm_nhwc_bwd_params)
        /*0770*/ 	.word	0x00000000


	//----- nvinfo : EIATTR_MIN_STACK_SIZE
	.align		4
.L_357:
        /*0774*/ 	.byte	0x04, 0x12
        /*0776*/ 	.short	(.L_359 - .L_358)
	.align		4
.L_358:
        /*0778*/ 	.word	index@(_Z35group_norm_nhwc_bwd_one_pass_kernelI11Fp16IOFp32WLi64ELi12ELi384EEv26Group_norm_nhwc_bwd_params)
        /*077c*/ 	.word	0x00000000


	//----- nvinfo : EIATTR_MIN_STACK_SIZE
	.align		4
.L_359:
        /*0780*/ 	.byte	0x04, 0x12
        /*0782*/ 	.short	(.L_361 - .L_360)
	.align		4
.L_360:
        /*0784*/ 	.word	index@(_Z35group_norm_nhwc_bwd_one_pass_kernelI11Fp16IOFp32WLi128ELi12ELi384EEv26Group_norm_nhwc_bwd_params)
        /*0788*/ 	.word	0x00000000


	//----- nvinfo : EIATTR_MIN_STACK_SIZE
	.align		4
.L_361:
        /*078c*/ 	.byte	0x04, 0x12
        /*078e*/ 	.short	(.L_363 - .L_362)
	.align		4
.L_362:
        /*0790*/ 	.word	index@(_Z35group_norm_nhwc_bwd_one_pass_kernelI11Fp16IOFp32WLi256ELi12ELi384EEv26Group_norm_nhwc_bwd_params)
        /*0794*/ 	.word	0x00000000


	//----- nvinfo : EIATTR_MIN_STACK_SIZE
	.align		4
.L_363:
        /*0798*/ 	.byte	0x04, 0x12
        /*079a*/ 	.short	(.L_365 - .L_364)
	.align		4
.L_364:
        /*079c*/ 	.word	index@(_Z35group_norm_nhwc_bwd_one_pass_kernelI11Fp16IOFp32WLi512ELi12ELi384EEv26Group_norm_nhwc_bwd_params)
        /*07a0*/ 	.word	0x00000000


	//----- nvinfo : EIATTR_MIN_STACK_SIZE
	.align		4
.L_365:
        /*07a4*/ 	.byte	0x04, 0x12
        /*07a6*/ 	.short	(.L_367 - .L_366)
	.align		4
.L_366:
        /*07a8*/ 	.word	index@(_Z35group_norm_nhwc_bwd_one_pass_kernelI11Fp16IOBf16WLi64ELi12ELi384EEv26Group_norm_nhwc_bwd_params)
        /*07ac*/ 	.word	0x00000000


	//----- nvinfo : EIATTR_MIN_STACK_SIZE
	.align		4
.L_367:
        /*07b0*/ 	.byte	0x04, 0x12
        /*07b2*/ 	.short	(.L_369 - .L_368)
	.align		4
.L_368:
        /*07b4*/ 	.word	index@(_Z35group_norm_nhwc_bwd_one_pass_kernelI11Fp16IOBf16WLi128ELi12ELi384EEv26Group_norm_nhwc_bwd_params)
        /*07b8*/ 	.word	0x00000000


	//----- nvinfo : EIATTR_MIN_STACK_SIZE
	.align		4
.L_369:
        /*07bc*/ 	.byte	0x04, 0x12
        /*07be*/ 	.short	(.L_371 - .L_370)
	.align		4
.L_370:
        /*07c0*/ 	.word	index@(_Z35group_norm_nhwc_bwd_one_pass_kernelI11Fp16IOBf16WLi256ELi12ELi384EEv26Group_norm_nhwc_bwd_params)
        /*07c4*/ 	.word	0x00000000


	//----- nvinfo : EIATTR_MIN_STACK_SIZE
	.align		4
.L_371:
        /*07c8*/ 	.byte	0x04, 0x12
        /*07ca*/ 	.short	(.L_373 - .L_372)
	.align		4
.L_372:
        /*07cc*/ 	.word	index@(_Z35group_norm_nhwc_bwd_one_pass_kernelI11Fp16IOBf16WLi512ELi12ELi384EEv26Group_norm_nhwc_bwd_params)
        /*07d0*/ 	.word	0x00000000


	//----- nvinfo : EIATTR_MIN_STACK_SIZE
	.align		4
.L_373:
        /*07d4*/ 	.byte	0x04, 0x12
        /*07d6*/ 	.short	(.L_375 - .L_374)
	.align		4
.L_374:
        /*07d8*/ 	.word	index@(_Z35group_norm_nhwc_bwd_one_pass_kernelI11Fp16IOFp16WLi64ELi12ELi384EEv26Group_norm_nhwc_bwd_params)
        /*07dc*/ 	.word	0x00000000


	//----- nvinfo : EIATTR_MIN_STACK_SIZE
	.align		4
.L_375:
        /*07e0*/ 	.byte	0x04, 0x12
        /*07e2*/ 	.short	(.L_377 - .L_376)
	.align		4
.L_376:
        /*07e4*/ 	.word	index@(_Z35group_norm_nhwc_bwd_one_pass_kernelI11Fp16IOFp16WLi128ELi12ELi384EEv26Group_norm_nhwc_bwd_params)
        /*07e8*/ 	.word	0x00000000


	//----- nvinfo : EIATTR_MIN_STACK_SIZE
	.align		4
.L_377:
        /*07ec*/ 	.byte	0x04, 0x12
        /*07ee*/ 	.short	(.L_379 - .L_378)
	.align		4
.L_378:
        /*07f0*/ 	.word	index@(_Z35group_norm_nhwc_bwd_one_pass_kernelI11Fp16IOFp16WLi256ELi12ELi384EEv26Group_norm_nhwc_bwd_params)
        /*07f4*/ 	.word	0x00000000


	//----- nvinfo : EIATTR_MIN_STACK_SIZE
	.align		4
.L_379:
        /*07f8*/ 	.byte	0x04, 0x12
        /*07fa*/ 	.short	(.L_381 - .L_380)
	.align		4
.L_380:
        /*07fc*/ 	.word	index@(_Z35group_norm_nhwc_bwd_one_pass_kernelI11Fp16IOFp16WLi512ELi12ELi384EEv26Group_norm_nhwc_bwd_params)
        /*0800*/ 	.word	0x00000000


	//----- nvinfo : EIATTR_MIN_STACK_SIZE
	.align		4
.L_381:
        /*0804*/ 	.byte	0x04, 0x12
        /*0806*/ 	.short	(.L_383 - .L_382)
	.align		4
.L_382:
        /*0808*/ 	.word	index@(_Z35group_norm_nhwc_bwd_one_pass_kernelI11Fp32IOFp32WLi64ELi12ELi384EEv26Group_norm_nhwc_bwd_params)
        /*080c*/ 	.word	0x00000000


	//----- nvinfo : EIATTR_MIN_STACK_SIZE
	.align		4
.L_383:
        /*0810*/ 	.byte	0x04, 0x12
        /*0812*/ 	.short	(.L_385 - .L_384)
	.align		4
.L_384:
        /*0814*/ 	.word	index@(_Z35group_norm_nhwc_bwd_one_pass_kernelI11Fp32IOFp32WLi128ELi12ELi384EEv26Group_norm_nhwc_bwd_params)
        /*0818*/ 	.word	0x00000000


	//----- nvinfo : EIATTR_MIN_STACK_SIZE
	.align		4
.L_385:
        /*081c*/ 	.byte	0x04, 0x12
        /*081e*/ 	.short	(.L_387 - .L_386)
	.align		4
.L_386:
        /*0820*/ 	.word	index@(_Z35group_norm_nhwc_bwd_one_pass_kernelI11Fp32IOFp32WLi256ELi12ELi384EEv26Group_norm_nhwc_bwd_params)
        /*0824*/ 	.word	0x00000000


	//----- nvinfo : EIATTR_MIN_STACK_SIZE
	.align		4
.L_387:
        /*0828*/ 	.byte	0x04, 0x12
        /*082a*/ 	.short	(.L_389 - .L_388)
	.align		4
.L_388:
        /*082c*/ 	.word	index@(_Z35group_norm_nhwc_bwd_one_pass_kernelI11Fp32IOFp32WLi512ELi12ELi384EEv26Group_norm_nhwc_bwd_params)
        /*0830*/ 	.word	0x00000000


	//----- nvinfo : EIATTR_MIN_STACK_SIZE
	.align		4
.L_389:
        /*0834*/ 	.byte	0x04, 0x12
        /*0836*/ 	.short	(.L_391 - .L_390)
	.align		4
.L_390:
        /*0838*/ 	.word	index@(_Z35group_norm_nhwc_bwd_one_pass_kernelI11Fp32IOBf16WLi64ELi12ELi384EEv26Group_norm_nhwc_bwd_params)
        /*083c*/ 	.word	0x00000000


	//----- nvinfo : EIATTR_MIN_STACK_SIZE
	.align		4
.L_391:
        /*0840*/ 	.byte	0x04, 0x12
        /*0842*/ 	.short	(.L_393 - .L_392)
	.align		4
.L_392:
        /*0844*/ 	.word	index@(_Z35group_norm_nhwc_bwd_one_pass_kernelI11Fp32IOBf16WLi128ELi12ELi384EEv26Group_norm_nhwc_bwd_params)
        /*0848*/ 	.word	0x00000000


	//----- nvinfo : EIATTR_MIN_STACK_SIZE
	.align		4
.L_393:
        /*084c*/ 	.byte	0x04, 0x12
        /*084e*/ 	.short	(.L_395 - .L_394)
	.align		4
.L_394:
        /*0850*/ 	.word	index@(_Z35group_norm_nhwc_bwd_one_pass_kernelI11Fp32IOBf16WLi256ELi12ELi384EEv26Group_norm_nhwc_bwd_params)
        /*0854*/ 	.word	0x00000000


	//----- nvinfo : EIATTR_MIN_STACK_SIZE
	.align		4
.L_395:
        /*0858*/ 	.byte	0x04, 0x12
        /*085a*/ 	.short	(.L_397 - .L_396)
	.align		4
.L_396:
        /*085c*/ 	.word	index@(_Z35group_norm_nhwc_bwd_one_pass_kernelI11Fp32IOBf16WLi512ELi12ELi384EEv26Group_norm_nhwc_bwd_params)
        /*0860*/ 	.word	0x00000000


	//----- nvinfo : EIATTR_MIN_STACK_SIZE
	.align		4
.L_397:
        /*0864*/ 	.byte	0x04, 0x12
        /*0866*/ 	.short	(.L_399 - .L_398)
	.align		4
.L_398:
        /*0868*/ 	.word	index@(_Z35group_norm_nhwc_bwd_one_pass_kernelI11Fp32IOFp16WLi64ELi12ELi384EEv26Group_norm_nhwc_bwd_params)
        /*086c*/ 	.word	0x00000000


	//----- nvinfo : EIATTR_MIN_STACK_SIZE
	.align		4
.L_399:
        /*0870*/ 	.byte	0x04, 0x12
        /*0872*/ 	.short	(.L_401 - .L_400)
	.align		4
.L_400:
        /*0874*/ 	.word	index@(_Z35group_norm_nhwc_bwd_one_pass_kernelI11Fp32IOFp16WLi128ELi12ELi384EEv26Group_norm_nhwc_bwd_params)
        /*0878*/ 	.word	0x00000000


	//----- nvinfo : EIATTR_MIN_STACK_SIZE
	.align		4
.L_401:
        /*087c*/ 	.byte	0x04, 0x12
        /*087e*/ 	.short	(.L_403 - .L_402)
	.align		4
.L_402:
        /*0880*/ 	.word	index@(_Z35group_norm_nhwc_bwd_one_pass_kernelI11Fp32IOFp16WLi256ELi12ELi384EEv26Group_norm_nhwc_bwd_params)
        /*0884*/ 	.word	0x00000000


	//----- nvinfo : EIATTR_MIN_STACK_SIZE
	.align		4
.L_403:
        /*0888*/ 	.byte	0x04, 0x12
        /*088a*/ 	.short	(.L_405 - .L_404)
	.align		4
.L_404:
        /*088c*/ 	.word	index@(_Z35group_norm_nhwc_bwd_one_pass_kernelI11Fp32IOFp16WLi512ELi12ELi384EEv26Group_norm_nhwc_bwd_params)
        /*0890*/ 	.word	0x00000000


	//----- nvinfo : EIATTR_MIN_STACK_SIZE
	.align		4
.L_405:
        /*0894*/ 	.byte	0x04, 0x12
        /*0896*/ 	.short	(.L_407 - .L_406)
	.align		4
.L_406:
        /*0898*/ 	.word	index@(_Z35group_norm_nhwc_fwd_one_pass_kernelI11Bf16IOFp32WLi64ELi12ELi384EEv26Group_norm_nhwc_fwd_params)
        /*089c*/ 	.word	0x00000000


	//----- nvinfo : EIATTR_MIN_STACK_SIZE
	.align		4
.L_407:
        /*08a0*/ 	.byte	0x04, 0x12
        /*08a2*/ 	.short	(.L_409 - .L_408)
	.align		4
.L_408:
        /*08a4*/ 	.word	index@(_Z35group_norm_nhwc_fwd_one_pass_kernelI11Bf16IOFp32WLi128ELi12ELi384EEv26Group_norm_nhwc_fwd_params)
        /*08a8*/ 	.word	0x00000000


	//----- nvinfo : EIATTR_MIN_STACK_SIZE
	.align		4
.L_409:
        /*08ac*/ 	.byte	0x04, 0x12
        /*08ae*/ 	.short	(.L_411 - .L_410)
	.align		4
.L_410:
        /*08b0*/ 	.word	index@(_Z35group_norm_nhwc_fwd_one_pass_kernelI11Bf16IOFp32WLi256ELi12ELi384EEv26Group_norm_nhwc_fwd_params)
        /*08b4*/ 	.word	0x00000000


	//----- nvinfo : EIATTR_MIN_STACK_SIZE
	.align		4
.L_411:
        /*08b8*/ 	.byte	0x04, 0x12
        /*08ba*/ 	.short	(.L_413 - .L_412)
	.align		4
.L_412:
        /*08bc*/ 	.word	index@(_Z35group_norm_nhwc_fwd_one_pass_kernelI11Bf16IOFp32WLi512ELi12ELi384EEv26Group_norm_nhwc_fwd_params)
        /*08c0*/ 	.word	0x00000000


	//----- nvinfo : EIATTR_MIN_STACK_SIZE
	.align		4
.L_413:
        /*08c4*/ 	.byte	0x04, 0x12
        /*08c6*/ 	.short	(.L_415 - .L_414)
	.align		4
.L_414:
        /*08c8*/ 	.word	index@(_Z35group_norm_nhwc_fwd_one_pass_kernelI11Bf16IOBf16WLi64ELi12ELi384EEv26Group_norm_nhwc_fwd_params)
        /*08cc*/ 	.word	0x00000000


	//----- nvinfo : EIATTR_MIN_STACK_SIZE
	.align		4
.L_415:
        /*08d0*/ 	.byte	0x04, 0x12
        /*08d2*/ 	.short	(.L_417 - .L_416)
	.align		4
.L_416:
        /*08d4*/ 	.word	index@(_Z35group_norm_nhwc_fwd_one_pass_kernelI11Bf16IOBf16WLi128ELi12ELi384EEv26Group_norm_nhwc_fwd_params)
        /*08d8*/ 	.word	0x00000000


	//----- nvinfo : EIATTR_MIN_STACK_SIZE
	.align		4
.L_417:
        /*08dc*/ 	.byte	0x04, 0x12
        /*08de*/ 	.short	(.L_419 - .L_418)
	.align		4
.L_418:
        /*08e0*/ 	.word	index@(_Z35group_norm_nhwc_fwd_one_pass_kernelI11Bf16IOBf16WLi256ELi12ELi384EEv26Group_norm_nhwc_fwd_params)
        /*08e4*/ 	.word	0x00000000


	//----- nvinfo : EIATTR_MIN_STACK_SIZE
	.align		4
.L_419:
        /*08e8*/ 	.byte	0x04, 0x12
        /*08ea*/ 	.short	(.L_421 - .L_420)
	.align		4
.L_420:
        /*08ec*/ 	.word	index@(_Z35group_norm_nhwc_fwd_one_pass_kernelI11Bf16IOBf16WLi512ELi12ELi384EEv26Group_norm_nhwc_fwd_params)
        /*08f0*/ 	.word	0x00000000


	//----- nvinfo : EIATTR_MIN_STACK_SIZE
	.align		4
.L_421:
        /*08f4*/ 	.byte	0x04, 0x12
        /*08f6*/ 	.short	(.L_423 - .L_422)
	.align		4
.L_422:
        /*08f8*/ 	.word	index@(_Z35group_norm_nhwc_fwd_one_pass_kernelI11Bf16IOFp16WLi64ELi12ELi384EEv26Group_norm_nhwc_fwd_params)
        /*08fc*/ 	.word	0x00000000


	//----- nvinfo : EIATTR_MIN_STACK_SIZE
	.align		4
.L_423:
        /*0900*/ 	.byte	0x04, 0x12
        /*0902*/ 	.short	(.L_425 - .L_424)
	.align		4
.L_424:
        /*0904*/ 	.word	index@(_Z35group_norm_nhwc_fwd_one_pass_kernelI11Bf16IOFp16WLi128ELi12ELi384EEv26Group_norm_nhwc_fwd_params)
        /*0908*/ 	.word	0x00000000


	//----- nvinfo : EIATTR_MIN_STACK_SIZE
	.align		4
.L_425:
        /*090c*/ 	.byte	0x04, 0x12
        /*090e*/ 	.short	(.L_427 - .L_426)
	.align		4
.L_426:
        /*0910*/ 	.word	index@(_Z35group_norm_nhwc_fwd_one_pass_kernelI11Bf16IOFp16WLi256ELi12ELi384EEv26Group_norm_nhwc_fwd_params)
        /*0914*/ 	.word	0x00000000


	//----- nvinfo : EIATTR_MIN_STACK_SIZE
	.align		4
.L_427:
        /*0918*/ 	.byte	0x04, 0x12
        /*091a*/ 	.short	(.L_429 - .L_428)
	.align		4
.L_428:
        /*091c*/ 	.word	index@(_Z35group_norm_nhwc_fwd_one_pass_kernelI11Bf16IOFp16WLi512ELi12ELi384EEv26Group_norm_nhwc_fwd_params)
        /*0920*/ 	.word	0x00000000


	//----- nvinfo : EIATTR_MIN_STACK_SIZE
	.align		4
.L_429:
        /*0924*/ 	.byte	0x04, 0x12
        /*0926*/ 	.short	(.L_431 - .L_430)
	.align		4
.L_430:
        /*0928*/ 	.word	index@(_Z35group_norm_nhwc_fwd_one_pass_kernelI11Fp16IOFp32WLi64ELi12ELi384EEv26Group_norm_nhwc_fwd_params)
        /*092c*/ 	.word	0x00000000


	//----- nvinfo : EIATTR_MIN_STACK_SIZE
	.align		4
.L_431:
        /*0930*/ 	.byte	0x04, 0x12
        /*0932*/ 	.short	(.L_433 - .L_432)
	.align		4
.L_432:
        /*0934*/ 	.word	index@(_Z35group_norm_nhwc_fwd_one_pass_kernelI11Fp16IOFp32WLi128ELi12ELi384EEv26Group_norm_nhwc_fwd_params)
        /*0938*/ 	.word	0x00000000


	//----- nvinfo : EIATTR_MIN_STACK_SIZE
	.align		4
.L_433:
        /*093c*/ 	.byte	0x04, 0x12
        /*093e*/ 	.short	(.L_435 - .L_434)
	.align		4
.L_434:
        /*0940*/ 	.word	index@(_Z35group_norm_nhwc_fwd_one_pass_kernelI11Fp16IOFp32WLi256ELi12ELi384EEv26Group_norm_nhwc_fwd_params)
        /*0944*/ 	.word	0x00000000


	//----- nvinfo : EIATTR_MIN_STACK_SIZE
	.align		4
.L_435:
        /*0948*/ 	.byte	0x04, 0x12
        /*094a*/ 	.short	(.L_437 - .L_436)
	.align		4
.L_436:
        /*094c*/ 	.word	index@(_Z35group_norm_nhwc_fwd_one_pass_kernelI11Fp16IOFp32WLi512ELi12ELi384EEv26Group_norm_nhwc_fwd_params)
        /*0950*/ 	.word	0x00000000


	//----- nvinfo : EIATTR_MIN_STACK_SIZE
	.align		4
.L_437:
        /*0954*/ 	.byte	0x04, 0x12
        /*0956*/ 	.short	(.L_439 - .L_438)
	.align		4
.L_438:
        /*0958*/ 	.word	index@(_Z35group_norm_nhwc_fwd_one_pass_kernelI11Fp16IOBf16WLi64ELi12ELi384EEv26Group_norm_nhwc_fwd_params)
        /*095c*/ 	.word	0x00000000


	//----- nvinfo : EIATTR_MIN_STACK_SIZE
	.align		4
.L_439:
        /*0960*/ 	.byte	0x04, 0x12
        /*0962*/ 	.short	(.L_441 - .L_440)
	.align		4
.L_440:
        /*0964*/ 	.word	index@(_Z35group_norm_nhwc_fwd_one_pass_kernelI11Fp16IOBf16WLi128ELi12ELi384EEv26Group_norm_nhwc_fwd_params)
        /*0968*/ 	.word	0x00000000


	//----- nvinfo : EIATTR_MIN_STACK_SIZE
	.align		4
.L_441:
        /*096c*/ 	.byte	0x04, 0x12
        /*096e*/ 	.short	(.L_443 - .L_442)
	.align		4
.L_442:
        /*0970*/ 	.word	index@(_Z35group_norm_nhwc_fwd_one_pass_kernelI11Fp16IOBf16WLi256ELi12ELi384EEv26Group_norm_nhwc_fwd_params)
        /*0974*/ 	.word	0x00000000


	//----- nvinfo : EIATTR_MIN_STACK_SIZE
	.align		4
.L_443:
        /*0978*/ 	.byte	0x04, 0x12
        /*097a*/ 	.short	(.L_445 - .L_444)
	.align		4
.L_444:
        /*097c*/ 	.word	index@(_Z35group_norm_nhwc_fwd_one_pass_kernelI11Fp16IOBf16WLi512ELi12ELi384EEv26Group_norm_nhwc_fwd_params)
        /*0980*/ 	.word	0x00000000


	//----- nvinfo : EIATTR_MIN_STACK_SIZE
	.align		4
.L_445:
        /*0984*/ 	.byte	0x04, 0x12
        /*0986*/ 	.short	(.L_447 - .L_446)
	.align		4
.L_446:
        /*0988*/ 	.word	index@(_Z35group_norm_nhwc_fwd_one_pass_kernelI11Fp16IOFp16WLi64ELi12ELi384EEv26Group_norm_nhwc_fwd_params)
        /*098c*/ 	.word	0x00000000


	//----- nvinfo : EIATTR_MIN_STACK_SIZE
	.align		4
.L_447:
        /*0990*/ 	.byte	0x04, 0x12
        /*0992*/ 	.short	(.L_449 - .L_448)
	.align		4
.L_448:
        /*0994*/ 	.word	index@(_Z35group_norm_nhwc_fwd_one_pass_kernelI11Fp16IOFp16WLi128ELi12ELi384EEv26Group_norm_nhwc_fwd_params)
        /*0998*/ 	.word	0x00000000


	//----- nvinfo : EIATTR_MIN_STACK_SIZE
	.align		4
.L_449:
        /*099c*/ 	.byte	0x04, 0x12
        /*099e*/ 	.short	(.L_451 - .L_450)
	.align		4
.L_450:
        /*09a0*/ 	.word	index@(_Z35group_norm_nhwc_fwd_one_pass_kernelI11Fp16IOFp16WLi256ELi12ELi384EEv26Group_norm_nhwc_fwd_params)
        /*09a4*/ 	.word	0x00000000


	//----- nvinfo : EIATTR_MIN_STACK_SIZE
	.align		4
.L_451:
        /*09a8*/ 	.byte	0x04, 0x12
        /*09aa*/ 	.short	(.L_453 - .L_452)
	.align		4
.L_452:
        /*09ac*/ 	.word	index@(_Z35group_norm_nhwc_fwd_one_pass_kernelI11Fp16IOFp16WLi512ELi12ELi384EEv26Group_norm_nhwc_fwd_params)
        /*09b0*/ 	.word	0x00000000


	//----- nvinfo : EIATTR_MIN_STACK_SIZE
	.align		4
.L_453:
        /*09b4*/ 	.byte	0x04, 0x12
        /*09b6*/ 	.short	(.L_455 - .L_454)
	.align		4
.L_454:
        /*09b8*/ 	.word	index@(_Z35group_norm_nhwc_fwd_one_pass_kernelI11Fp32IOFp32WLi64ELi12ELi384EEv26Group_norm_nhwc_fwd_params)
        /*09bc*/ 	.word	0x00000000


	//----- nvinfo : EIATTR_MIN_STACK_SIZE
	.align		4
.L_455:
        /*09c0*/ 	.byte	0x04, 0x12
        /*09c2*/ 	.short	(.L_457 - .L_456)
	.align		4
.L_456:
        /*09c4*/ 	.word	index@(_Z35group_norm_nhwc_fwd_one_pass_kernelI11Fp32IOFp32WLi128ELi12ELi384EEv26Group_norm_nhwc_fwd_params)
        /*09c8*/ 	.word	0x00000000


	//----- nvinfo : EIATTR_MIN_STACK_SIZE
	.align		4
.L_457:
        /*09cc*/ 	.byte	0x04, 0x12
        /*09ce*/ 	.short	(.L_459 - .L_458)
	.align		4
.L_458:
        /*09d0*/ 	.word	index@(_Z35group_norm_nhwc_fwd_one_pass_kernelI11Fp32IOFp32WLi256ELi12ELi384EEv26Group_norm_nhwc_fwd_params)
        /*09d4*/ 	.word	0x00000000


	//----- nvinfo : EIATTR_MIN_STACK_SIZE
	.align		4
.L_459:
        /*09d8*/ 	.byte	0x04, 0x12
        /*09da*/ 	.short	(.L_461 - .L_460)
	.align		4
.L_460:
        /*09dc*/ 	.word	index@(_Z35group_norm_nhwc_fwd_one_pass_kernelI11Fp32IOFp32WLi512ELi12ELi384EEv26Group_norm_nhwc_fwd_params)
        /*09e0*/ 	.word	0x00000000


	//----- nvinfo : EIATTR_MIN_STACK_SIZE
	.align		4
.L_461:
        /*09e4*/ 	.byte	0x04, 0x12
        /*09e6*/ 	.short	(.L_463 - .L_462)
	.align		4
.L_462:
        /*09e8*/ 	.word	index@(_Z35group_norm_nhwc_fwd_one_pass_kernelI11Fp32IOBf16WLi64ELi12ELi384EEv26Group_norm_nhwc_fwd_params)
        /*09ec*/ 	.word	0x00000000


	//----- nvinfo : EIATTR_MIN_STACK_SIZE
	.align		4
.L_463:
        /*09f0*/ 	.byte	0x04, 0x12
        /*09f2*/ 	.short	(.L_465 - .L_464)
	.align		4
.L_464:
        /*09f4*/ 	.word	index@(_Z35group_norm_nhwc_fwd_one_pass_kernelI11Fp32IOBf16WLi128ELi12ELi384EEv26Group_norm_nhwc_fwd_params)
        /*09f8*/ 	.word	0x00000000


	//----- nvinfo : EIATTR_MIN_STACK_SIZE
	.align		4
.L_465:
        /*09fc*/ 	.byte	0x04, 0x12
        /*09fe*/ 	.short	(.L_467 - .L_466)
	.align		4
.L_466:
        /*0a00*/ 	.word	index@(_Z35group_norm_nhwc_fwd_one_pass_kernelI11Fp32IOBf16WLi256ELi12ELi384EEv26Group_norm_nhwc_fwd_params)
        /*0a04*/ 	.word	0x00000000


	//----- nvinfo : EIATTR_MIN_STACK_SIZE
	.align		4
.L_467:
        /*0a08*/ 	.byte	0x04, 0x12
        /*0a0a*/ 	.short	(.L_469 - .L_468)
	.align		4
.L_468:
        /*0a0c*/ 	.word	index@(_Z35group_norm_nhwc_fwd_one_pass_kernelI11Fp32IOBf16WLi512ELi12ELi384EEv26Group_norm_nhwc_fwd_params)
        /*0a10*/ 	.word	0x00000000


	//----- nvinfo : EIATTR_MIN_STACK_SIZE
	.align		4
.L_469:
        /*0a14*/ 	.byte	0x04, 0x12
        /*0a16*/ 	.short	(.L_471 - .L_470)
	.align		4
.L_470:
        /*0a18*/ 	.word	index@(_Z35group_norm_nhwc_fwd_one_pass_kernelI11Fp32IOFp16WLi64ELi12ELi384EEv26Group_norm_nhwc_fwd_params)
        /*0a1c*/ 	.word	0x00000000


	//----- nvinfo : EIATTR_MIN_STACK_SIZE
	.align		4
.L_471:
        /*0a20*/ 	.byte	0x04, 0x12
        /*0a22*/ 	.short	(.L_473 - .L_472)
	.align		4
.L_472:
        /*0a24*/ 	.word	index@(_Z35group_norm_nhwc_fwd_one_pass_kernelI11Fp32IOFp16WLi128ELi12ELi384EEv26Group_norm_nhwc_fwd_params)
        /*0a28*/ 	.word	0x00000000


	//----- nvinfo : EIATTR_MIN_STACK_SIZE
	.align		4
.L_473:
        /*0a2c*/ 	.byte	0x04, 0x12
        /*0a2e*/ 	.short	(.L_475 - .L_474)
	.align		4
.L_474:
        /*0a30*/ 	.word	index@(_Z35group_norm_nhwc_fwd_one_pass_kernelI11Fp32IOFp16WLi256ELi12ELi384EEv26Group_norm_nhwc_fwd_params)
        /*0a34*/ 	.word	0x00000000


	//----- nvinfo : EIATTR_MIN_STACK_SIZE
	.align		4
.L_475:
        /*0a38*/ 	.byte	0x04, 0x12
        /*0a3a*/ 	.short	(.L_477 - .L_476)
	.align		4
.L_476:
        /*0a3c*/ 	.word	index@(_Z35group_norm_nhwc_fwd_one_pass_kernelI11Fp32IOFp16WLi512ELi12ELi384EEv26Group_norm_nhwc_fwd_params)
        /*0a40*/ 	.word	0x00000000
.L_477:


//--------------------- .nv.compat                --------------------------
	.section	.nv.compat,"",@"SHT_CUDA_COMPAT_INFO"
	.align	4
        /*0000*/ 	.byte	0x02, 0x09, 0x01, 0x00, 0x02, 0x02, 0x01, 0x00, 0x02, 0x05, 0x05, 0x00, 0x03, 0x07, 0x01, 0x01
        /*0010*/ 	.byte	0x02, 0x03, 0x00, 0x00, 0x02, 0x06, 0x01, 0x00, 0x04, 0x0b, 0x08, 0x00, 0x00, 0x00, 0x00, 0x00
        /*0020*/ 	.byte	0x00, 0x00, 0x00, 0x00


//--------------------- .nv.info._ZN3cub17CUB_300001_SM_9006detail11EmptyKernelIvEEvv --------------------------
	.section	.nv.info._ZN3cub17CUB_300001_SM_9006detail11EmptyKernelIvEEvv,"",@"SHT_CUDA_INFO"
	.sectionflags	@""
	.align	4


	//----- nvinfo : EIATTR_CUDA_API_VERSION
	.align		4
        /*0000*/ 	.byte	0x04, 0x37
        /*0002*/ 	.short	(.L_479 - .L_478)
.L_478:
        /*0004*/ 	.word	0x00000082


	//----- nvinfo : EIATTR_SPARSE_MMA_MASK
	.align		4
.L_479:
        /*0008*/ 	.byte	0x03, 0x50
        /*000a*/ 	.short	0x0000


	//----- nvinfo : EIATTR_MAXREG_COUNT
	.align		4
        /*000c*/ 	.byte	0x03, 0x1b
        /*000e*/ 	.short	0x00ff


	//----- nvinfo : EIATTR_MERCURY_ISA_VERSION
	.align		4
        /*0010*/ 	.byte	0x03, 0x5f
        /*0012*/ 	.short	0x0101


	//----- nvinfo : EIATTR_EXIT_INSTR_OFFSETS
	.align		4
        /*0014*/ 	.byte	0x04, 0x1c
        /*0016*/ 	.short	(.L_481 - .L_480)


	//   ....[0]....
.L_480:
        /*0018*/ 	.word	0x00000010


	//----- nvinfo : EIATTR_SW_WAR
	.align		4
.L_481:
        /*001c*/ 	.byte	0x04, 0x36
        /*001e*/ 	.short	(.L_483 - .L_482)
.L_482:
        /*0020*/ 	.word	0x00000008
.L_483:


//--------------------- .nv.info._Z35group_norm_nhwc_bwd_one_pass_kernelI11Bf16IOFp32WLi64ELi12ELi384EEv26Group_norm_nhwc_bwd_params --------------------------
	.section	.nv.info._Z35group_norm_nhwc_bwd_one_pass_kernelI11Bf16IOFp32WLi64ELi12ELi384EEv26Group_norm_nhwc_bwd_params,"",@"SHT_CUDA_INFO"
	.sectionflags	@""
	.align	4


	//----- nvinfo : EIATTR_CUDA_API_VERSION
	.align		4
        /*0000*/ 	.byte	0x04, 0x37
        /*0002*/ 	.short	(.L_485 - .L_484)
.L_484:
        /*0004*/ 	.word	0x00000082


	//----- nvinfo : EIATTR_KPARAM_INFO
	.align		4
.L_485:
        /*0008*/ 	.byte	0x04, 0x17
        /*000a*/ 	.short	(.L_487 - .L_486)
.L_486:
        /*000c*/ 	.word	0x00000000
        /*0010*/ 	.short	0x0000
        /*0012*/ 	.short	0x0000
        /*0014*/ 	.byte	0x00, 0xf0, 0xe1, 0x02


	//----- nvinfo : EIATTR_SPARSE_MMA_MASK
	.align		4
.L_487:
        /*0018*/ 	.byte	0x03, 0x50
        /*001a*/ 	.short	0x0000


	//----- nvinfo : EIATTR_MAXREG_COUNT
	.align		4
        /*001c*/ 	.byte	0x03, 0x1b
        /*001e*/ 	.short	0x00a8


	//----- nvinfo : EIATTR_NUM_BARRIERS
	.align		4
        /*0020*/ 	.byte	0x02, 0x4c
        /*0022*/ 	.byte	0x01
	.zero		1


	//----- nvinfo : EIATTR_MERCURY_ISA_VERSION
	.align		4
        /*0024*/ 	.byte	0x03, 0x5f
        /*0026*/ 	.short	0x0101


	//----- nvinfo : EIATTR_INT_WARP_WIDE_INSTR_OFFSETS
	.align		4
        /*0028*/ 	.byte	0x04, 0x31
        /*002a*/ 	.short	(.L_489 - .L_488)


	//   ....[0]....
.L_488:
        /*002c*/ 	.word	0x00002630


	//   ....[1]....
        /*0030*/ 	.word	0x00003cf0


	//----- nvinfo : EIATTR_COOP_GROUP_MASK_REGIDS
	.align		4
.L_489:
        /*0034*/ 	.byte	0x04, 0x29
        /*0036*/ 	.short	(.L_491 - .L_490)


	//   ....[0]....
.L_490:
        /*0038*/ 	.word	0xffffffff


	//   ....[1]....
        /*003c*/ 	.word	0xffffffff


	//   ....[2]....
        /*0040*/ 	.word	0xffffffff


	//   ....[3]....
        /*0044*/ 	.word	0xffffffff


	//   ....[4]....
        /*0048*/ 	.word	0xffffffff


	//   ....[5]....
        /*004c*/ 	.word	0xffffffff


	//   ....[6]....
        /*0050*/ 	.word	0xffffffff


	//   ....[7]....
        /*0054*/ 	.word	0xffffffff


	//   ....[8]....
        /*0058*/ 	.word	0xffffffff


	//   ....[9]....
        /*005c*/ 	.word	0xffffffff


	//----- nvinfo : EIATTR_COOP_GROUP_INSTR_OFFSETS
	.align		4
.L_491:
        /*0060*/ 	.byte	0x04, 0x28
        /*0062*/ 	.short	(.L_493 - .L_492)


	//   ....[0]....
.L_492:
        /*0064*/ 	.word	0x00000c00


	//   ....[1]....
        /*0068*/ 	.word	0x00000c10


	//   ....[2]....
        /*006c*/ 	.word	0x00000c60


	//   ....[3]....
        /*0070*/ 	.word	0x00000c80


	//   ....[4]....
        /*0074*/ 	.word	0x00000cb0


	//   ....[5]....
        /*0078*/ 	.word	0x00000cd0


	//   ....[6]....
        /*007c*/ 	.word	0x00000d00


	//   ....[7]....
        /*0080*/ 	.word	0x00000d20


	//   ....[8]....
        /*0084*/ 	.word	0x00000d50


	//   ....[9]....
        /*0088*/ 	.word	0x00000d70


	//----- nvinfo : EIATTR_EXIT_INSTR_OFFSETS
	.align		4
.L_493:
        /*008c*/ 	.byte	0x04, 0x1c
        /*008e*/ 	.short	(.L_495 - .L_494)


	//   ....[0]....
.L_494:
        /*0090*/ 	.word	0x00003de0


	//   ....[1]....
        /*0094*/ 	.word	0x00003f20


	//   ....[2]....
        /*0098*/ 	.word	0x00004160


	//----- nvinfo : EIATTR_MAX_THREADS
	.align		4
.L_495:
        /*009c*/ 	.byte	0x04, 0x05
        /*009e*/ 	.short	(.L_497 - .L_496)
.L_496:
        /*00a0*/ 	.word	0x00000180
        /*00a4*/ 	.word	0x00000001
        /*00a8*/ 	.word	0x00000001


	//----- nvinfo : EIATTR_CRS_STACK_SIZE
	.align		4
.L_497:
        /*00ac*/ 	.byte	0x04, 0x1e
        /*00ae*/ 	.short	(.L_499 - .L_498)
.L_498:
        /*00b0*/ 	.word	0x00000000


	//----- nvinfo : EIATTR_CBANK_PARAM_SIZE
	.align		4
.L_499:
        /*00b4*/ 	.byte	0x03, 0x19
        /*00b6*/ 	.short	0x00b8


	//----- nvinfo : EIATTR_PARAM_CBANK
	.align		4
        /*00b8*/ 	.byte	0x04, 0x0a
        /*00ba*/ 	.short	(.L_501 - .L_500)
	.align		4
.L_500:
        /*00bc*/ 	.word	index@(.nv.constant0._Z35group_norm_nhwc_bwd_one_pass_kernelI11Bf16IOFp32WLi64ELi12ELi384EEv26Group_norm_nhwc_bwd_params)
        /*00c0*/ 	.short	0x0210
        /*00c2*/ 	.short	0x00b8


	//----- nvinfo : EIATTR_SW_WAR
	.align		4
.L_501:
        /*00c4*/ 	.byte	0x04, 0x36
        /*00c6*/ 	.short	(.L_503 - .L_502)
.L_502:
        /*00c8*/ 	.word	0x00000008
.L_503:


//--------------------- .nv.info._Z35group_norm_nhwc_bwd_one_pass_kernelI11Bf16IOFp32WLi128ELi12ELi384EEv26Group_norm_nhwc_bwd_params --------------------------
	.section	.nv.info._Z35group_norm_nhwc_bwd_one_pass_kernelI11Bf16IOFp32WLi128ELi12ELi384EEv26Group_norm_nhwc_bwd_params,"",@"SHT_CUDA_INFO"
	.sectionflags	@""
	.align	4


	//----- nvinfo : EIATTR_CUDA_API_VERSION
	.align		4
        /*0000*/ 	.byte	0x04, 0x37
        /*0002*/ 	.short	(.L_505 - .L_504)
.L_504:
        /*0004*/ 	.word	0x00000082


	//----- nvinfo : EIATTR_KPARAM_INFO
	.align		4
.L_505:
        /*0008*/ 	.byte	0x04, 0x17
        /*000a*/ 	.short	(.L_507 - .L_506)
.L_506:
        /*000c*/ 	.word	0x00000000
        /*0010*/ 	.short	0x0000
        /*0012*/ 	.short	0x0000
        /*0014*/ 	.byte	0x00, 0xf0, 0xe1, 0x02


	//----- nvinfo : EIATTR_SPARSE_MMA_MASK
	.align		4
.L_507:
        /*0018*/ 	.byte	0x03, 0x50
        /*001a*/ 	.short	0x0000


	//----- nvinfo : EIATTR_MAXREG_COUNT
	.align		4
        /*001c*/ 	.byte	0x03, 0x1b
        /*001e*/ 	.short	0x00a8


	//----- nvinfo : EIATTR_NUM_BARRIERS
	.align		4
        /*0020*/ 	.byte	0x02, 0x4c
        /*0022*/ 	.byte	0x01
	.zero		1


	//----- nvinfo : EIATTR_MERCURY_ISA_VERSION
	.align		4
        /*0024*/ 	.byte	0x03, 0x5f
        /*0026*/ 	.short	0x0101


	//----- nvinfo : EIATTR_INT_WARP_WIDE_INSTR_OFFSETS
	.align		4
        /*0028*/ 	.byte	0x04, 0x31
        /*002a*/ 	.short	(.L_509 - .L_508)


	//   ....[0]....
.L_508:
        /*002c*/ 	.word	0x000029c0


	//   ....[1]....
        /*0030*/ 	.word	0x00004300


	//----- nvinfo : EIATTR_COOP_GROUP_MASK_REGIDS
	.align		4
.L_509:
        /*0034*/ 	.byte	0x04, 0x29
        /*0036*/ 	.short	(.L_511 - .L_510)


	//   ....[0]....
.L_510:
        /*0038*/ 	.word	0xffffffff


	//   ....[1]....
        /*003c*/ 	.word	0xffffffff


	//   ....[2]....
        /*0040*/ 	.word	0xffffffff


	//   ....[3]....
        /*0044*/ 	.word	0xffffffff


	//   ....[4]....
        /*0048*/ 	.word	0xffffffff


	//   ....[5]....
        /*004c*/ 	.word	0xffffffff


	//   ....[6]....
        /*0050*/ 	.word	0xffffffff


	//   ....[7]....
        /*0054*/ 	.word	0xffffffff


	//   ....[8]....
        /*0058*/ 	.word	0xffffffff


	//   ....[9]....
        /*005c*/ 	.word	0xffffffff


	//----- nvinfo : EIATTR_COOP_GROUP_INSTR_OFFSETS
	.align		4
.L_511:
        /*0060*/ 	.byte	0x04, 0x28
        /*0062*/ 	.short	(.L_513 - .L_512)


	//   ....[0]....
.L_512:
        /*0064*/ 	.word	0x00000f00


	//   ....[1]....
        /*0068*/ 	.word	0x00000f40


	//   ....[2]....
        /*006c*/ 	.word	0x00000fd0


	//   ....[3]....
        /*0070*/ 	.word	0x00000ff0


	//   ....[4]....
        /*0074*/ 	.word	0x00001020


	//   ....[5]....
        /*0078*/ 	.word	0x00001040


	//   ....[6]....
        /*007c*/ 	.word	0x00001070


	//   ....[7]....
        /*0080*/ 	.word	0x00001090


	//   ....[8]....
        /*0084*/ 	.word	0x000010c0


	//   ....[9]....
        /*0088*/ 	.word	0x000010e0


	//----- nvinfo : EIATTR_EXIT_INSTR_OFFSETS
	.align		4
.L_513:
        /*008c*/ 	.byte	0x04, 0x1c
        /*008e*/ 	.short	(.L_515 - .L_514)


	//   ....[0]....
.L_514:
        /*0090*/ 	.word	0x000043f0


	//   ....[1]....
        /*0094*/ 	.word	0x00004530


	//   ....[2]....
        /*0098*/ 	.word	0x00004770


	//----- nvinfo : EIATTR_MAX_THREADS
	.align		4
.L_515:
        /*009c*/ 	.byte	0x04, 0x05
        /*009e*/ 	.short	(.L_517 - .L_516)
.L_516:
        /*00a0*/ 	.word	0x00000180
        /*00a4*/ 	.word	0x00000001
        /*00a8*/ 	.word	0x00000001


	//----- nvinfo : EIATTR_CRS_STACK_SIZE
	.align		4
.L_517:
        /*00ac*/ 	.byte	0x04, 0x1e
        /*00ae*/ 	.short	(.L_519 - .L_518)
.L_518:
        /*00b0*/ 	.word	0x00000000


	//----- nvinfo : EIATTR_CBANK_PARAM_SIZE
	.align		4
.L_519:
        /*00b4*/ 	.byte	0x03, 0x19
        /*00b6*/ 	.short	0x00b8


	//----- nvinfo : EIATTR_PARAM_CBANK
	.align		4
        /*00b8*/ 	.byte	0x04, 0x0a
        /*00ba*/ 	.short	(.L_521 - .L_520)
	.align		4
.L_520:
        /*00bc*/ 	.word	index@(.nv.constant0._Z35group_norm_nhwc_bwd_one_pass_kernelI11Bf16IOFp32WLi128ELi12ELi384EEv26Group_norm_nhwc_bwd_params)
        /*00c0*/ 	.short	0x0210
        /*00c2*/ 	.short	0x00b8


	//----- nvinfo : EIATTR_SW_WAR
	.align		4
.L_521:
        /*00c4*/ 	.byte	0x04, 0x36
        /*00c6*/ 	.short	(.L_523 - .L_522)
.L_522:
        /*00c8*/ 	.word	0x00000008
.L_523:


//--------------------- .nv.info._Z35group_norm_nhwc_bwd_one_pass_kernelI11Bf16IOFp32WLi256ELi12ELi384EEv26Group_norm_nhwc_bwd_params --------------------------
	.section	.nv.info._Z35group_norm_nhwc_bwd_one_pass_kernelI11Bf16IOFp32WLi256ELi12ELi384EEv26Group_norm_nhwc_bwd_params,"",@"SHT_CUDA_INFO"
	.sectionflags	@""
	.align	4


	//----- nvinfo : EIATTR_CUDA_API_VERSION
	.align		4
        /*0000*/ 	.byte	0x04, 0x37
        /*0002*/ 	.short	(.L_525 - .L_524)
.L_524:
        /*0004*/ 	.word	0x00000082


	//----- nvinfo : EIATTR_KPARAM_INFO
	.align		4
.L_525:
        /*0008*/ 	.byte	0x04, 0x17
        /*000a*/ 	.short	(.L_527 - .L_526)
.L_526:
        /*000c*/ 	.word	0x00000000
        /*0010*/ 	.short	0x0000
        /*0012*/ 	.short	0x0000
        /*0014*/ 	.byte	0x00, 0xf0, 0xe1, 0x02


	//----- nvinfo : EIATTR_SPARSE_MMA_MASK
	.align		4
.L_527:
        /*0018*/ 	.byte	0x03, 0x50
        /*001a*/ 	.short	0x0000


	//----- nvinfo : EIATTR_MAXREG_COUNT
	.align		4
        /*001c*/ 	.byte	0x03, 0x1b
        /*001e*/ 	.short	0x00a8


	//----- nvinfo : EIATTR_NUM_BARRIERS
	.align		4
        /*0020*/ 	.byte	0x02, 0x4c
        /*0022*/ 	.byte	0x01
	.zero		1


	//----- nvinfo : EIATTR_MERCURY_ISA_VERSION
	.align		4
        /*0024*/ 	.byte	0x03, 0x5f
        /*0026*/ 	.short	0x0101


	//----- nvinfo : EIATTR_INT_WARP_WIDE_INSTR_OFFSETS
	.align		4
        /*0028*/ 	.byte	0x04, 0x31
        /*002a*/ 	.short	(.L_529 - .L_528)


	//   ....[0]....
.L_528:
        /*002c*/ 	.word	0x000031b0


	//   ....[1]....
        /*0030*/ 	.word	0x000051e0


	//----- nvinfo : EIATTR_COOP_GROUP_MASK_REGIDS
	.align		4
.L_529:
        /*0034*/ 	.byte	0x04, 0x29
        /*0036*/ 	.short	(.L_531 - .L_530)


	//   ....[0]....
.L_530:
        /*0038*/ 	.word	0xffffffff


	//   ....[1]....
        /*003c*/ 	.word	0xffffffff


	//   ....[2]....
        /*0040*/ 	.word	0xffffffff


	//   ....[3]....
        /*0044*/ 	.word	0xffffffff


	//   ....[4]....
        /*0048*/ 	.word	0xffffffff


	//   ....[5]....
        /*004c*/ 	.word	0xffffffff


	//   ....[6]....
        /*0050*/ 	.word	0xffffffff


	//   ....[7]....
        /*0054*/ 	.word	0xffffffff


	//   ....[8]....
        /*0058*/ 	.word	0xffffffff


	//   ....[9]....
        /*005c*/ 	.word	0xffffffff


	//----- nvinfo : EIATTR_COOP_GROUP_INSTR_OFFSETS
	.align		4
.L_531:
        /*0060*/ 	.byte	0x04, 0x28
        /*0062*/ 	.short	(.L_533 - .L_532)


	//   ....[0]....
.L_532:
        /*0064*/ 	.word	0x00001650


	//   ....[1]....
        /*0068*/ 	.word	0x00001690


	//   ....[2]....
        /*006c*/ 	.word	0x000017c0


	//   ....[3]....
        /*0070*/ 	.word	0x000017e0


	//   ....[4]....
        /*0074*/ 	.word	0x00001820


	//   ....[5]....
        /*0078*/ 	.word	0x00001840


	//   ....[6]....
        /*007c*/ 	.word	0x00001870


	//   ....[7]....
        /*0080*/ 	.word	0x00001890


	//   ....[8]....
        /*0084*/ 	.word	0x000018d0


	//   ....[9]....
        /*0088*/ 	.word	0x000018e0


	//----- nvinfo : EIATTR_EXIT_INSTR_OFFSETS
	.align		4
.L_533:
        /*008c*/ 	.byte	0x04, 0x1c
        /*008e*/ 	.short	(.L_535 - .L_534)


	//   ....[0]....
.L_534:
        /*0090*/ 	.word	0x000052d0


	//   ....[1]....
        /*0094*/ 	.word	0x00005410


	//   ....[2]....
        /*0098*/ 	.word	0x00005650


	//----- nvinfo : EIATTR_MAX_THREADS
	.align		4
.L_535:
        /*009c*/ 	.byte	0x04, 0x05
        /*009e*/ 	.short	(.L_537 - .L_536)
.L_536:
        /*00a0*/ 	.word	0x00000180
        /*00a4*/ 	.word	0x00000001
        /*00a8*/ 	.word	0x00000001


	//----- nvinfo : EIATTR_CRS_STACK_SIZE
	.align		4
.L_537:
        /*00ac*/ 	.byte	0x04, 0x1e
        /*00ae*/ 	.short	(.L_539 - .L_538)
.L_538:
        /*00b0*/ 	.word	0x00000000


	//----- nvinfo : EIATTR_CBANK_PARAM_SIZE
	.align		4
.L_539:
        /*00b4*/ 	.byte	0x03, 0x19
        /*00b6*/ 	.short	0x00b8


	//----- nvinfo : EIATTR_PARAM_CBANK
	.align		4
        /*00b8*/ 	.byte	0x04, 0x0a
        /*00ba*/ 	.short	(.L_541 - .L_540)
	.align		4
.L_540:
        /*00bc*/ 	.word	index@(.nv.constant0._Z35group_norm_nhwc_bwd_one_pass_kernelI11Bf16IOFp32WLi256ELi12ELi384EEv26Group_norm_nhwc_bwd_params)
        /*00c0*/ 	.short	0x0210
        /*00c2*/ 	.short	0x00b8


	//----- nvinfo : EIATTR_SW_WAR
	.align		4
.L_541:
        /*00c4*/ 	.byte	0x04, 0x36
        /*00c6*/ 	.short	(.L_543 - .L_542)
.L_542:
        /*00c8*/ 	.word	0x00000008
.L_543:


//--------------------- .nv.info._Z35group_norm_nhwc_bwd_one_pass_kernelI11Bf16IOFp32WLi512ELi12ELi384EEv26Group_norm_nhwc_bwd_params --------------------------
	.section	.nv.info._Z35group_norm_nhwc_bwd_one_pass_kernelI11Bf16IOFp32WLi512ELi12ELi384EEv26Group_norm_nhwc_bwd_params,"",@"SHT_CUDA_INFO"
	.sectionflags	@""
	.align	4


	//----- nvinfo : EIATTR_CUDA_API_VERSION
	.align		4
        /*0000*/ 	.byte	0x04, 0x37
        /*0002*/ 	.short	(.L_545 - .L_544)
.L_544:
        /*0004*/ 	.word	0x00000082


	//----- nvinfo : EIATTR_KPARAM_INFO
	.align		4
.L_545:
        /*0008*/ 	.byte	0x04, 0x17
        /*000a*/ 	.short	(.L_547 - .L_546)
.L_546:
        /*000c*/ 	.word	0x00000000
        /*0010*/ 	.short	0x0000
        /*0012*/ 	.short	0x0000
        /*0014*/ 	.byte	0x00, 0xf0, 0xe1, 0x02


	//----- nvinfo : EIATTR_SPARSE_MMA_MASK
	.align		4
.L_547:
        /*0018*/ 	.byte	0x03, 0x50
        /*001a*/ 	.short	0x0000


	//----- nvinfo : EIATTR_MAXREG_COUNT
	.align		4
        /*001c*/ 	.byte	0x03, 0x1b
        /*001e*/ 	.short	0x00a8


	//----- nvinfo : EIATTR_NUM_BARRIERS
	.align		4
        /*0020*/ 	.byte	0x02, 0x4c
        /*0022*/ 	.byte	0x01
	.zero		1


	//----- nvinfo : EIATTR_MERCURY_ISA_VERSION
	.align		4
        /*0024*/ 	.byte	0x03, 0x5f
        /*0026*/ 	.short	0x0101


	//----- nvinfo : EIATTR_INT_WARP_WIDE_INSTR_OFFSETS
	.align		4
        /*0028*/ 	.byte	0x04, 0x31
        /*002a*/ 	.short	(.L_549 - .L_548)


	//   ....[0]....
.L_548:
        /*002c*/ 	.word	0x000042f0


	//   ....[1]....
        /*0030*/ 	.word	0x000070b0


	//----- nvinfo : EIATTR_COOP_GROUP_MASK_REGIDS
	.align		4
.L_549:
        /*0034*/ 	.byte	0x04, 0x29
        /*0036*/ 	.short	(.L_551 - .L_550)


	//   ....[0]....
.L_550:
        /*0038*/ 	.word	0xffffffff


	//   ....[1]....
        /*003c*/ 	.word	0xffffffff


	//   ....[2]....
        /*0040*/ 	.word	0xffffffff


	//   ....[3]....
        /*0044*/ 	.word	0xffffffff


	//   ....[4]....
        /*0048*/ 	.word	0xffffffff


	//   ....[5]....
        /*004c*/ 	.word	0xffffffff


	//   ....[6]....
        /*0050*/ 	.word	0xffffffff


	//   ....[7]....
        /*0054*/ 	.word	0xffffffff


	//   ....[8]....
        /*0058*/ 	.word	0xffffffff


	//   ....[9]....
        /*005c*/ 	.word	0xffffffff


	//----- nvinfo : EIATTR_COOP_GROUP_INSTR_OFFSETS
	.align		4
.L_551:
        /*0060*/ 	.byte	0x04, 0x28
        /*0062*/ 	.short	(.L_553 - .L_552)


	//   ....[0]....
.L_552:
        /*0064*/ 	.word	0x00002640


	//   ....[1]....
        /*0068*/ 	.word	0x00002680


	//   ....[2]....
        /*006c*/ 	.word	0x00002810


	//   ....[3]....
        /*0070*/ 	.word	0x00002850


	//   ....[4]....
        /*0074*/ 	.word	0x00002890


	//   ....[5]....
        /*0078*/ 	.word	0x000028b0


	//   ....[6]....
        /*007c*/ 	.word	0x000028e0


	//   ....[7]....
        /*0080*/ 	.word	0x00002900


	//   ....[8]....
        /*0084*/ 	.word	0x00002930


	//   ....[9]....
        /*0088*/ 	.word	0x00002960


	//----- nvinfo : EIATTR_EXIT_INSTR_OFFSETS
	.align		4
.L_553:
        /*008c*/ 	.byte	0x04, 0x1c
        /*008e*/ 	.short	(.L_555 - .L_554)


	//   ....[0]....
.L_554:
        /*0090*/ 	.word	0x00007140


	//   ....[1]....
        /*0094*/ 	.word	0x00007280


	//   ....[2]....
        /*0098*/ 	.word	0x000074c0


	//----- nvinfo : EIATTR_MAX_THREADS
	.align		4
.L_555:
        /*009c*/ 	.byte	0x04, 0x05
        /*009e*/ 	.short	(.L_557 - .L_556)
.L_556:
        /*00a0*/ 	.word	0x00000180
        /*00a4*/ 	.word	0x00000001
        /*00a8*/ 	.word	0x00000001


	//----- nvinfo : EIATTR_CRS_STACK_SIZE
	.align		4
.L_557:
        /*00ac*/ 	.byte	0x04, 0x1e
        /*00ae*/ 	.short	(.L_559 - .L_558)
.L_558:
        /*00b0*/ 	.word	0x00000000


	//----- nvinfo : EIATTR_CBANK_PARAM_SIZE
	.align		4
.L_559:
        /*00b4*/ 	.byte	0x03, 0x19
        /*00b6*/ 	.short	0x00b8


	//----- nvinfo : EIATTR_PARAM_CBANK
	.align		4
        /*00b8*/ 	.byte	0x04, 0x0a
        /*00ba*/ 	.short	(.L_561 - .L_560)
	.align		4
.L_560:
        /*00bc*/ 	.word	index@(.nv.constant0._Z35group_norm_nhwc_bwd_one_pass_kernelI11Bf16IOFp32WLi512ELi12ELi384EEv26Group_norm_nhwc_bwd_params)
        /*00c0*/ 	.short	0x0210
        /*00c2*/ 	.short	0x00b8


	//----- nvinfo : EIATTR_SW_WAR
	.align		4
.L_561:
        /*00c4*/ 	.byte	0x04, 0x36
        /*00c6*/ 	.short	(.L_563 - .L_562)
.L_562:
        /*00c8*/ 	.word	0x00000008
.L_563:


//--------------------- .nv.info._Z35group_norm_nhwc_bwd_one_pass_kernelI11Bf16IOBf16WLi64ELi12ELi384EEv26Group_norm_nhwc_bwd_params --------------------------
	.section	.nv.info._Z35group_norm_nhwc_bwd_one_pass_kernelI11Bf16IOBf16WLi64ELi12ELi384EEv26Group_norm_nhwc_bwd_params,"",@"SHT_CUDA_INFO"
	.sectionflags	@""
	.align	4


	//----- nvinfo : EIATTR_CUDA_API_VERSION
	.align		4
        /*0000*/ 	.byte	0x04, 0x37
        /*0002*/ 	.short	(.L_565 - .L_564)
.L_564:
        /*0004*/ 	.word	0x00000082


	//----- nvinfo : EIATTR_KPARAM_INFO
	.align		4
.L_565:
        /*0008*/ 	.byte	0x04, 0x17
        /*000a*/ 	.short	(.L_567 - .L_566)
.L_566:
        /*000c*/ 	.word	0x00000000
        /*0010*/ 	.short	0x0000
        /*0012*/ 	.short	0x0000
        /*0014*/ 	.byte	0x00, 0xf0, 0xe1, 0x02


	//----- nvinfo : EIATTR_SPARSE_MMA_MASK
	.align		4
.L_567:
        /*0018*/ 	.byte	0x03, 0x50
        /*001a*/ 	.short	0x0000


	//----- nvinfo : EIATTR_MAXREG_COUNT
	.align		4
        /*001c*/ 	.byte	0x03, 0x1b
        /*001e*/ 	.short	0x00a8


	//----- nvinfo : EIATTR_NUM_BARRIERS
	.align		4
        /*0020*/ 	.byte	0x02, 0x4c
        /*0022*/ 	.byte	0x01
	.zero		1


	//----- nvinfo : EIATTR_MERCURY_ISA_VERSION
	.align		4
        /*0024*/ 	.byte	0x03, 0x5f
        /*0026*/ 	.short	0x0101


	//----- nvinfo : EIATTR_INT_WARP_WIDE_INSTR_OFFSETS
	.align		4
        /*0028*/ 	.byte	0x04, 0x31
        /*002a*/ 	.short	(.L_569 - .L_568)


	//   ....[0]....
.L_568:
        /*002c*/ 	.word	0x000026d0


	//   ....[1]....
        /*0030*/ 	.word	0x00003d90


	//----- nvinfo : EIATTR_COOP_GROUP_MASK_REGIDS
	.align		4
.L_569:
        /*0034*/ 	.byte	0x04, 0x29
        /*0036*/ 	.short	(.L_571 - .L_570)


	//   ....[0]....
.L_570:
        /*0038*/ 	.word	0xffffffff


	//   ....[1]....
        /*003c*/ 	.word	0xffffffff


	//   ....[2]....
        /*0040*/ 	.word	0xffffffff


	//   ....[3]....
        /*0044*/ 	.word	0xffffffff


	//   ....[4]....
        /*0048*/ 	.word	0xffffffff


	//   ....[5]....
        /*004c*/ 	.word	0xffffffff


	//   ....[6]....
        /*0050*/ 	.word	0xffffffff


	//   ....[7]....
        /*0054*/ 	.word	0xffffffff


	//   ....[8]....
        /*0058*/ 	.word	0xffffffff


	//   ....[9]....
        /*005c*/ 	.word	0xffffffff


	//----- nvinfo : EIATTR_COOP_GROUP_INSTR_OFFSETS
	.align		4
.L_571:
        /*0060*/ 	.byte	0x04, 0x28
        /*0062*/ 	.short	(.L_573 - .L_572)


	//   ....[0]....
.L_572:
        /*0064*/ 	.word	0x00000c80


	//   ....[1]....
        /*0068*/ 	.word	0x00000cb0


	//   ....[2]....
        /*006c*/ 	.word	0x00000d00


	//   ....[3]....
        /*0070*/ 	.word	0x00000d20


	//   ....[4]....
        /*0074*/ 	.word	0x00000d50


	//   ....[5]....
        /*0078*/ 	.word	0x00000d70


	//   ....[6]....
        /*007c*/ 	.word	0x00000da0


	//   ....[7]....
        /*0080*/ 	.word	0x00000dc0


	//   ....[8]....
        /*0084*/ 	.word	0x00000df0


	//   ....[9]....
        /*0088*/ 	.word	0x00000e10


	//----- nvinfo : EIATTR_EXIT_INSTR_OFFSETS
	.align		4
.L_573:
        /*008c*/ 	.byte	0x04, 0x1c
        /*008e*/ 	.short	(.L_575 - .L_574)


	//   ....[0]....
.L_574:
        /*0090*/ 	.word	0x00003e80


	//   ....[1]....
        /*0094*/ 	.word	0x00003fc0


	//   ....[2]....
        /*0098*/ 	.word	0x00004230


	//----- nvinfo : EIATTR_MAX_THREADS
	.align		4
.L_575:
        /*009c*/ 	.byte	0x04, 0x05
        /*009e*/ 	.short	(.L_577 - .L_576)
.L_576:
        /*00a0*/ 	.word	0x00000180
        /*00a4*/ 	.word	0x00000001
        /*00a8*/ 	.word	0x00000001


	//----- nvinfo : EIATTR_CRS_STACK_SIZE
	.align		4
.L_577:
        /*00ac*/ 	.byte	0x04, 0x1e
        /*00ae*/ 	.short	(.L_579 - .L_578)
.L_578:
        /*00b0*/ 	.word	0x00000000


	//----- nvinfo : EIATTR_CBANK_PARAM_SIZE
	.align		4
.L_579:
        /*00b4*/ 	.byte	0x03, 0x19
        /*00b6*/ 	.short	0x00b8


	//----- nvinfo : EIATTR_PARAM_CBANK
	.align		4
        /*00b8*/ 	.byte	0x04, 0x0a
        /*00ba*/ 	.short	(.L_581 - .L_580)
	.align		4
.L_580:
        /*00bc*/ 	.word	index@(.nv.constant0._Z35group_norm_nhwc_bwd_one_pass_kernelI11Bf16IOBf16WLi64ELi12ELi384EEv26Group_norm_nhwc_bwd_params)
        /*00c0*/ 	.short	0x0210
        /*00c2*/ 	.short	0x00b8


	//----- nvinfo : EIATTR_SW_WAR
	.align		4
.L_581:
        /*00c4*/ 	.byte	0x04, 0x36
        /*00c6*/ 	.short	(.L_583 - .L_582)
.L_582:
        /*00c8*/ 	.word	0x00000008
.L_583:


//--------------------- .nv.info._Z35group_norm_nhwc_bwd_one_pass_kernelI11Bf16IOBf16WLi128ELi12ELi384EEv26Group_norm_nhwc_bwd_params --------------------------
	.section	.nv.info._Z35group_norm_nhwc_bwd_one_pass_kernelI11Bf16IOBf16WLi128ELi12ELi384EEv26Group_norm_nhwc_bwd_params,"",@"SHT_CUDA_INFO"
	.sectionflags	@""
	.align	4


	//----- nvinfo : EIATTR_CUDA_API_VERSION
	.align		4
        /*0000*/ 	.byte	0x04, 0x37
        /*0002*/ 	.short	(.L_585 - .L_584)
.L_584:
        /*0004*/ 	.word	0x00000082


	//----- nvinfo : EIATTR_KPARAM_INFO
	.align		4
.L_585:
        /*0008*/ 	.byte	0x04, 0x17
        /*000a*/ 	.short	(.L_587 - .L_586)
.L_586:
        /*000c*/ 	.word	0x00000000
        /*0010*/ 	.short	0x0000
        /*0012*/ 	.short	0x0000
        /*0014*/ 	.byte	0x00, 0xf0, 0xe1, 0x02


	//----- nvinfo : EIATTR_SPARSE_MMA_MASK
	.align		4
.L_587:
        /*0018*/ 	.byte	0x03, 0x50
        /*001a*/ 	.short	0x0000


	//----- nvinfo : EIATTR_MAXREG_COUNT
	.align		4
        /*001c*/ 	.byte	0x03, 0x1b
        /*001e*/ 	.short	0x00a8


	//----- nvinfo : EIATTR_NUM_BARRIERS
	.align		4
        /*0020*/ 	.byte	0x02, 0x4c
        /*0022*/ 	.byte	0x01
	.zero		1


	//----- nvinfo : EIATTR_MERCURY_ISA_VERSION
	.align		4
        /*0024*/ 	.byte	0x03, 0x5f
        /*0026*/ 	.short	0x0101


	//----- nvinfo : EIATTR_INT_WARP_WIDE_INSTR_OFFSETS
	.align		4
        /*0028*/ 	.byte	0x04, 0x31
        /*002a*/ 	.short	(.L_589 - .L_588)


	//   ....[0]....
.L_588:
        /*002c*/ 	.word	0x00002a40


	//   ....[1]....
        /*0030*/ 	.word	0x00004380


	//----- nvinfo : EIATTR_COOP_GROUP_MASK_REGIDS
	.align		4
.L_589:
        /*0034*/ 	.byte	0x04, 0x29
        /*0036*/ 	.short	(.L_591 - .L_590)


	//   ....[0]....
.L_590:
        /*0038*/ 	.word	0xffffffff


	//   ....[1]....
        /*003c*/ 	.word	0xffffffff


	//   ....[2]....
        /*0040*/ 	.word	0xffffffff


	//   ....[3]....
        /*0044*/ 	.word	0xffffffff


	//   ....[4]....
        /*0048*/ 	.word	0xffffffff


	//   ....[5]....
        /*004c*/ 	.word	0xffffffff


	//   ....[6]....
        /*0050*/ 	.word	0xffffffff


	//   ....[7]....
        /*0054*/ 	.word	0xffffffff


	//   ....[8]....
        /*0058*/ 	.word	0xffffffff


	//   ....[9]....
        /*005c*/ 	.word	0xffffffff


	//----- nvinfo : EIATTR_COOP_GROUP_INSTR_OFFSETS
	.align		4
.L_591:
        /*0060*/ 	.byte	0x04, 0x28
        /*0062*/ 	.short	(.L_593 - .L_592)


	//   ....[0]....
.L_592:
        /*0064*/ 	.word	0x00000f60


	//   ....[1]....
        /*0068*/ 	.word	0x00000fa0


	//   ....[2]....
        /*006c*/ 	.word	0x00000ff0


	//   ....[3]....
        /*0070*/ 	.word	0x00001010


	//   ....[4]....
        /*0074*/ 	.word	0x00001040


	//   ....[5]....
        /*0078*/ 	.word	0x00001060


	//   ....[6]....
        /*007c*/ 	.word	0x00001090


	//   ....[7]....
        /*0080*/ 	.word	0x000010b0


	//   ....[8]....
        /*0084*/ 	.word	0x000010e0


	//   ....[9]....
        /*0088*/ 	.word	0x00001100


	//----- nvinfo : EIATTR_EXIT_INSTR_OFFSETS
	.align		4
.L_593:
        /*008c*/ 	.byte	0x04, 0x1c
        /*008e*/ 	.short	(.L_595 - .L_594)


	//   ....[0]....
.L_594:
        /*0090*/ 	.word	0x00004470


	//   ....[1]....
        /*0094*/ 	.word	0x000045b0


	//   ....[2]....
        /*0098*/ 	.word	0x00004810


	//----- nvinfo : EIATTR_MAX_THREADS
	.align		4
.L_595:
        /*009c*/ 	.byte	0x04, 0x05
        /*009e*/ 	.short	(.L_597 - .L_596)
.L_596:
        /*00a0*/ 	.word	0x00000180
        /*00a4*/ 	.word	0x00000001
        /*00a8*/ 	.word	0x00000001


	//----- nvinfo : EIATTR_CRS_STACK_SIZE
	.align		4
.L_597:
        /*00ac*/ 	.byte	0x04, 0x1e
        /*00ae*/ 	.short	(.L_599 - .L_598)
.L_598:
        /*00b0*/ 	.word	0x00000000


	//----- nvinfo : EIATTR_CBANK_PARAM_SIZE
	.align		4
.L_599:
        /*00b4*/ 	.byte	0x03, 0x19
        /*00b6*/ 	.short	0x00b8


	//----- nvinfo : EIATTR_PARAM_CBANK
	.align		4
        /*00b8*/ 	.byte	0x04, 0x0a
        /*00ba*/ 	.short	(.L_601 - .L_600)
	.align		4
.L_600:
        /*00bc*/ 	.word	index@(.nv.constant0._Z35group_norm_nhwc_bwd_one_pass_kernelI11Bf16IOBf16WLi128ELi12ELi384EEv26Group_norm_nhwc_bwd_params)
        /*00c0*/ 	.short	0x0210
        /*00c2*/ 	.short	0x00b8


	//----- nvinfo : EIATTR_SW_WAR
	.align		4
.L_601:
        /*00c4*/ 	.byte	0x04, 0x36
        /*00c6*/ 	.short	(.L_603 - .L_602)
.L_602:
        /*00c8*/ 	.word	0x00000008
.L_603:


//--------------------- .nv.info._Z35group_norm_nhwc_bwd_one_pass_kernelI11Bf16IOBf16WLi256ELi12ELi384EEv26Group_norm_nhwc_bwd_params --------------------------
	.section	.nv.info._Z35group_norm_nhwc_bwd_one_pass_kernelI11Bf16IOBf16WLi256ELi12ELi384EEv26Group_norm_nhwc_bwd_params,"",@"SHT_CUDA_INFO"
	.sectionflags	@""
	.align	4


	//----- nvinfo : EIATTR_CUDA_API_VERSION
	.align		4
        /*0000*/ 	.byte	0x04, 0x37
        /*0002*/ 	.short	(.L_605 - .L_604)
.L_604:
        /*0004*/ 	.word	0x00000082


	//----- nvinfo : EIATTR_KPARAM_INFO
	.align		4
.L_605:
        /*0008*/ 	.byte	0x04, 0x17
        /*000a*/ 	.short	(.L_607 - .L_606)
.L_606:
        /*000c*/ 	.word	0x00000000
        /*0010*/ 	.short	0x0000
        /*0012*/ 	.short	0x0000
        /*0014*/ 	.byte	0x00, 0xf0, 0xe1, 0x02


	//----- nvinfo : EIATTR_SPARSE_MMA_MASK
	.align		4
.L_607:
        /*0018*/ 	.byte	0x03, 0x50
        /*001a*/ 	.short	0x0000


	//----- nvinfo : EIATTR_MAXREG_COUNT
	.align		4
        /*001c*/ 	.byte	0x03, 0x1b
        /*001e*/ 	.short	0x00a8


	//----- nvinfo : EIATTR_NUM_BARRIERS
	.align		4
        /*0020*/ 	.byte	0x02, 0x4c
        /*0022*/ 	.byte	0x01
	.zero		1


	//----- nvinfo : EIATTR_MERCURY_ISA_VERSION
	.align		4
        /*0024*/ 	.byte	0x03, 0x5f
        /*0026*/ 	.short	0x0101


	//----- nvinfo : EIATTR_INT_WARP_WIDE_INSTR_OFFSETS
	.align		4
        /*0028*/ 	.byte	0x04, 0x31
        /*002a*/ 	.short	(.L_609 - .L_608)


	//   ....[0]....
.L_608:
        /*002c*/ 	.word	0x000031e0


	//   ....[1]....
        /*0030*/ 	.word	0x00005210


	//----- nvinfo : EIATTR_COOP_GROUP_MASK_REGIDS
	.align		4
.L_609:
        /*0034*/ 	.byte	0x04, 0x29
        /*0036*/ 	.short	(.L_611 - .L_610)


	//   ....[0]....
.L_610:
        /*0038*/ 	.word	0xffffffff


	//   ....[1]....
        /*003c*/ 	.word	0xffffffff


	//   ....[2]....
        /*0040*/ 	.word	0xffffffff


	//   ....[3]....
        /*0044*/ 	.word	0xffffffff


	//   ....[4]....
        /*0048*/ 	.word	0xffffffff


	//   ....[5]....
        /*004c*/ 	.word	0xffffffff


	//   ....[6]....
        /*0050*/ 	.word	0xffffffff


	//   ....[7]....
        /*0054*/ 	.word	0xffffffff


	//   ....[8]....
        /*0058*/ 	.word	0xffffffff


	//   ....[9]....
        /*005c*/ 	.word	0xffffffff


	//----- nvinfo : EIATTR_COOP_GROUP_INSTR_OFFSETS
	.align		4
.L_611:
        /*0060*/ 	.byte	0x04, 0x28
        /*0062*/ 	.short	(.L_613 - .L_612)


	//   ....[0]....
.L_612:
        /*0064*/ 	.word	0x000016a0


	//   ....[1]....
        /*0068*/ 	.word	0x000016e0


	//   ....[2]....
        /*006c*/ 	.word	0x00001810


	//   ....[3]....
        /*0070*/ 	.word	0x00001830


	//   ....[4]....
        /*0074*/ 	.word	0x00001870


	//   ....[5]....
        /*0078*/ 	.word	0x00001890


	//   ....[6]....
        /*007c*/ 	.word	0x000018c0


	//   ....[7]....
        /*0080*/ 	.word	0x000018e0


	//   ....[8]....
        /*0084*/ 	.word	0x00001910


	//   ....[9]....
        /*0088*/ 	.word	0x00001930


	//----- nvinfo : EIATTR_EXIT_INSTR_OFFSETS
	.align		4
.L_613:
        /*008c*/ 	.byte	0x04, 0x1c
        /*008e*/ 	.short	(.L_615 - .L_614)


	//   ....[0]....
.L_614:
        /*0090*/ 	.word	0x00005300


	//   ....[1]....
        /*0094*/ 	.word	0x00005440


	//   ....[2]....
        /*0098*/ 	.word	0x000056a0


	//----- nvinfo : EIATTR_MAX_THREADS
	.align		4
.L_615:
        /*009c*/ 	.byte	0x04, 0x05
        /*009e*/ 	.short	(.L_617 - .L_616)
.L_616:
        /*00a0*/ 	.word	0x00000180
        /*00a4*/ 	.word	0x00000001
        /*00a8*/ 	.word	0x00000001


	//----- nvinfo : EIATTR_CRS_STACK_SIZE
	.align		4
.L_617:
        /*00ac*/ 	.byte	0x04, 0x1e
        /*00ae*/ 	.short	(.L_619 - .L_618)
.L_618:
        /*00b0*/ 	.word	0x00000000


	//----- nvinfo : EIATTR_CBANK_PARAM_SIZE
	.align		4
.L_619:
        /*00b4*/ 	.byte	0x03, 0x19
        /*00b6*/ 	.short	0x00b8


	//----- nvinfo : EIATTR_PARAM_CBANK
	.align		4
        /*00b8*/ 	.byte	0x04, 0x0a
        /*00ba*/ 	.short	(.L_621 - .L_620)
	.align		4
.L_620:
        /*00bc*/ 	.word	index@(.nv.constant0._Z35group_norm_nhwc_bwd_one_pass_kernelI11Bf16IOBf16WLi256ELi12ELi384EEv26Group_norm_nhwc_bwd_params)
        /*00c0*/ 	.short	0x0210
        /*00c2*/ 	.short	0x00b8


	//----- nvinfo : EIATTR_SW_WAR
	.align		4
.L_621:
        /*00c4*/ 	.byte	0x04, 0x36
        /*00c6*/ 	.short	(.L_623 - .L_622)
.L_622:
        /*00c8*/ 	.word	0x00000008
.L_623:


//--------------------- .nv.info._Z35group_norm_nhwc_bwd_one_pass_kernelI11Bf16IOBf16WLi512ELi12ELi384EEv26Group_norm_nhwc_bwd_params --------------------------
	.section	.nv.info._Z35group_norm_nhwc_bwd_one_pass_kernelI11Bf16IOBf16WLi512ELi12ELi384EEv26Group_norm_nhwc_bwd_params,"",@"SHT_CUDA_INFO"
	.sectionflags	@""
	.align	4


	//----- nvinfo : EIATTR_CUDA_API_VERSION
	.align		4
        /*0000*/ 	.byte	0x04, 0x37
        /*0002*/ 	.short	(.L_625 - .L_624)
.L_624:
        /*0004*/ 	.word	0x00000082


	//----- nvinfo : EIATTR_KPARAM_INFO
	.align		4
.L_625:
        /*0008*/ 	.byte	0x04, 0x17
        /*000a*/ 	.short	(.L_627 - .L_626)
.L_626:
        /*000c*/ 	.word	0x00000000
        /*0010*/ 	.short	0x0000
        /*0012*/ 	.short	0x0000
        /*0014*/ 	.byte	0x00, 0xf0, 0xe1, 0x02


	//----- nvinfo : EIATTR_SPARSE_MMA_MASK
	.align		4
.L_627:
        /*0018*/ 	.byte	0x03, 0x50
        /*001a*/ 	.short	0x0000


	//----- nvinfo : EIATTR_MAXREG_COUNT
	.align		4
        /*001c*/ 	.byte	0x03, 0x1b
        /*001e*/ 	.short	0x00a8


	//----- nvinfo : EIATTR_NUM_BARRIERS
	.align		4
        /*0020*/ 	.byte	0x02, 0x4c
        /*0022*/ 	.byte	0x01
	.zero		1


	//----- nvinfo : EIATTR_MERCURY_ISA_VERSION
	.align		4
        /*0024*/ 	.byte	0x03, 0x5f
        /*0026*/ 	.short	0x0101


	//----- nvinfo : EIATTR_INT_WARP_WIDE_INSTR_OFFSETS
	.align		4
        /*0028*/ 	.byte	0x04, 0x31
        /*002a*/ 	.short	(.L_629 - .L_628)


	//   ....[0]....
.L_628:
        /*002c*/ 	.word	0x00004360


	//   ....[1]....
        /*0030*/ 	.word	0x00007120


	//----- nvinfo : EIATTR_COOP_GROUP_MASK_REGIDS
	.align		4
.L_629:
        /*0034*/ 	.byte	0x04, 0x29
        /*0036*/ 	.short	(.L_631 - .L_630)


	//   ....[0]....
.L_630:
        /*0038*/ 	.word	0xffffffff


	//   ....[1]....
        /*003c*/ 	.word	0xffffffff


	//   ....[2]....
        /*0040*/ 	.word	0xffffffff


	//   ....[3]....
        /*0044*/ 	.word	0xffffffff


	//   ....[4]....
        /*0048*/ 	.word	0xffffffff


	//   ....[5]....
        /*004c*/ 	.word	0xffffffff


	//   ....[6]....
        /*0050*/ 	.word	0xffffffff


	//   ....[7]....
        /*0054*/ 	.word	0xffffffff


	//   ....[8]....
        /*0058*/ 	.word	0xffffffff


	//   ....[9]....
        /*005c*/ 	.word	0xffffffff


	//----- nvinfo : EIATTR_COOP_GROUP_INSTR_OFFSETS
	.align		4
.L_631:
        /*0060*/ 	.byte	0x04, 0x28
        /*0062*/ 	.short	(.L_633 - .L_632)


	//   ....[0]....
.L_632:
        /*0064*/ 	.word	0x000026b0


	//   ....[1]....
        /*0068*/ 	.word	0x000026f0


	//   ....[2]....
        /*006c*/ 	.word	0x00002880


	//   ....[3]....
        /*0070*/ 	.word	0x000028c0


	//   ....[4]....
        /*0074*/ 	.word	0x00002900


	//   ....[5]....
        /*0078*/ 	.word	0x00002920


	//   ....[6]....
        /*007c*/ 	.word	0x00002950


	//   ....[7]....
        /*0080*/ 	.word	0x00002970


	//   ....[8]....
        /*0084*/ 	.word	0x000029a0


	//   ....[9]....
        /*0088*/ 	.word	0x000029d0


	//----- nvinfo : EIATTR_EXIT_INSTR_OFFSETS
	.align		4
.L_633:
        /*008c*/ 	.byte	0x04, 0x1c
        /*008e*/ 	.short	(.L_635 - .L_634)


	//   ....[0]....
.L_634:
        /*0090*/ 	.word	0x000071b0


	//   ....[1]....
        /*0094*/ 	.word	0x000072f0


	//   ....[2]....
        /*0098*/ 	.word	0x00007550


	//----- nvinfo : EIATTR_MAX_THREADS
	.align		4
.L_635:
        /*009c*/ 	.byte	0x04, 0x05
        /*009e*/ 	.short	(.L_637 - .L_636)
.L_636:
        /*00a0*/ 	.word	0x00000180
        /*00a4*/ 	.word	0x00000001
        /*00a8*/ 	.word	0x00000001


	//----- nvinfo : EIATTR_CRS_STACK_SIZE
	.align		4
.L_637:
        /*00ac*/ 	.byte	0x04, 0x1e
        /*00ae*/ 	.short	(.L_639 - .L_638)
.L_638:
        /*00b0*/ 	.word	0x00000000


	//----- nvinfo : EIATTR_CBANK_PARAM_SIZE
	.align		4
.L_639:
        /*00b4*/ 	.byte	0x03, 0x19
        /*00b6*/ 	.short	0x00b8


	//----- nvinfo : EIATTR_PARAM_CBANK
	.align		4
        /*00b8*/ 	.byte	0x04, 0x0a
        /*00ba*/ 	.short	(.L_641 - .L_640)
	.align		4
.L_640:
        /*00bc*/ 	.word	index@(.nv.constant0._Z35group_norm_nhwc_bwd_one_pass_kernelI11Bf16IOBf16WLi512ELi12ELi384EEv26Group_norm_nhwc_bwd_params)
        /*00c0*/ 	.short	0x0210
        /*00c2*/ 	.short	0x00b8


	//----- nvinfo : EIATTR_SW_WAR
	.align		4
.L_641:
        /*00c4*/ 	.byte	0x04, 0x36
        /*00c6*/ 	.short	(.L_643 - .L_642)
.L_642:
        /*00c8*/ 	.word	0x00000008
.L_643:


//--------------------- .nv.info._Z35group_norm_nhwc_bwd_one_pass_kernelI11Bf16IOFp16WLi64ELi12ELi384EEv26Group_norm_nhwc_bwd_params --------------------------
	.section	.nv.info._Z35group_norm_nhwc_bwd_one_pass_kernelI11Bf16IOFp16WLi64ELi12ELi384EEv26Group_norm_nhwc_bwd_params,"",@"SHT_CUDA_INFO"
	.sectionflags	@""
	.align	4


	//----- nvinfo : EIATTR_CUDA_API_VERSION
	.align		4
        /*0000*/ 	.byte	0x04, 0x37
        /*0002*/ 	.short	(.L_645 - .L_644)
.L_644:
        /*0004*/ 	.word	0x00000082


	//----- nvinfo : EIATTR_KPARAM_INFO
	.align		4
.L_645:
        /*0008*/ 	.byte	0x04, 0x17
        /*000a*/ 	.short	(.L_647 - .L_646)
.L_646:
        /*000c*/ 	.word	0x00000000
        /*0010*/ 	.short	0x0000
        /*0012*/ 	.short	0x0000
        /*0014*/ 	.byte	0x00, 0xf0, 0xe1, 0x02


	//----- nvinfo : EIATTR_SPARSE_MMA_MASK
	.align		4
.L_647:
        /*0018*/ 	.byte	0x03, 0x50
        /*001a*/ 	.short	0x0000


	//----- nvinfo : EIATTR_MAXREG_COUNT
	.align		4
        /*001c*/ 	.byte	0x03, 0x1b
        /*001e*/ 	.short	0x00a8


	//----- nvinfo : EIATTR_NUM_BARRIERS
	.align		4
        /*0020*/ 	.byte	0x02, 0x4c
        /*0022*/ 	.byte	0x01
	.zero		1


	//----- nvinfo : EIATTR_MERCURY_ISA_VERSION
	.align		4
        /*0024*/ 	.byte	0x03, 0x5f
        /*0026*/ 	.short	0x0101


	//----- nvinfo : EIATTR_INT_WARP_WIDE_INSTR_OFFSETS
	.align		4
        /*0028*/ 	.byte	0x04, 0x31
        /*002a*/ 	.short	(.L_649 - .L_648)


	//   ....[0]....
.L_648:
        /*002c*/ 	.word	0x000026d0


	//   ....[1]....
        /*0030*/ 	.word	0x00003d90


	//----- nvinfo : EIATTR_COOP_GROUP_MASK_REGIDS
	.align		4
.L_649:
        /*0034*/ 	.byte	0x04, 0x29
        /*0036*/ 	.short	(.L_651 - .L_650)


	//   ....[0]....
.L_650:
        /*0038*/ 	.word	0xffffffff


	//   ....[1]....
        /*003c*/ 	.word	0xffffffff


	//   ....[2]....
        /*0040*/ 	.word	0xffffffff


	//   ....[3]....
        /*0044*/ 	.word	0xffffffff


	//   ....[4]....
        /*0048*/ 	.word	0xffffffff


	//   ....[5]....
        /*004c*/ 	.word	0xffffffff


	//   ....[6]....
        /*0050*/ 	.word	0xffffffff


	//   ....[7]....
        /*0054*/ 	.word	0xffffffff


	//   ....[8]....
        /*0058*/ 	.word	0xffffffff


	//   ....[9]....
        /*005c*/ 	.word	0xffffffff


	//----- nvinfo : EIATTR_COOP_GROUP_INSTR_OFFSETS
	.align		4
.L_651:
        /*0060*/ 	.byte	0x04, 0x28
        /*0062*/ 	.short	(.L_653 - .L_652)


	//   ....[0]....
.L_652:
        /*0064*/ 	.word	0x00000c80


	//   ....[1]....
        /*0068*/ 	.word	0x00000cb0


	//   ....[2]....
        /*006c*/ 	.word	0x00000d00


	//   ....[3]....
        /*0070*/ 	.word	0x00000d20


	//   ....[4]....
        /*0074*/ 	.word	0x00000d50


	//   ....[5]....
        /*0078*/ 	.word	0x00000d70


	//   ....[6]....
        /*007c*/ 	.word	0x00000da0


	//   ....[7]....
        /*0080*/ 	.word	0x00000dc0


	//   ....[8]....
        /*0084*/ 	.word	0x00000df0


	//   ....[9]....
        /*0088*/ 	.word	0x00000e10


	//----- nvinfo : EIATTR_EXIT_INSTR_OFFSETS
	.align		4
.L_653:
        /*008c*/ 	.byte	0x04, 0x1c
        /*008e*/ 	.short	(.L_655 - .L_654)


	//   ....[0]....
.L_654:
        /*0090*/ 	.word	0x00003e80


	//   ....[1]....
        /*0094*/ 	.word	0x00003fc0


	//   ....[2]....
        /*0098*/ 	.word	0x00004230


	//----- nvinfo : EIATTR_MAX_THREADS
	.align		4
.L_655:
        /*009c*/ 	.byte	0x04, 0x05
        /*009e*/ 	.short	(.L_657 - .L_656)
.L_656:
        /*00a0*/ 	.word	0x00000180
        /*00a4*/ 	.word	0x00000001
        /*00a8*/ 	.word	0x00000001


	//----- nvinfo : EIATTR_CRS_STACK_SIZE
	.align		4
.L_657:
        /*00ac*/ 	.byte	0x04, 0x1e
        /*00ae*/ 	.short	(.L_659 - .L_658)
.L_658:
        /*00b0*/ 	.word	0x00000000


	//----- nvinfo : EIATTR_CBANK_PARAM_SIZE
	.align		4
.L_659:
        /*00b4*/ 	.byte	0x03, 0x19
        /*00b6*/ 	.short	0x00b8


	//----- nvinfo : EIATTR_PARAM_CBANK
	.align		4
        /*00b8*/ 	.byte	0x04, 0x0a
        /*00ba*/ 	.short	(.L_661 - .L_660)
	.align		4
.L_660:
        /*00bc*/ 	.word	index@(.nv.constant0._Z35group_norm_nhwc_bwd_one_pass_kernelI11Bf16IOFp16WLi64ELi12ELi384EEv26Group_norm_nhwc_bwd_params)
        /*00c0*/ 	.short	0x0210
        /*00c2*/ 	.short	0x00b8


	//----- nvinfo : EIATTR_SW_WAR
	.align		4
.L_661:
        /*00c4*/ 	.byte	0x04, 0x36
        /*00c6*/ 	.short	(.L_663 - .L_662)
.L_662:
        /*00c8*/ 	.word	0x00000008
.L_663:


//--------------------- .nv.info._Z35group_norm_nhwc_bwd_one_pass_kernelI11Bf16IOFp16WLi128ELi12ELi384EEv26Group_norm_nhwc_bwd_params --------------------------
	.section	.nv.info._Z35group_norm_nhwc_bwd_one_pass_kernelI11Bf16IOFp16WLi128ELi12ELi384EEv26Group_norm_nhwc_bwd_params,"",@"SHT_CUDA_INFO"
	.sectionflags	@""
	.align	4


	//----- nvinfo : EIATTR_CUDA_API_VERSION
	.align		4
        /*0000*/ 	.byte	0x04, 0x37
        /*0002*/ 	.short	(.L_665 - .L_664)
.L_664:
        /*0004*/ 	.word	0x00000082


	//----- nvinfo : EIATTR_KPARAM_INFO
	.align		4
.L_665:
        /*0008*/ 	.byte	0x04, 0x17
        /*000a*/ 	.short	(.L_667 - .L_666)
.L_666:
        /*000c*/ 	.word	0x00000000
        /*0010*/ 	.short	0x0000
        /*0012*/ 	.short	0x0000
        /*0014*/ 	.byte	0x00, 0xf0, 0xe1, 0x02


	//----- nvinfo : EIATTR_SPARSE_MMA_MASK
	.align		4
.L_667:
        /*0018*/ 	.byte	0x03, 0x50
        /*001a*/ 	.short	0x0000


	//----- nvinfo : EIATTR_MAXREG_COUNT
	.align		4
        /*001c*/ 	.byte	0x03, 0x1b
        /*001e*/ 	.short	0x00a8


	//----- nvinfo : EIATTR_NUM_BARRIERS
	.align		4
        /*0020*/ 	.byte	0x02, 0x4c
        /*0022*/ 	.byte	0x01
	.zero		1


	//----- nvinfo : EIATTR_MERCURY_ISA_VERSION
	.align		4
        /*0024*/ 	.byte	0x03, 0x5f
        /*0026*/ 	.short	0x0101


	//----- nvinfo : EIATTR_INT_WARP_WIDE_INSTR_OFFSETS
	.align		4
        /*0028*/ 	.byte	0x04, 0x31
        /*002a*/ 	.short	(.L_669 - .L_668)


	//   ....[0]....
.L_668:
        /*002c*/ 	.word	0x00002a40


	//   ....[1]....
        /*0030*/ 	.word	0x00004380


	//----- nvinfo : EIATTR_COOP_GROUP_MASK_REGIDS
	.align		4
.L_669:
        /*0034*/ 	.byte	0x04, 0x29
        /*0036*/ 	.short	(.L_671 - .L_670)


	//   ....[0]....
.L_670:
        /*0038*/ 	.word	0xffffffff


	//   ....[1]....
        /*003c*/ 	.word	0xffffffff


	//   ....[2]....
        /*0040*/ 	.word	0xffffffff


	//   ....[3]....
        /*0044*/ 	.word	0xffffffff


	//   ....[4]....
        /*0048*/ 	.word	0xffffffff


	//   ....[5]....
        /*004c*/ 	.word	0xffffffff


	//   ....[6]....
        /*0050*/ 	.word	0xffffffff


	//   ....[7]....
        /*0054*/ 	.word	0xffffffff


	//   ....[8]....
        /*0058*/ 	.word	0xffffffff


	//   ....[9]....
        /*005c*/ 	.word	0xffffffff


	//----- nvinfo : EIATTR_COOP_GROUP_INSTR_OFFSETS
	.align		4
.L_671:
        /*0060*/ 	.byte	0x04, 0x28
        /*0062*/ 	.short	(.L_673 - .L_672)


	//   ....[0]....
.L_672:
        /*0064*/ 	.word	0x00000f60


	//   ....[1]....
        /*0068*/ 	.word	0x00000fa0


	//   ....[2]....
        /*006c*/ 	.word	0x00000ff0


	//   ....[3]....
        /*0070*/ 	.word	0x00001010


	//   ....[4]....
        /*0074*/ 	.word	0x00001040


	//   ....[5]....
        /*0078*/ 	.word	0x00001060


	//   ....[6]....
        /*007c*/ 	.word	0x00001090


	//   ....[7]....
        /*0080*/ 	.word	0x000010b0


	//   ....[8]....
        /*0084*/ 	.word	0x000010e0


	//   ....[9]....
        /*0088*/ 	.word	0x00001100


	//----- nvinfo : EIATTR_EXIT_INSTR_OFFSETS
	.align		4
.L_673:
        /*008c*/ 	.byte	0x04, 0x1c
        /*008e*/ 	.short	(.L_675 - .L_674)


	//   ....[0]....
.L_674:
        /*0090*/ 	.word	0x00004470


	//   ....[1]....
        /*0094*/ 	.word	0x000045b0


	//   ....[2]....
        /*0098*/ 	.word	0x00004810


	//----- nvinfo : EIATTR_MAX_THREADS
	.align		4
.L_675:
        /*009c*/ 	.byte	0x04, 0x05
        /*009e*/ 	.short	(.L_677 - .L_676)
.L_676:
        /*00a0*/ 	.word	0x00000180
        /*00a4*/ 	.word	0x00000001
        /*00a8*/ 	.word	0x00000001


	//----- nvinfo : EIATTR_CRS_STACK_SIZE
	.align		4
.L_677:
        /*00ac*/ 	.byte	0x04, 0x1e
        /*00ae*/ 	.short	(.L_679 - .L_678)
.L_678:
        /*00b0*/ 	.word	0x00000000


	//----- nvinfo : EIATTR_CBANK_PARAM_SIZE
	.align		4
.L_679:
        /*00b4*/ 	.byte	0x03, 0x19
        /*00b6*/ 	.short	0x00b8


	//----- nvinfo : EIATTR_PARAM_CBANK
	.align		4
        /*00b8*/ 	.byte	0x04, 0x0a
        /*00ba*/ 	.short	(.L_681 - .L_680)
	.align		4
.L_680:
        /*00bc*/ 	.word	index@(.nv.constant0._Z35group_norm_nhwc_bwd_one_pass_kernelI11Bf16IOFp16WLi128ELi12ELi384EEv26Group_norm_nhwc_bwd_params)
        /*00c0*/ 	.short	0x0210
        /*00c2*/ 	.short	0x00b8


	//----- nvinfo : EIATTR_SW_WAR
	.align		4
.L_681:
        /*00c4*/ 	.byte	0x04, 0x36
        /*00c6*/ 	.short	(.L_683 - .L_682)
.L_682:
        /*00c8*/ 	.word	0x00000008
.L_683:


//--------------------- .nv.info._Z35group_norm_nhwc_bwd_one_pass_kernelI11Bf16IOFp16WLi256ELi12ELi384EEv26Group_norm_nhwc_bwd_params --------------------------
	.section	.nv.info._Z35group_norm_nhwc_bwd_one_pass_kernelI11Bf16IOFp16WLi256ELi12ELi384EEv26Group_norm_nhwc_bwd_params,"",@"SHT_CUDA_INFO"
	.sectionflags	@""
	.align	4


	//----- nvinfo : EIATTR_CUDA_API_VERSION
	.align		4
        /*0000*/ 	.byte	0x04, 0x37
        /*0002*/ 	.short	(.L_685 - .L_684)
.L_684:
        /*0004*/ 	.word	0x00000082


	//----- nvinfo : EIATTR_KPARAM_INFO
	.align		4
.L_685:
        /*0008*/ 	.byte	0x04, 0x17
        /*000a*/ 	.short	(.L_687 - .L_686)
.L_686:
        /*000c*/ 	.word	0x00000000
        /*0010*/ 	.short	0x0000
        /*0012*/ 	.short	0x0000
        /*0014*/ 	.byte	0x00, 0xf0, 0xe1, 0x02


	//----- nvinfo : EIATTR_SPARSE_MMA_MASK
	.align		4
.L_687:
        /*0018*/ 	.byte	0x03, 0x50
        /*001a*/ 	.short	0x0000


	//----- nvinfo : EIATTR_MAXREG_COUNT
	.align		4
        /*001c*/ 	.byte	0x03, 0x1b
        /*001e*/ 	.short	0x00a8


	//----- nvinfo : EIATTR_NUM_BARRIERS
	.align		4
        /*0020*/ 	.byte	0x02, 0x4c
        /*0022*/ 	.byte	0x01
	.zero		1


	//----- nvinfo : EIATTR_MERCURY_ISA_VERSION
	.align		4
        /*0024*/ 	.byte	0x03, 0x5f
        /*0026*/ 	.short	0x0101


	//----- nvinfo : EIATTR_INT_WARP_WIDE_INSTR_OFFSETS
	.align		4
        /*0028*/ 	.byte	0x04, 0x31
        /*002a*/ 	.short	(.L_689 - .L_688)


	//   ....[0]....
.L_688:
        /*002c*/ 	.word	0x000031e0


	//   ....[1]....
        /*0030*/ 	.word	0x00005210


	//----- nvinfo : EIATTR_COOP_GROUP_MASK_REGIDS
	.align		4
.L_689:
        /*0034*/ 	.byte	0x04, 0x29
        /*0036*/ 	.short	(.L_691 - .L_690)


	//   ....[0]....
.L_690:
        /*0038*/ 	.word	0xffffffff


	//   ....[1]....
        /*003c*/ 	.word	0xffffffff


	//   ....[2]....
        /*0040*/ 	.word	0xffffffff


	//   ....[3]....
        /*0044*/ 	.word	0xffffffff


	//   ....[4]....
        /*0048*/ 	.word	0xffffffff


	//   ....[5]....
        /*004c*/ 	.word	0xffffffff


	//   ....[6]....
        /*0050*/ 	.word	0xffffffff


	//   ....[7]....
        /*0054*/ 	.word	0xffffffff


	//   ....[8]....
        /*0058*/ 	.word	0xffffffff


	//   ....[9]....
        /*005c*/ 	.word	0xffffffff


	//----- nvinfo : EIATTR_COOP_GROUP_INSTR_OFFSETS
	.align		4
.L_691:
        /*0060*/ 	.byte	0x04, 0x28
        /*0062*/ 	.short	(.L_693 - .L_692)


	//   ....[0]....
.L_692:
        /*0064*/ 	.word	0x000016a0


	//   ....[1]....
        /*0068*/ 	.word	0x000016e0


	//   ....[2]....
        /*006c*/ 	.word	0x00001810


	//   ....[3]....
        /*0070*/ 	.word	0x00001830


	//   ....[4]....
        /*0074*/ 	.word	0x00001870


	//   ....[5]....
        /*0078*/ 	.word	0x00001890


	//   ....[6]....
        /*007c*/ 	.word	0x000018c0


	//   ....[7]....
        /*0080*/ 	.word	0x000018e0


	//   ....[8]....
        /*0084*/ 	.word	0x00001910


	//   ....[9]....
        /*0088*/ 	.word	0x00001930


	//----- nvinfo : EIATTR_EXIT_INSTR_OFFSETS
	.align		4
.L_693:
        /*008c*/ 	.byte	0x04, 0x1c
        /*008e*/ 	.short	(.L_695 - .L_694)


	//   ....[0]....
.L_694:
        /*0090*/ 	.word	0x00005300


	//   ....[1]....
        /*0094*/ 	.word	0x00005440


	//   ....[2]....
        /*0098*/ 	.word	0x000056a0


	//----- nvinfo : EIATTR_MAX_THREADS
	.align		4
.L_695:
        /*009c*/ 	.byte	0x04, 0x05
        /*009e*/ 	.short	(.L_697 - .L_696)
.L_696:
        /*00a0*/ 	.word	0x00000180
        /*00a4*/ 	.word	0x00000001
        /*00a8*/ 	.word	0x00000001


	//----- nvinfo : EIATTR_CRS_STACK_SIZE
	.align		4
.L_697:
        /*00ac*/ 	.byte	0x04, 0x1e
        /*00ae*/ 	.short	(.L_699 - .L_698)
.L_698:
        /*00b0*/ 	.word	0x00000000


	//----- nvinfo : EIATTR_CBANK_PARAM_SIZE
	.align		4
.L_699:
        /*00b4*/ 	.byte	0x03, 0x19
        /*00b6*/ 	.short	0x00b8


	//----- nvinfo : EIATTR_PARAM_CBANK
	.align		4
        /*00b8*/ 	.byte	0x04, 0x0a
        /*00ba*/ 	.short	(.L_701 - .L_700)
	.align		4
.L_700:
        /*00bc*/ 	.word	index@(.nv.constant0._Z35group_norm_nhwc_bwd_one_pass_kernelI11Bf16IOFp16WLi256ELi12ELi384EEv26Group_norm_nhwc_bwd_params)
        /*00c0*/ 	.short	0x0210
        /*00c2*/ 	.short	0x00b8


	//----- nvinfo : EIATTR_SW_WAR
	.align		4
.L_701:
        /*00c4*/ 	.byte	0x04, 0x36
        /*00c6*/ 	.short	(.L_703 - .L_702)
.L_702:
        /*00c8*/ 	.word	0x00000008
.L_703:


//--------------------- .nv.info._Z35group_norm_nhwc_bwd_one_pass_kernelI11Bf16IOFp16WLi512ELi12ELi384EEv26Group_norm_nhwc_bwd_params --------------------------
	.section	.nv.info._Z35group_norm_nhwc_bwd_one_pass_kernelI11Bf16IOFp16WLi512ELi12ELi384EEv26Group_norm_nhwc_bwd_params,"",@"SHT_CUDA_INFO"
	.sectionflags	@""
	.align	4


	//----- nvinfo : EIATTR_CUDA_API_VERSION
	.align		4
        /*0000*/ 	.byte	0x04, 0x37
        /*0002*/ 	.short	(.L_705 - .L_704)
.L_704:
        /*0004*/ 	.word	0x00000082


	//----- nvinfo : EIATTR_KPARAM_INFO
	.align		4
.L_705:
        /*0008*/ 	.byte	0x04, 0x17
        /*000a*/ 	.short	(.L_707 - .L_706)
.L_706:
        /*000c*/ 	.word	0x00000000
        /*0010*/ 	.short	0x0000
        /*0012*/ 	.short	0x0000
        /*0014*/ 	.byte	0x00, 0xf0, 0xe1, 0x02


	//----- nvinfo : EIATTR_SPARSE_MMA_MASK
	.align		4
.L_707:
        /*0018*/ 	.byte	0x03, 0x50
        /*001a*/ 	.short	0x0000


	//----- nvinfo : EIATTR_MAXREG_COUNT
	.align		4
        /*001c*/ 	.byte	0x03, 0x1b
        /*001e*/ 	.short	0x00a8


	//----- nvinfo : EIATTR_NUM_BARRIERS
	.align		4
        /*0020*/ 	.byte	0x02, 0x4c
        /*0022*/ 	.byte	0x01
	.zero		1


	//----- nvinfo : EIATTR_MERCURY_ISA_VERSION
	.align		4
        /*0024*/ 	.byte	0x03, 0x5f
        /*0026*/ 	.short	0x0101


	//----- nvinfo : EIATTR_INT_WARP_WIDE_INSTR_OFFSETS
	.align		4
        /*0028*/ 	.byte	0x04, 0x31
        /*002a*/ 	.short	(.L_709 - .L_708)


	//   ....[0]....
.L_708:
        /*002c*/ 	.word	0x00004360


	//   ....[1]....
        /*0030*/ 	.word	0x00007120


	//----- nvinfo : EIATTR_COOP_GROUP_MASK_REGIDS
	.align		4
.L_709:
        /*0034*/ 	.byte	0x04, 0x29
        /*0036*/ 	.short	(.L_711 - .L_710)


	//   ....[0]....
.L_710:
        /*0038*/ 	.word	0xffffffff


	//   ....[1]....
        /*003c*/ 	.word	0xffffffff


	//   ....[2]....
        /*0040*/ 	.word	0xffffffff


	//   ....[3]....
        /*0044*/ 	.word	0xffffffff


	//   ....[4]....
        /*0048*/ 	.word	0xffffffff


	//   ....[5]....
        /*004c*/ 	.word	0xffffffff


	//   ....[6]....
        /*0050*/ 	.word	0xffffffff


	//   ....[7]....
        /*0054*/ 	.word	0xffffffff


	//   ....[8]....
        /*0058*/ 	.word	0xffffffff


	//   ....[9]....
        /*005c*/ 	.word	0xffffffff


	//----- nvinfo : EIATTR_COOP_GROUP_INSTR_OFFSETS
	.align		4
.L_711:
        /*0060*/ 	.byte	0x04, 0x28
        /*0062*/ 	.short	(.L_713 - .L_712)


	//   ....[0]....
.L_712:
        /*0064*/ 	.word	0x000026b0


	//   ....[1]....
        /*0068*/ 	.word	0x000026f0


	//   ....[2]....
        /*006c*/ 	.word	0x00002880


	//   ....[3]....
        /*0070*/ 	.word	0x000028c0


	//   ....[4]....
        /*0074*/ 	.word	0x00002900


	//   ....[5]....
        /*0078*/ 	.word	0x00002920


	//   ....[6]....
        /*007c*/ 	.word	0x00002950


	//   ....[7]....
        /*0080*/ 	.word	0x00002970


	//   ....[8]....
        /*0084*/ 	.word	0x000029a0


	//   ....[9]....
        /*0088*/ 	.word	0x000029d0


	//----- nvinfo : EIATTR_EXIT_INSTR_OFFSETS
	.align		4
.L_713:
        /*008c*/ 	.byte	0x04, 0x1c
        /*008e*/ 	.short	(.L_715 - .L_714)


	//   ....[0]....
.L_714:
        /*0090*/ 	.word	0x000071b0


	//   ....[1]....
        /*0094*/ 	.word	0x000072f0


	//   ....[2]....
        /*0098*/ 	.word	0x00007550


	//----- nvinfo : EIATTR_MAX_THREADS
	.align		4
.L_715:
        /*009c*/ 	.byte	0x04, 0x05
        /*009e*/ 	.short	(.L_717 - .L_716)
.L_716:
        /*00a0*/ 	.word	0x00000180
        /*00a4*/ 	.word	0x00000001
        /*00a8*/ 	.word	0x00000001


	//----- nvinfo : EIATTR_CRS_STACK_SIZE
	.align		4
.L_717:
        /*00ac*/ 	.byte	0x04, 0x1e
        /*00ae*/ 	.short	(.L_719 - .L_718)
.L_718:
        /*00b0*/ 	.word	0x00000000


	//----- nvinfo : EIATTR_CBANK_PARAM_SIZE
	.align		4
.L_719:
        /*00b4*/ 	.byte	0x03, 0x19
        /*00b6*/ 	.short	0x00b8


	//----- nvinfo : EIATTR_PARAM_CBANK
	.align		4
        /*00b8*/ 	.byte	0x04, 0x0a
        /*00ba*/ 	.short	(.L_721 - .L_720)
	.align		4
.L_720:
        /*00bc*/ 	.word	index@(.nv.constant0._Z35group_norm_nhwc_bwd_one_pass_kernelI11Bf16IOFp16WLi512ELi12ELi384EEv26Group_norm_nhwc_bwd_params)
        /*00c0*/ 	.short	0x0210
        /*00c2*/ 	.short	0x00b8


	//----- nvinfo : EIATTR_SW_WAR
	.align		4
.L_721:
        /*00c4*/ 	.byte	0x04, 0x36
        /*00c6*/ 	.short	(.L_723 - .L_722)
.L_722:
        /*00c8*/ 	.word	0x00000008
.L_723:


//--------------------- .nv.info._Z35group_norm_nhwc_bwd_one_pass_kernelI11Fp16IOFp32WLi64ELi12ELi384EEv26Group_norm_nhwc_bwd_params --------------------------
	.section	.nv.info._Z35group_norm_nhwc_bwd_one_pass_kernelI11Fp16IOFp32WLi64ELi12ELi384EEv26Group_norm_nhwc_bwd_params,"",@"SHT_CUDA_INFO"
	.sectionflags	@""
	.align	4


	//----- nvinfo : EIATTR_CUDA_API_VERSION
	.align		4
        /*0000*/ 	.byte	0x04, 0x37
        /*0002*/ 	.short	(.L_725 - .L_724)
.L_724:
        /*0004*/ 	.word	0x00000082


	//----- nvinfo : EIATTR_KPARAM_INFO
	.align		4
.L_725:
        /*0008*/ 	.byte	0x04, 0x17
        /*000a*/ 	.short	(.L_727 - .L_726)
.L_726:
        /*000c*/ 	.word	0x00000000
        /*0010*/ 	.short	0x0000
        /*0012*/ 	.short	0x0000
        /*0014*/ 	.byte	0x00, 0xf0, 0xe1, 0x02


	//----- nvinfo : EIATTR_SPARSE_MMA_MASK
	.align		4
.L_727:
        /*0018*/ 	.byte	0x03, 0x50
        /*001a*/ 	.short	0x0000


	//----- nvinfo : EIATTR_MAXREG_COUNT
	.align		4
        /*001c*/ 	.byte	0x03, 0x1b
        /*001e*/ 	.short	0x00a8


	//----- nvinfo : EIATTR_NUM_BARRIERS
	.align		4
        /*0020*/ 	.byte	0x02, 0x4c
        /*0022*/ 	.byte	0x01
	.zero		1


	//----- nvinfo : EIATTR_MERCURY_ISA_VERSION
	.align		4
        /*0024*/ 	.byte	0x03, 0x5f
        /*0026*/ 	.short	0x0101


	//----- nvinfo : EIATTR_INT_WARP_WIDE_INSTR_OFFSETS
	.align		4
        /*0028*/ 	.byte	0x04, 0x31
        /*002a*/ 	.short	(.L_729 - .L_728)


	//   ....[0]....
.L_728:
        /*002c*/ 	.word	0x00002630


	//   ....[1]....
        /*0030*/ 	.word	0x00003cf0


	//----- nvinfo : EIATTR_COOP_GROUP_MASK_REGIDS
	.align		4
.L_729:
        /*0034*/ 	.byte	0x04, 0x29
        /*0036*/ 	.short	(.L_731 - .L_730)


	//   ....[0]....
.L_730:
        /*0038*/ 	.word	0xffffffff


	//   ....[1]....
        /*003c*/ 	.word	0xffffffff


	//   ....[2]....
        /*0040*/ 	.word	0xffffffff


	//   ....[3]....
        /*0044*/ 	.word	0xffffffff


	//   ....[4]....
        /*0048*/ 	.word	0xffffffff


	//   ....[5]....
        /*004c*/ 	.word	0xffffffff


	//   ....[6]....
        /*0050*/ 	.word	0xffffffff


	//   ....[7]....
        /*0054*/ 	.word	0xffffffff


	//   ....[8]....
        /*0058*/ 	.word	0xffffffff


	//   ....[9]....
        /*005c*/ 	.word	0xffffffff


	//----- nvinfo : EIATTR_COOP_GROUP_INSTR_OFFSETS
	.align		4
.L_731:
        /*0060*/ 	.byte	0x04, 0x28
        /*0062*/ 	.short	(.L_733 - .L_732)


	//   ....[0]....
.L_732:
        /*0064*/ 	.word	0x00000be0


	//   ....[1]....
        /*0068*/ 	.word	0x00000bf0


	//   ....[2]....
        /*006c*/ 	.word	0x00000c40


	//   ....[3]....
        /*0070*/ 	.word	0x00000c60


	//   ....[4]....
        /*0074*/ 	.word	0x00000c90


	//   ....[5]....
        /*0078*/ 	.word	0x00000cb0


	//   ....[6]....
        /*007c*/ 	.word	0x00000ce0


	//   ....[7]....
        /*0080*/ 	.word	0x00000d00


	//   ....[8]....
        /*0084*/ 	.word	0x00000d30


	//   ....[9]....
        /*0088*/ 	.word	0x00000d50


	//----- nvinfo : EIATTR_EXIT_INSTR_OFFSETS
	.align		4
.L_733:
        /*008c*/ 	.byte	0x04, 0x1c
        /*008e*/ 	.short	(.L_735 - .L_734)


	//   ....[0]....
.L_734:
        /*0090*/ 	.word	0x00003de0


	//   ....[1]....
        /*0094*/ 	.word	0x00003f20


	//   ....[2]....
        /*0098*/ 	.word	0x00004160


	//----- nvinfo : EIATTR_MAX_THREADS
	.align		4
.L_735:
        /*009c*/ 	.byte	0x04, 0x05
        /*009e*/ 	.short	(.L_737 - .L_736)
.L_736:
        /*00a0*/ 	.word	0x00000180
        /*00a4*/ 	.word	0x00000001
        /*00a8*/ 	.word	0x00000001


	//----- nvinfo : EIATTR_CRS_STACK_SIZE
	.align		4
.L_737:
        /*00ac*/ 	.byte	0x04, 0x1e
        /*00ae*/ 	.short	(.L_739 - .L_738)
.L_738:
        /*00b0*/ 	.word	0x00000000


	//----- nvinfo : EIATTR_CBANK_PARAM_SIZE
	.align		4
.L_739:
        /*00b4*/ 	.byte	0x03, 0x19
        /*00b6*/ 	.short	0x00b8


	//----- nvinfo : EIATTR_PARAM_CBANK
	.align		4
        /*00b8*/ 	.byte	0x04, 0x0a
        /*00ba*/ 	.short	(.L_741 - .L_740)
	.align		4
.L_740:
        /*00bc*/ 	.word	index@(.nv.constant0._Z35group_norm_nhwc_bwd_one_pass_kernelI11Fp16IOFp32WLi64ELi12ELi384EEv26Group_norm_nhwc_bwd_params)
        /*00c0*/ 	.short	0x0210
        /*00c2*/ 	.short	0x00b8


	//----- nvinfo : EIATTR_SW_WAR
	.align		4
.L_741:
        /*00c4*/ 	.byte	0x04, 0x36
        /*00c6*/ 	.short	(.L_743 - .L_742)
.L_742:
        /*00c8*/ 	.word	0x00000008
.L_743:


//--------------------- .nv.info._Z35group_norm_nhwc_bwd_one_pass_kernelI11Fp16IOFp32WLi128ELi12ELi384EEv26Group_norm_nhwc_bwd_params --------------------------
	.section	.nv.info._Z35group_norm_nhwc_bwd_one_pass_kernelI11Fp16IOFp32WLi128ELi12ELi384EEv26Group_norm_nhwc_bwd_params,"",@"SHT_CUDA_INFO"
	.sectionflags	@""
	.align	4


	//----- nvinfo : EIATTR_CUDA_API_VERSION
	.align		4
        /*0000*/ 	.byte	0x04, 0x37
        /*0002*/ 	.short	(.L_745 - .L_744)
.L_744:
        /*0004*/ 	.word	0x00000082


	//----- nvinfo : EIATTR_KPARAM_INFO
	.align		4
.L_745:
        /*0008*/ 	.byte	0x04, 0x17
        /*000a*/ 	.short	(.L_747 - .L_746)
.L_746:
        /*000c*/ 	.word	0x00000000
        /*0010*/ 	.short	0x0000
        /*0012*/ 	.short	0x0000
        /*0014*/ 	.byte	0x00, 0xf0, 0xe1, 0x02


	//----- nvinfo : EIATTR_SPARSE_MMA_MASK
	.align		4
.L_747:
        /*0018*/ 	.byte	0x03, 0x50
        /*001a*/ 	.short	0x0000


	//----- nvinfo : EIATTR_MAXREG_COUNT
	.align		4
        /*001c*/ 	.byte	0x03, 0x1b
        /*001e*/ 	.short	0x00a8


	//----- nvinfo : EIATTR_NUM_BARRIERS
	.align		4
        /*0020*/ 	.byte	0x02, 0x4c
        /*0022*/ 	.byte	0x01
	.zero		1


	//----- nvinfo : EIATTR_MERCURY_ISA_VERSION
	.align		4
        /*0024*/ 	.byte	0x03, 0x5f
        /*0026*/ 	.short	0x0101


	//----- nvinfo : EIATTR_INT_WARP_WIDE_INSTR_OFFSETS
	.align		4
        /*0028*/ 	.byte	0x04, 0x31
        /*002a*/ 	.short	(.L_749 - .L_748)


	//   ....[0]....
.L_748:
        /*002c*/ 	.word	0x00002930


	//   ....[1]....
        /*0030*/ 	.word	0x00004270


	//----- nvinfo : EIATTR_COOP_GROUP_MASK_REGIDS
	.align		4
.L_749:
        /*0034*/ 	.byte	0x04, 0x29
        /*0036*/ 	.short	(.L_751 - .L_750)


	//   ....[0]....
.L_750:
        /*0038*/ 	.word	0xffffffff


	//   ....[1]....
        /*003c*/ 	.word	0xffffffff


	//   ....[2]....
        /*0040*/ 	.word	0xffffffff


	//   ....[3]....
        /*0044*/ 	.word	0xffffffff


	//   ....[4]....
        /*0048*/ 	.word	0xffffffff


	//   ....[5]....
        /*004c*/ 	.word	0xffffffff


	//   ....[6]....
        /*0050*/ 	.word	0xffffffff


	//   ....[7]....
        /*0054*/ 	.word	0xffffffff


	//   ....[8]....
        /*0058*/ 	.word	0xffffffff


	//   ....[9]....
        /*005c*/ 	.word	0xffffffff


	//----- nvinfo : EIATTR_COOP_GROUP_INSTR_OFFSETS
	.align		4
.L_751:
        /*0060*/ 	.byte	0x04, 0x28
        /*0062*/ 	.short	(.L_753 - .L_752)


	//   ....[0]....
.L_752:
        /*0064*/ 	.word	0x00000ec0


	//   ....[1]....
        /*0068*/ 	.word	0x00000f00


	//   ....[2]....
        /*006c*/ 	.word	0x00000f80


	//   ....[3]....
        /*0070*/ 	.word	0x00000fa0


	//   ....[4]....
        /*0074*/ 	.word	0x00000fd0


	//   ....[5]....
        /*0078*/ 	.word	0x00000ff0


	//   ....[6]....
        /*007c*/ 	.word	0x00001020


	//   ....[7]....
        /*0080*/ 	.word	0x00001040


	//   ....[8]....
        /*0084*/ 	.word	0x00001070


	//   ....[9]....
        /*0088*/ 	.word	0x00001090


	//----- nvinfo : EIATTR_EXIT_INSTR_OFFSETS
	.align		4
.L_753:
        /*008c*/ 	.byte	0x04, 0x1c
        /*008e*/ 	.short	(.L_755 - .L_754)


	//   ....[0]....
.L_754:
        /*0090*/ 	.word	0x00004360


	//   ....[1]....
        /*0094*/ 	.word	0x000044a0


	//   ....[2]....
        /*0098*/ 	.word	0x000046e0


	//----- nvinfo : EIATTR_MAX_THREADS
	.align		4
.L_755:
        /*009c*/ 	.byte	0x04, 0x05
        /*009e*/ 	.short	(.L_757 - .L_756)
.L_756:
        /*00a0*/ 	.word	0x00000180
        /*00a4*/ 	.word	0x00000001
        /*00a8*/ 	.word	0x00000001


	//----- nvinfo : EIATTR_CRS_STACK_SIZE
	.align		4
.L_757:
        /*00ac*/ 	.byte	0x04, 0x1e
        /*00ae*/ 	.short	(.L_759 - .L_758)
.L_758:
        /*00b0*/ 	.word	0x00000000


	//----- nvinfo : EIATTR_CBANK_PARAM_SIZE
	.align		4
.L_759:
        /*00b4*/ 	.byte	0x03, 0x19
        /*00b6*/ 	.short	0x00b8


	//----- nvinfo : EIATTR_PARAM_CBANK
	.align		4
        /*00b8*/ 	.byte	0x04, 0x0a
        /*00ba*/ 	.short	(.L_761 - .L_760)
	.align		4
.L_760:
        /*00bc*/ 	.word	index@(.nv.constant0._Z35group_norm_nhwc_bwd_one_pass_kernelI11Fp16IOFp32WLi128ELi12ELi384EEv26Group_norm_nhwc_bwd_params)
        /*00c0*/ 	.short	0x0210
        /*00c2*/ 	.short	0x00b8


	//----- nvinfo : EIATTR_SW_WAR
	.align		4
.L_761:
        /*00c4*/ 	.byte	0x04, 0x36
        /*00c6*/ 	.short	(.L_763 - .L_762)
.L_762:
        /*00c8*/ 	.word	0x00000008
.L_763:


//--------------------- .nv.info._Z35group_norm_nhwc_bwd_one_pass_kernelI11Fp16IOFp32WLi256ELi12ELi384EEv26Group_norm_nhwc_bwd_params --------------------------
	.section	.nv.info._Z35group_norm_nhwc_bwd_one_pass_kernelI11Fp16IOFp32WLi256ELi12ELi384EEv26Group_norm_nhwc_bwd_params,"",@"SHT_CUDA_INFO"
	.sectionflags	@""
	.align	4


	//----- nvinfo : EIATTR_CUDA_API_VERSION
	.align		4
        /*0000*/ 	.byte	0x04, 0x37
        /*0002*/ 	.short	(.L_765 - .L_764)
.L_764:
        /*0004*/ 	.word	0x00000082


	//----- nvinfo : EIATTR_KPARAM_INFO
	.align		4
.L_765:
        /*0008*/ 	.byte	0x04, 0x17
        /*000a*/ 	.short	(.L_767 - .L_766)
.L_766:
        /*000c*/ 	.word	0x00000000
        /*0010*/ 	.short	0x0000
        /*0012*/ 	.short	0x0000
        /*0014*/ 	.byte	0x00, 0xf0, 0xe1, 0x02


	//----- nvinfo : EIATTR_SPARSE_MMA_MASK
	.align		4
.L_767:
        /*0018*/ 	.byte	0x03, 0x50
        /*001a*/ 	.short	0x0000


	//----- nvinfo : EIATTR_MAXREG_COUNT
	.align		4
        /*001c*/ 	.byte	0x03, 0x1b
        /*001e*/ 	.short	0x00a8


	//----- nvinfo : EIATTR_NUM_BARRIERS
	.align		4
        /*0020*/ 	.byte	0x02, 0x4c
        /*0022*/ 	.byte	0x01
	.zero		1


	//----- nvinfo : EIATTR_MERCURY_ISA_VERSION
	.align		4
        /*0024*/ 	.byte	0x03, 0x5f
        /*0026*/ 	.short	0x0101


	//----- nvinfo : EIATTR_INT_WARP_WIDE_INSTR_OFFSETS
	.align		4
        /*0028*/ 	.byte	0x04, 0x31
        /*002a*/ 	.short	(.L_769 - .L_768)


	//   ....[0]....
.L_768:
        /*002c*/ 	.word	0x00003150


	//   ....[1]....
        /*0030*/ 	.word	0x00005180


	//----- nvinfo : EIATTR_COOP_GROUP_MASK_REGIDS
	.align		4
.L_769:
        /*0034*/ 	.byte	0x04, 0x29
        /*0036*/ 	.short	(.L_771 - .L_770)


	//   ....[0]....
.L_770:
        /*0038*/ 	.word	0xffffffff


	//   ....[1]....
        /*003c*/ 	.word	0xffffffff


	//   ....[2]....
        /*0040*/ 	.word	0xffffffff


	//   ....[3]....
        /*0044*/ 	.word	0xffffffff


	//   ....[4]....
        /*0048*/ 	.word	0xffffffff


	//   ....[5]....
        /*004c*/ 	.word	0xffffffff


	//   ....[6]....
        /*0050*/ 	.word	0xffffffff


	//   ....[7]....
        /*0054*/ 	.word	0xffffffff


	//   ....[8]....
        /*0058*/ 	.word	0xffffffff


	//   ....[9]....
        /*005c*/ 	.word	0xffffffff


	//----- nvinfo : EIATTR_COOP_GROUP_INSTR_OFFSETS
	.align		4
.L_771:
        /*0060*/ 	.byte	0x04, 0x28
        /*0062*/ 	.short	(.L_773 - .L_772)


	//   ....[0]....
.L_772:
        /*0064*/ 	.word	0x00001630


	//   ....[1]....
        /*0068*/ 	.word	0x00001670


	//   ....[2]....
        /*006c*/ 	.word	0x000017a0


	//   ....[3]....
        /*0070*/ 	.word	0x000017c0


	//   ....[4]....
        /*0074*/ 	.word	0x00001800


	//   ....[5]....
        /*0078*/ 	.word	0x00001820


	//   ....[6]....
        /*007c*/ 	.word	0x00001850


	//   ....[7]....
        /*0080*/ 	.word	0x00001870


	//   ....[8]....
        /*0084*/ 	.word	0x000018a0


	//   ....[9]....
        /*0088*/ 	.word	0x000018c0


	//----- nvinfo : EIATTR_EXIT_INSTR_OFFSETS
	.align		4
.L_773:
        /*008c*/ 	.byte	0x04, 0x1c
        /*008e*/ 	.short	(.L_775 - .L_774)


	//   ....[0]....
.L_774:
        /*0090*/ 	.word	0x00005270


	//   ....[1]....
        /*0094*/ 	.word	0x000053b0


	//   ....[2]....
        /*0098*/ 	.word	0x000055f0


	//----- nvinfo : EIATTR_MAX_THREADS
	.align		4
.L_775:
        /*009c*/ 	.byte	0x04, 0x05
        /*009e*/ 	.short	(.L_777 - .L_776)
.L_776:
        /*00a0*/ 	.word	0x00000180
        /*00a4*/ 	.word	0x00000001
        /*00a8*/ 	.word	0x00000001


	//----- nvinfo : EIATTR_CRS_STACK_SIZE
	.align		4
.L_777:
        /*00ac*/ 	.byte	0x04, 0x1e
        /*00ae*/ 	.short	(.L_779 - .L_778)
.L_778:
        /*00b0*/ 	.word	0x00000000


	//----- nvinfo : EIATTR_CBANK_PARAM_SIZE
	.align		4
.L_779:
        /*00b4*/ 	.byte	0x03, 0x19
        /*00b6*/ 	.short	0x00b8


	//----- nvinfo : EIATTR_PARAM_CBANK
	.align		4
        /*00b8*/ 	.byte	0x04, 0x0a
        /*00ba*/ 	.short	(.L_781 - .L_780)
	.align		4
.L_780:
        /*00bc*/ 	.word	index@(.nv.constant0._Z35group_norm_nhwc_bwd_one_pass_kernelI11Fp16IOFp32WLi256ELi12ELi384EEv26Group_norm_nhwc_bwd_params)
        /*00c0*/ 	.short	0x0210
        /*00c2*/ 	.short	0x00b8


	//----- nvinfo : EIATTR_SW_WAR
	.align		4
.L_781:
        /*00c4*/ 	.byte	0x04, 0x36
        /*00c6*/ 	.short	(.L_783 - .L_782)
.L_782:
        /*00c8*/ 	.word	0x00000008
.L_783:


//--------------------- .nv.info._Z35group_norm_nhwc_bwd_one_pass_kernelI11Fp16IOFp32WLi512ELi12ELi384EEv26Group_norm_nhwc_bwd_params --------------------------
	.section	.nv.info._Z35group_norm_nhwc_bwd_one_pass_kernelI11Fp16IOFp32WLi512ELi12ELi384EEv26Group_norm_nhwc_bwd_params,"",@"SHT_CUDA_INFO"
	.sectionflags	@""
	.align	4


	//----- nvinfo : EIATTR_CUDA_API_VERSION
	.align		4
        /*0000*/ 	.byte	0x04, 0x37
        /*0002*/ 	.short	(.L_785 - .L_784)
.L_784:
        /*0004*/ 	.word	0x00000082


	//----- nvinfo : EIATTR_KPARAM_INFO
	.align		4
.L_785:
        /*0008*/ 	.byte	0x04, 0x17
        /*000a*/ 	.short	(.L_787 - .L_786)
.L_786:
        /*000c*/ 	.word	0x00000000
        /*0010*/ 	.short	0x0000
        /*0012*/ 	.short	0x0000
        /*0014*/ 	.byte	0x00, 0xf0, 0xe1, 0x02


	//----- nvinfo : EIATTR_SPARSE_MMA_MASK
	.align		4
.L_787:
        /*0018*/ 	.byte	0x03, 0x50
        /*001a*/ 	.short	0x0000


	//----- nvinfo : EIATTR_MAXREG_COUNT
	.align		4
        /*001c*/ 	.byte	0x03, 0x1b
        /*001e*/ 	.short	0x00a8


	//----- nvinfo : EIATTR_NUM_BARRIERS
	.align		4
        /*0020*/ 	.byte	0x02, 0x4c
        /*0022*/ 	.byte	0x01
	.zero		1


	//----- nvinfo : EIATTR_MERCURY_ISA_VERSION
	.align		4
        /*0024*/ 	.byte	0x03, 0x5f
        /*0026*/ 	.short	0x0101


	//----- nvinfo : EIATTR_INT_WARP_WIDE_INSTR_OFFSETS
	.align		4
        /*0028*/ 	.byte	0x04, 0x31
        /*002a*/ 	.short	(.L_789 - .L_788)


	//   ....[0]....
.L_788:
        /*002c*/ 	.word	0x00003fd0


	//   ....[1]....
        /*0030*/ 	.word	0x00006cb0


	//----- nvinfo : EIATTR_COOP_GROUP_MASK_REGIDS
	.align		4
.L_789:
        /*0034*/ 	.byte	0x04, 0x29
        /*0036*/ 	.short	(.L_791 - .L_790)


	//   ....[0]....
.L_790:
        /*0038*/ 	.word	0xffffffff


	//   ....[1]....
        /*003c*/ 	.word	0xffffffff


	//   ....[2]....
        /*0040*/ 	.word	0xffffffff


	//   ....[3]....
        /*0044*/ 	.word	0xffffffff


	//   ....[4]....
        /*0048*/ 	.word	0xffffffff


	//   ....[5]....
        /*004c*/ 	.word	0xffffffff


	//   ....[6]....
        /*0050*/ 	.word	0xffffffff


	//   ....[7]....
        /*0054*/ 	.word	0xffffffff


	//   ....[8]....
        /*0058*/ 	.word	0xffffffff


	//   ....[9]....
        /*005c*/ 	.word	0xffffffff


	//----- nvinfo : EIATTR_COOP_GROUP_INSTR_OFFSETS
	.align		4
.L_791:
        /*0060*/ 	.byte	0x04, 0x28
        /*0062*/ 	.short	(.L_793 - .L_792)


	//   ....[0]....
.L_792:
        /*0064*/ 	.word	0x00002580


	//   ....[1]....
        /*0068*/ 	.word	0x000025c0


	//   ....[2]....
        /*006c*/ 	.word	0x00002600


	//   ....[3]....
        /*0070*/ 	.word	0x00002620


	//   ....[4]....
        /*0074*/ 	.word	0x00002650


	//   ....[5]....
        /*0078*/ 	.word	0x00002670


	//   ....[6]....
        /*007c*/ 	.word	0x000026a0


	//   ....[7]....
        /*0080*/ 	.word	0x000026c0


	//   ....[8]....
        /*0084*/ 	.word	0x000026f0


	//   ....[9]....
        /*0088*/ 	.word	0x00002710


	//----- nvinfo : EIATTR_EXIT_INSTR_OFFSETS
	.align		4
.L_793:
        /*008c*/ 	.byte	0x04, 0x1c
        /*008e*/ 	.short	(.L_795 - .L_794)


	//   ....[0]....
.L_794:
        /*0090*/ 	.word	0x00006d40


	//   ....[1]....
        /*0094*/ 	.word	0x00006e80


	//   ....[2]....
        /*0098*/ 	.word	0x000070c0


	//----- nvinfo : EIATTR_MAX_THREADS
	.align		4
.L_795:
        /*009c*/ 	.byte	0x04, 0x05
        /*009e*/ 	.short	(.L_797 - .L_796)
.L_796:
        /*00a0*/ 	.word	0x00000180
        /*00a4*/ 	.word	0x00000001
        /*00a8*/ 	.word	0x00000001


	//----- nvinfo : EIATTR_CRS_STACK_SIZE
	.align		4
.L_797:
        /*00ac*/ 	.byte	0x04, 0x1e
        /*00ae*/ 	.short	(.L_799 - .L_798)
.L_798:
        /*00b0*/ 	.word	0x00000000


	//----- nvinfo : EIATTR_CBANK_PARAM_SIZE
	.align		4
.L_799:
        /*00b4*/ 	.byte	0x03, 0x19
        /*00b6*/ 	.short	0x00b8


	//----- nvinfo : EIATTR_PARAM_CBANK
	.align		4
        /*00b8*/ 	.byte	0x04, 0x0a
        /*00ba*/ 	.short	(.L_801 - .L_800)
	.align		4
.L_800:
        /*00bc*/ 	.word	index@(.nv.constant0._Z35group_norm_nhwc_bwd_one_pass_kernelI11Fp16IOFp32WLi512ELi12ELi384EEv26Group_norm_nhwc_bwd_params)
        /*00c0*/ 	.short	0x0210
        /*00c2*/ 	.short	0x00b8


	//----- nvinfo : EIATTR_SW_WAR
	.align		4
.L_801:
        /*00c4*/ 	.byte	0x04, 0x36
        /*00c6*/ 	.short	(.L_803 - .L_802)
.L_802:
        /*00c8*/ 	.word	0x00000008
.L_803:


//--------------------- .nv.info._Z35group_norm_nhwc_bwd_one_pass_kernelI11Fp16IOBf16WLi64ELi12ELi384EEv26Group_norm_nhwc_bwd_params --------------------------
	.section	.nv.info._Z35group_norm_nhwc_bwd_one_pass_kernelI11Fp16IOBf16WLi64ELi12ELi384EEv26Group_norm_nhwc_bwd_params,"",@"SHT_CUDA_INFO"
	.sectionflags	@""
	.align	4


	//----- nvinfo : EIATTR_CUDA_API_VERSION
	.align		4
        /*0000*/ 	.byte	0x04, 0x37
        /*0002*/ 	.short	(.L_805 - .L_804)
.L_804:
        /*0004*/ 	.word	0x00000082


	//----- nvinfo : EIATTR_KPARAM_INFO
	.align		4
.L_805:
        /*0008*/ 	.byte	0x04, 0x17
        /*000a*/ 	.short	(.L_807 - .L_806)
.L_806:
        /*000c*/ 	.word	0x00000000
        /*0010*/ 	.short	0x0000
        /*0012*/ 	.short	0x0000
        /*0014*/ 	.byte	0x00, 0xf0, 0xe1, 0x02


	//----- nvinfo : EIATTR_SPARSE_MMA_MASK
	.align		4
.L_807:
        /*0018*/ 	.byte	0x03, 0x50
        /*001a*/ 	.short	0x0000


	//----- nvinfo : EIATTR_MAXREG_COUNT
	.align		4
        /*001c*/ 	.byte	0x03, 0x1b
        /*001e*/ 	.short	0x00a8


	//----- nvinfo : EIATTR_NUM_BARRIERS
	.align		4
        /*0020*/ 	.byte	0x02, 0x4c
        /*0022*/ 	.byte	0x01
	.zero		1


	//----- nvinfo : EIATTR_MERCURY_ISA_VERSION
	.align		4
        /*0024*/ 	.byte	0x03, 0x5f
        /*0026*/ 	.short	0x0101


	//----- nvinfo : EIATTR_INT_WARP_WIDE_INSTR_OFFSETS
	.align		4
        /*0028*/ 	.byte	0x04, 0x31
        /*002a*/ 	.short	(.L_809 - .L_808)


	//   ....[0]....
.L_808:
        /*002c*/ 	.word	0x00002680


	//   ....[1]....
        /*0030*/ 	.word	0x00003d40


	//----- nvinfo : EIATTR_COOP_GROUP_MASK_REGIDS
	.align		4
.L_809:
        /*0034*/ 	.byte	0x04, 0x29
        /*0036*/ 	.short	(.L_811 - .L_810)


	//   ....[0]....
.L_810:
        /*0038*/ 	.word	0xffffffff


	//   ....[1]....
        /*003c*/ 	.word	0xffffffff


	//   ....[2]....
        /*0040*/ 	.word	0xffffffff


	//   ....[3]....
        /*0044*/ 	.word	0xffffffff


	//   ....[4]....
        /*0048*/ 	.word	0xffffffff


	//   ....[5]....
        /*004c*/ 	.word	0xffffffff


	//   ....[6]....
        /*0050*/ 	.word	0xffffffff


	//   ....[7]....
        /*0054*/ 	.word	0xffffffff


	//   ....[8]....
        /*0058*/ 	.word	0xffffffff


	//   ....[9]....
        /*005c*/ 	.word	0xffffffff


	//----- nvinfo : EIATTR_COOP_GROUP_INSTR_OFFSETS
	.align		4
.L_811:
        /*0060*/ 	.byte	0x04, 0x28
        /*0062*/ 	.short	(.L_813 - .L_812)


	//   ....[0]....
.L_812:
        /*0064*/ 	.word	0x00000c50


	//   ....[1]....
        /*0068*/ 	.word	0x00000c90


	//   ....[2]....
        /*006c*/ 	.word	0x00000d10


	//   ....[3]....
        /*0070*/ 	.word	0x00000d20


	//   ....[4]....
        /*0074*/ 	.word	0x00000d50


	//   ....[5]....
        /*0078*/ 	.word	0x00000d70


	//   ....[6]....
        /*007c*/ 	.word	0x00000da0


	//   ....[7]....
        /*0080*/ 	.word	0x00000dc0


	//   ....[8]....
        /*0084*/ 	.word	0x00000df0


	//   ....[9]....
        /*0088*/ 	.word	0x00000e10


	//----- nvinfo : EIATTR_EXIT_INSTR_OFFSETS
	.align		4
.L_813:
        /*008c*/ 	.byte	0x04, 0x1c
        /*008e*/ 	.short	(.L_815 - .L_814)


	//   ....[0]....
.L_814:
        /*0090*/ 	.word	0x00003e30


	//   ....[1]....
        /*0094*/ 	.word	0x00003f70


	//   ....[2]....
        /*0098*/ 	.word	0x000041e0


	//----- nvinfo : EIATTR_MAX_THREADS
	.align		4
.L_815:
        /*009c*/ 	.byte	0x04, 0x05
        /*009e*/ 	.short	(.L_817 - .L_816)
.L_816:
        /*00a0*/ 	.word	0x00000180
        /*00a4*/ 	.word	0x00000001
        /*00a8*/ 	.word	0x00000001


	//----- nvinfo : EIATTR_CRS_STACK_SIZE
	.align		4
.L_817:
        /*00ac*/ 	.byte	0x04, 0x1e
        /*00ae*/ 	.short	(.L_819 - .L_818)
.L_818:
        /*00b0*/ 	.word	0x00000000


	//----- nvinfo : EIATTR_CBANK_PARAM_SIZE
	.align		4
.L_819:
        /*00b4*/ 	.byte	0x03, 0x19
        /*00b6*/ 	.short	0x00b8


	//----- nvinfo : EIATTR_PARAM_CBANK
	.align		4
        /*00b8*/ 	.byte	0x04, 0x0a
        /*00ba*/ 	.short	(.L_821 - .L_820)
	.align		4
.L_820:
        /*00bc*/ 	.word	index@(.nv.constant0._Z35group_norm_nhwc_bwd_one_pass_kernelI11Fp16IOBf16WLi64ELi12ELi384EEv26Group_norm_nhwc_bwd_params)
        /*00c0*/ 	.short	0x0210
        /*00c2*/ 	.short	0x00b8


	//----- nvinfo : EIATTR_SW_WAR
	.align		4
.L_821:
        /*00c4*/ 	.byte	0x04, 0x36
        /*00c6*/ 	.short	(.L_823 - .L_822)
.L_822:
        /*00c8*/ 	.word	0x00000008
.L_823:


//--------------------- .nv.info._Z35group_norm_nhwc_bwd_one_pass_kernelI11Fp16IOBf16WLi128ELi12ELi384EEv26Group_norm_nhwc_bwd_params --------------------------
	.section	.nv.info._Z35group_norm_nhwc_bwd_one_pass_kernelI11Fp16IOBf16WLi128ELi12ELi384EEv26Group_norm_nhwc_bwd_params,"",@"SHT_CUDA_INFO"
	.sectionflags	@""
	.align	4


	//----- nvinfo : EIATTR_CUDA_API_VERSION
	.align		4
        /*0000*/ 	.byte	0x04, 0x37
        /*0002*/ 	.short	(.L_825 - .L_824)
.L_824:
        /*0004*/ 	.word	0x00000082


	//----- nvinfo : EIATTR_KPARAM_INFO
	.align		4
.L_825:
        /*0008*/ 	.byte	0x04, 0x17
        /*000a*/ 	.short	(.L_827 - .L_826)
.L_826:
        /*000c*/ 	.word	0x00000000
        /*0010*/ 	.short	0x0000
        /*0012*/ 	.short	0x0000
        /*0014*/ 	.byte	0x00, 0xf0, 0xe1, 0x02


	//----- nvinfo : EIATTR_SPARSE_MMA_MASK
	.align		4
.L_827:
        /*0018*/ 	.byte	0x03, 0x50
        /*001a*/ 	.short	0x0000


	//----- nvinfo : EIATTR_MAXREG_COUNT
	.align		4
        /*001c*/ 	.byte	0x03, 0x1b
        /*001e*/ 	.short	0x00a8


	//----- nvinfo : EIATTR_NUM_BARRIERS
	.align		4
        /*0020*/ 	.byte	0x02, 0x4c
        /*0022*/ 	.byte	0x01
	.zero		1


	//----- nvinfo : EIATTR_MERCURY_ISA_VERSION
	.align		4
        /*0024*/ 	.byte	0x03, 0x5f
        /*0026*/ 	.short	0x0101


	//----- nvinfo : EIATTR_INT_WARP_WIDE_INSTR_OFFSETS
	.align		4
        /*0028*/ 	.byte	0x04, 0x31
        /*002a*/ 	.short	(.L_829 - .L_828)


	//   ....[0]....
.L_828:
        /*002c*/ 	.word	0x000029c0


	//   ....[1]....
        /*0030*/ 	.word	0x00004300


	//----- nvinfo : EIATTR_COOP_GROUP_MASK_REGIDS
	.align		4
.L_829:
        /*0034*/ 	.byte	0x04, 0x29
        /*0036*/ 	.short	(.L_831 - .L_830)


	//   ....[0]....
.L_830:
        /*0038*/ 	.word	0xffffffff


	//   ....[1]....
        /*003c*/ 	.word	0xffffffff


	//   ....[2]....
        /*0040*/ 	.word	0xffffffff


	//   ....[3]....
        /*0044*/ 	.word	0xffffffff


	//   ....[4]....
        /*0048*/ 	.word	0xffffffff


	//   ....[5]....
        /*004c*/ 	.word	0xffffffff


	//   ....[6]....
        /*0050*/ 	.word	0xffffffff


	//   ....[7]....
        /*0054*/ 	.word	0xffffffff


	//   ....[8]....
        /*0058*/ 	.word	0xffffffff


	//   ....[9]....
        /*005c*/ 	.word	0xffffffff


	//----- nvinfo : EIATTR_COOP_GROUP_INSTR_OFFSETS
	.align		4
.L_831:
        /*0060*/ 	.byte	0x04, 0x28
        /*0062*/ 	.short	(.L_833 - .L_832)


	//   ....[0]....
.L_832:
        /*0064*/ 	.word	0x00000f40


	//   ....[1]....
        /*0068*/ 	.word	0x00000f60


	//   ....[2]....
        /*006c*/ 	.word	0x00000fb0


	//   ....[3]....
        /*0070*/ 	.word	0x00000fd0


	//   ....[4]....
        /*0074*/ 	.word	0x00001000


	//   ....[5]....
        /*0078*/ 	.word	0x00001020


	//   ....[6]....
        /*007c*/ 	.word	0x00001050


	//   ....[7]....
        /*0080*/ 	.word	0x00001070


	//   ....[8]....
        /*0084*/ 	.word	0x000010a0


	//   ....[9]....
        /*0088*/ 	.word	0x000010c0


	//----- nvinfo : EIATTR_EXIT_INSTR_OFFSETS
	.align		4
.L_833:
        /*008c*/ 	.byte	0x04, 0x1c
        /*008e*/ 	.short	(.L_835 - .L_834)


	//   ....[0]....
.L_834:
        /*0090*/ 	.word	0x000043f0


	//   ....[1]....
        /*0094*/ 	.word	0x00004530


	//   ....[2]....
        /*0098*/ 	.word	0x00004790


	//----- nvinfo : EIATTR_MAX_THREADS
	.align		4
.L_835:
        /*009c*/ 	.byte	0x04, 0x05
        /*009e*/ 	.short	(.L_837 - .L_836)
.L_836:
        /*00a0*/ 	.word	0x00000180
        /*00a4*/ 	.word	0x00000001
        /*00a8*/ 	.word	0x00000001


	//----- nvinfo : EIATTR_CRS_STACK_SIZE
	.align		4
.L_837:
        /*00ac*/ 	.byte	0x04, 0x1e
        /*00ae*/ 	.short	(.L_839 - .L_838)
.L_838:
        /*00b0*/ 	.word	0x00000000


	//----- nvinfo : EIATTR_CBANK_PARAM_SIZE
	.align		4
.L_839:
        /*00b4*/ 	.byte	0x03, 0x19
        /*00b6*/ 	.short	0x00b8


	//----- nvinfo : EIATTR_PARAM_CBANK
	.align		4
        /*00b8*/ 	.byte	0x04, 0x0a
        /*00ba*/ 	.short	(.L_841 - .L_840)
	.align		4
.L_840:
        /*00bc*/ 	.word	index@(.nv.constant0._Z35group_norm_nhwc_bwd_one_pass_kernelI11Fp16IOBf16WLi128ELi12ELi384EEv26Group_norm_nhwc_bwd_params)
        /*00c0*/ 	.short	0x0210
        /*00c2*/ 	.short	0x00b8


	//----- nvinfo : EIATTR_SW_WAR
	.align		4
.L_841:
        /*00c4*/ 	.byte	0x04, 0x36
        /*00c6*/ 	.short	(.L_843 - .L_842)
.L_842:
        /*00c8*/ 	.word	0x00000008
.L_843:


//--------------------- .nv.info._Z35group_norm_nhwc_bwd_one_pass_kernelI11Fp16IOBf16WLi256ELi12ELi384EEv26Group_norm_nhwc_bwd_params --------------------------
	.section	.nv.info._Z35group_norm_nhwc_bwd_one_pass_kernelI11Fp16IOBf16WLi256ELi12ELi384EEv26Group_norm_nhwc_bwd_params,"",@"SHT_CUDA_INFO"
	.sectionflags	@""
	.align	4


	//----- nvinfo : EIATTR_CUDA_API_VERSION
	.align		4
        /*0000*/ 	.byte	0x04, 0x37
        /*0002*/ 	.short	(.L_845 - .L_844)
.L_844:
        /*0004*/ 	.word	0x00000082


	//----- nvinfo : EIATTR_KPARAM_INFO
	.align		4
.L_845:
        /*0008*/ 	.byte	0x04, 0x17
        /*000a*/ 	.short	(.L_847 - .L_846)
.L_846:
        /*000c*/ 	.word	0x00000000
        /*0010*/ 	.short	0x0000
        /*0012*/ 	.short	0x0000
        /*0014*/ 	.byte	0x00, 0xf0, 0xe1, 0x02


	//----- nvinfo : EIATTR_SPARSE_MMA_MASK
	.align		4
.L_847:
        /*0018*/ 	.byte	0x03, 0x50
        /*001a*/ 	.short	0x0000


	//----- nvinfo : EIATTR_MAXREG_COUNT
	.align		4
        /*001c*/ 	.byte	0x03, 0x1b
        /*001e*/ 	.short	0x00a8


	//----- nvinfo : EIATTR_NUM_BARRIERS
	.align		4
        /*0020*/ 	.byte	0x02, 0x4c
        /*0022*/ 	.byte	0x01
	.zero		1


	//----- nvinfo : EIATTR_MERCURY_ISA_VERSION
	.align		4
        /*0024*/ 	.byte	0x03, 0x5f
        /*0026*/ 	.short	0x0101


	//----- nvinfo : EIATTR_INT_WARP_WIDE_INSTR_OFFSETS
	.align		4
        /*0028*/ 	.byte	0x04, 0x31
        /*002a*/ 	.short	(.L_849 - .L_848)


	//   ....[0]....
.L_848:
        /*002c*/ 	.word	0x000031b0


	//   ....[1]....
        /*0030*/ 	.word	0x000051e0


	//----- nvinfo : EIATTR_COOP_GROUP_MASK_REGIDS
	.align		4
.L_849:
        /*0034*/ 	.byte	0x04, 0x29
        /*0036*/ 	.short	(.L_851 - .L_850)


	//   ....[0]....
.L_850:
        /*0038*/ 	.word	0xffffffff


	//   ....[1]....
        /*003c*/ 	.word	0xffffffff


	//   ....[2]....
        /*0040*/ 	.word	0xffffffff


	//   ....[3]....
        /*0044*/ 	.word	0xffffffff


	//   ....[4]....
        /*0048*/ 	.word	0xffffffff


	//   ....[5]....
        /*004c*/ 	.word	0xffffffff


	//   ....[6]....
        /*0050*/ 	.word	0xffffffff


	//   ....[7]....
        /*0054*/ 	.word	0xffffffff


	//   ....[8]....
        /*0058*/ 	.word	0xffffffff


	//   ....[9]....
        /*005c*/ 	.word	0xffffffff


	//----- nvinfo : EIATTR_COOP_GROUP_INSTR_OFFSETS
	.align		4
.L_851:
        /*0060*/ 	.byte	0x04, 0x28
        /*0062*/ 	.short	(.L_853 - .L_852)


	//   ....[0]....
.L_852:
        /*0064*/ 	.word	0x00001690


	//   ....[1]....
        /*0068*/ 	.word	0x000016d0


	//   ....[2]....
        /*006c*/ 	.word	0x00001800


	//   ....[3]....
        /*0070*/ 	.word	0x00001820


	//   ....[4]....
        /*0074*/ 	.word	0x00001860


	//   ....[5]....
        /*0078*/ 	.word	0x00001880


	//   ....[6]....
        /*007c*/ 	.word	0x000018b0


	//   ....[7]....
        /*0080*/ 	.word	0x000018d0


	//   ....[8]....
        /*0084*/ 	.word	0x00001900


	//   ....[9]....
        /*0088*/ 	.word	0x00001920


	//----- nvinfo : EIATTR_EXIT_INSTR_OFFSETS
	.align		4
.L_853:
        /*008c*/ 	.byte	0x04, 0x1c
        /*008e*/ 	.short	(.L_855 - .L_854)


	//   ....[0]....
.L_854:
        /*0090*/ 	.word	0x000052d0


	//   ....[1]....
        /*0094*/ 	.word	0x00005410


	//   ....[2]....
        /*0098*/ 	.word	0x00005670


	//----- nvinfo : EIATTR_MAX_THREADS
	.align		4
.L_855:
        /*009c*/ 	.byte	0x04, 0x05
        /*009e*/ 	.short	(.L_857 - .L_856)
.L_856:
        /*00a0*/ 	.word	0x00000180
        /*00a4*/ 	.word	0x00000001
        /*00a8*/ 	.word	0x00000001


	//----- nvinfo : EIATTR_CRS_STACK_SIZE
	.align		4
.L_857:
        /*00ac*/ 	.byte	0x04, 0x1e
        /*00ae*/ 	.short	(.L_859 - .L_858)
.L_858:
        /*00b0*/ 	.word	0x00000000


	//----- nvinfo : EIATTR_CBANK_PARAM_SIZE
	.align		4
.L_859:
        /*00b4*/ 	.byte	0x03, 0x19
        /*00b6*/ 	.short	0x00b8


	//----- nvinfo : EIATTR_PARAM_CBANK
	.align		4
        /*00b8*/ 	.byte	0x04, 0x0a
        /*00ba*/ 	.short	(.L_861 - .L_860)
	.align		4
.L_860:
        /*00bc*/ 	.word	index@(.nv.constant0._Z35group_norm_nhwc_bwd_one_pass_kernelI11Fp16IOBf16WLi256ELi12ELi384EEv26Group_norm_nhwc_bwd_params)
        /*00c0*/ 	.short	0x0210
        /*00c2*/ 	.short	0x00b8


	//----- nvinfo : EIATTR_SW_WAR
	.align		4
.L_861:
        /*00c4*/ 	.byte	0x04, 0x36
        /*00c6*/ 	.short	(.L_863 - .L_862)
.L_862:
        /*00c8*/ 	.word	0x00000008
.L_863:


//--------------------- .nv.info._Z35group_norm_nhwc_bwd_one_pass_kernelI11Fp16IOBf16WLi512ELi12ELi384EEv26Group_norm_nhwc_bwd_params --------------------------
	.section	.nv.info._Z35group_norm_nhwc_bwd_one_pass_kernelI11Fp16IOBf16WLi512ELi12ELi384EEv26Group_norm_nhwc_bwd_params,"",@"SHT_CUDA_INFO"
	.sectionflags	@""
	.align	4


	//----- nvinfo : EIATTR_CUDA_API_VERSION
	.align		4
        /*0000*/ 	.byte	0x04, 0x37
        /*0002*/ 	.short	(.L_865 - .L_864)
.L_864:
        /*0004*/ 	.word	0x00000082


	//----- nvinfo : EIATTR_KPARAM_INFO
	.align		4
.L_865:
        /*0008*/ 	.byte	0x04, 0x17
        /*000a*/ 	.short	(.L_867 - .L_866)
.L_866:
        /*000c*/ 	.word	0x00000000
        /*0010*/ 	.short	0x0000
        /*0012*/ 	.short	0x0000
        /*0014*/ 	.byte	0x00, 0xf0, 0xe1, 0x02


	//----- nvinfo : EIATTR_SPARSE_MMA_MASK
	.align		4
.L_867:
        /*0018*/ 	.byte	0x03, 0x50
        /*001a*/ 	.short	0x0000


	//----- nvinfo : EIATTR_MAXREG_COUNT
	.align		4
        /*001c*/ 	.byte	0x03, 0x1b
        /*001e*/ 	.short	0x00a8


	//----- nvinfo : EIATTR_NUM_BARRIERS
	.align		4
        /*0020*/ 	.byte	0x02, 0x4c
        /*0022*/ 	.byte	0x01
	.zero		1


	//----- nvinfo : EIATTR_MERCURY_ISA_VERSION
	.align		4
        /*0024*/ 	.byte	0x03, 0x5f
        /*0026*/ 	.short	0x0101


	//----- nvinfo : EIATTR_INT_WARP_WIDE_INSTR_OFFSETS
	.align		4
        /*0028*/ 	.byte	0x04, 0x31
        /*002a*/ 	.short	(.L_869 - .L_868)


	//   ....[0]....
.L_868:
        /*002c*/ 	.word	0x00004020


	//   ....[1]....
        /*0030*/ 	.word	0x00006d00


	//----- nvinfo : EIATTR_COOP_GROUP_MASK_REGIDS
	.align		4
.L_869:
        /*0034*/ 	.byte	0x04, 0x29
        /*0036*/ 	.short	(.L_871 - .L_870)


	//   ....[0]....
.L_870:
        /*0038*/ 	.word	0xffffffff


	//   ....[1]....
        /*003c*/ 	.word	0xffffffff


	//   ....[2]....
        /*0040*/ 	.word	0xffffffff


	//   ....[3]....
        /*0044*/ 	.word	0xffffffff


	//   ....[4]....
        /*0048*/ 	.word	0xffffffff


	//   ....[5]....
        /*004c*/ 	.word	0xffffffff


	//   ....[6]....
        /*0050*/ 	.word	0xffffffff


	//   ....[7]....
        /*0054*/ 	.word	0xffffffff


	//   ....[8]....
        /*0058*/ 	.word	0xffffffff


	//   ....[9]....
        /*005c*/ 	.word	0xffffffff


	//----- nvinfo : EIATTR_COOP_GROUP_INSTR_OFFSETS
	.align		4
.L_871:
        /*0060*/ 	.byte	0x04, 0x28
        /*0062*/ 	.short	(.L_873 - .L_872)


	//   ....[0]....
.L_872:
        /*0064*/ 	.word	0x000025f0


	//   ....[1]....
        /*0068*/ 	.word	0x00002630


	//   ....[2]....
        /*006c*/ 	.word	0x00002670


	//   ....[3]....
        /*0070*/ 	.word	0x00002690


	//   ....[4]....
        /*0074*/ 	.word	0x000026c0


	//   ....[5]....
        /*0078*/ 	.word	0x000026e0


	//   ....[6]....
        /*007c*/ 	.word	0x00002710


	//   ....[7]....
        /*0080*/ 	.word	0x00002730


	//   ....[8]....
        /*0084*/ 	.word	0x00002760


	//   ....[9]....
        /*0088*/ 	.word	0x00002780


	//----- nvinfo : EIATTR_EXIT_INSTR_OFFSETS
	.align		4
.L_873:
        /*008c*/ 	.byte	0x04, 0x1c
        /*008e*/ 	.short	(.L_875 - .L_874)


	//   ....[0]....
.L_874:
        /*0090*/ 	.word	0x00006d90


	//   ....[1]....
        /*0094*/ 	.word	0x00006ed0


	//   ....[2]....
        /*0098*/ 	.word	0x00007130


	//----- nvinfo : EIATTR_MAX_THREADS
	.align		4
.L_875:
        /*009c*/ 	.byte	0x04, 0x05
        /*009e*/ 	.short	(.L_877 - .L_876)
.L_876:
        /*00a0*/ 	.word	0x00000180
        /*00a4*/ 	.word	0x00000001
        /*00a8*/ 	.word	0x00000001


	//----- nvinfo : EIATTR_CRS_STACK_SIZE
	.align		4
.L_877:
        /*00ac*/ 	.byte	0x04, 0x1e
        /*00ae*/ 	.short	(.L_879 - .L_878)
.L_878:
        /*00b0*/ 	.word	0x00000000


	//----- nvinfo : EIATTR_CBANK_PARAM_SIZE
	.align		4
.L_879:
        /*00b4*/ 	.byte	0x03, 0x19
        /*00b6*/ 	.short	0x00b8


	//----- nvinfo : EIATTR_PARAM_CBANK
	.align		4
        /*00b8*/ 	.byte	0x04, 0x0a
        /*00ba*/ 	.short	(.L_881 - .L_880)
	.align		4
.L_880:
        /*00bc*/ 	.word	index@(.nv.constant0._Z35group_norm_nhwc_bwd_one_pass_kernelI11Fp16IOBf16WLi512ELi12ELi384EEv26Group_norm_nhwc_bwd_params)
        /*00c0*/ 	.short	0x0210
        /*00c2*/ 	.short	0x00b8


	//----- nvinfo : EIATTR_SW_WAR
	.align		4
.L_881:
        /*00c4*/ 	.byte	0x04, 0x36
        /*00c6*/ 	.short	(.L_883 - .L_882)
.L_882:
        /*00c8*/ 	.word	0x00000008
.L_883:


//--------------------- .nv.info._Z35group_norm_nhwc_bwd_one_pass_kernelI11Fp16IOFp16WLi64ELi12ELi384EEv26Group_norm_nhwc_bwd_params --------------------------
	.section	.nv.info._Z35group_norm_nhwc_bwd_one_pass_kernelI11Fp16IOFp16WLi64ELi12ELi384EEv26Group_norm_nhwc_bwd_params,"",@"SHT_CUDA_INFO"
	.sectionflags	@""
	.align	4


	//----- nvinfo : EIATTR_CUDA_API_VERSION
	.align		4
        /*0000*/ 	.byte	0x04, 0x37
        /*0002*/ 	.short	(.L_885 - .L_884)
.L_884:
        /*0004*/ 	.word	0x00000082


	//----- nvinfo : EIATTR_KPARAM_INFO
	.align		4
.L_885:
        /*0008*/ 	.byte	0x04, 0x17
        /*000a*/ 	.short	(.L_887 - .L_886)
.L_886:
        /*000c*/ 	.word	0x00000000
        /*0010*/ 	.short	0x0000
        /*0012*/ 	.short	0x0000
        /*0014*/ 	.byte	0x00, 0xf0, 0xe1, 0x02


	//----- nvinfo : EIATTR_SPARSE_MMA_MASK
	.align		4
.L_887:
        /*0018*/ 	.byte	0x03, 0x50
        /*001a*/ 	.short	0x0000


	//----- nvinfo : EIATTR_MAXREG_COUNT
	.align		4
        /*001c*/ 	.byte	0x03, 0x1b
        /*001e*/ 	.short	0x00a8


	//----- nvinfo : EIATTR_NUM_BARRIERS
	.align		4
        /*0020*/ 	.byte	0x02, 0x4c
        /*0022*/ 	.byte	0x01
	.zero		1


	//----- nvinfo : EIATTR_MERCURY_ISA_VERSION
	.align		4
        /*0024*/ 	.byte	0x03, 0x5f
        /*0026*/ 	.short	0x0101


	//----- nvinfo : EIATTR_INT_WARP_WIDE_INSTR_OFFSETS
	.align		4
        /*0028*/ 	.byte	0x04, 0x31
        /*002a*/ 	.short	(.L_889 - .L_888)


	//   ....[0]....
.L_888:
        /*002c*/ 	.word	0x00002680


	//   ....[1]....
        /*0030*/ 	.word	0x00003d40


	//----- nvinfo : EIATTR_COOP_GROUP_MASK_REGIDS
	.align		4
.L_889:
        /*0034*/ 	.byte	0x04, 0x29
        /*0036*/ 	.short	(.L_891 - .L_890)


	//   ....[0]....
.L_890:
        /*0038*/ 	.word	0xffffffff


	//   ....[1]....
        /*003c*/ 	.word	0xffffffff


	//   ....[2]....
        /*0040*/ 	.word	0xffffffff


	//   ....[3]....
        /*0044*/ 	.word	0xffffffff


	//   ....[4]....
        /*0048*/ 	.word	0xffffffff


	//   ....[5]....
        /*004c*/ 	.word	0xffffffff


	//   ....[6]....
        /*0050*/ 	.word	0xffffffff


	//   ....[7]....
        /*0054*/ 	.word	0xffffffff


	//   ....[8]....
        /*0058*/ 	.word	0xffffffff


	//   ....[9]....
        /*005c*/ 	.word	0xffffffff


	//----- nvinfo : EIATTR_COOP_GROUP_INSTR_OFFSETS
	.align		4
.L_891:
        /*0060*/ 	.byte	0x04, 0x28
        /*0062*/ 	.short	(.L_893 - .L_892)


	//   ....[0]....
.L_892:
        /*0064*/ 	.word	0x00000c50


	//   ....[1]....
        /*0068*/ 	.word	0x00000c90


	//   ....[2]....
        /*006c*/ 	.word	0x00000d10


	//   ....[3]....
        /*0070*/ 	.word	0x00000d20


	//   ....[4]....
        /*0074*/ 	.word	0x00000d50


	//   ....[5]....
        /*0078*/ 	.word	0x00000d70


	//   ....[6]....
        /*007c*/ 	.word	0x00000da0


	//   ....[7]....
        /*0080*/ 	.word	0x00000dc0


	//   ....[8]....
        /*0084*/ 	.word	0x00000df0


	//   ....[9]....
        /*0088*/ 	.word	0x00000e10


	//----- nvinfo : EIATTR_EXIT_INSTR_OFFSETS
	.align		4
.L_893:
        /*008c*/ 	.byte	0x04, 0x1c
        /*008e*/ 	.short	(.L_895 - .L_894)


	//   ....[0]....
.L_894:
        /*0090*/ 	.word	0x00003e30


	//   ....[1]....
        /*0094*/ 	.word	0x00003f70


	//   ....[2]....
        /*0098*/ 	.word	0x000041e0


	//----- nvinfo : EIATTR_MAX_THREADS
	.align		4
.L_895:
        /*009c*/ 	.byte	0x04, 0x05
        /*009e*/ 	.short	(.L_897 - .L_896)
.L_896:
        /*00a0*/ 	.word	0x00000180
        /*00a4*/ 	.word	0x00000001
        /*00a8*/ 	.word	0x00000001


	//----- nvinfo : EIATTR_CRS_STACK_SIZE
	.align		4
.L_897:
        /*00ac*/ 	.byte	0x04, 0x1e
        /*00ae*/ 	.short	(.L_899 - .L_898)
.L_898:
        /*00b0*/ 	.word	0x00000000


	//----- nvinfo : EIATTR_CBANK_PARAM_SIZE
	.align		4
.L_899:
        /*00b4*/ 	.byte	0x03, 0x19
        /*00b6*/ 	.short	0x00b8


	//----- nvinfo : EIATTR_PARAM_CBANK
	.align		4
        /*00b8*/ 	.byte	0x04, 0x0a
        /*00ba*/ 	.short	(.L_901 - .L_900)
	.align		4
.L_900:
        /*00bc*/ 	.word	index@(.nv.constant0._Z35group_norm_nhwc_bwd_one_pass_kernelI11Fp16IOFp16WLi64ELi12ELi384EEv26Group_norm_nhwc_bwd_params)
        /*00c0*/ 	.short	0x0210
        /*00c2*/ 	.short	0x00b8


	//----- nvinfo : EIATTR_SW_WAR
	.align		4
.L_901:
        /*00c4*/ 	.byte	0x04, 0x36
        /*00c6*/ 	.short	(.L_903 - .L_902)
.L_902:
        /*00c8*/ 	.word	0x00000008
.L_903:


//--------------------- .nv.info._Z35group_norm_nhwc_bwd_one_pass_kernelI11Fp16IOFp16WLi128ELi12ELi384EEv26Group_norm_nhwc_bwd_params --------------------------
	.section	.nv.info._Z35group_norm_nhwc_bwd_one_pass_kernelI11Fp16IOFp16WLi128ELi12ELi384EEv26Group_norm_nhwc_bwd_params,"",@"SHT_CUDA_INFO"
	.sectionflags	@""
	.align	4


	//----- nvinfo : EIATTR_CUDA_API_VERSION
	.align		4
        /*0000*/ 	.byte	0x04, 0x37
        /*0002*/ 	.short	(.L_905 - .L_904)
.L_904:
        /*0004*/ 	.word	0x00000082


	//----- nvinfo : EIATTR_KPARAM_INFO
	.align		4
.L_905:
        /*0008*/ 	.byte	0x04, 0x17
        /*000a*/ 	.short	(.L_907 - .L_906)
.L_906:
        /*000c*/ 	.word	0x00000000
        /*0010*/ 	.short	0x0000
        /*0012*/ 	.short	0x0000
        /*0014*/ 	.byte	0x00, 0xf0, 0xe1, 0x02


	//----- nvinfo : EIATTR_SPARSE_MMA_MASK
	.align		4
.L_907:
        /*0018*/ 	.byte	0x03, 0x50
        /*001a*/ 	.short	0x0000


	//----- nvinfo : EIATTR_MAXREG_COUNT
	.align		4
        /*001c*/ 	.byte	0x03, 0x1b
        /*001e*/ 	.short	0x00a8


	//----- nvinfo : EIATTR_NUM_BARRIERS
	.align		4
        /*0020*/ 	.byte	0x02, 0x4c
        /*0022*/ 	.byte	0x01
	.zero		1


	//----- nvinfo : EIATTR_MERCURY_ISA_VERSION
	.align		4
        /*0024*/ 	.byte	0x03, 0x5f
        /*0026*/ 	.short	0x0101


	//----- nvinfo : EIATTR_INT_WARP_WIDE_INSTR_OFFSETS
	.align		4
        /*0028*/ 	.byte	0x04, 0x31
        /*002a*/ 	.short	(.L_909 - .L_908)


	//   ....[0]....
.L_908:
        /*002c*/ 	.word	0x000029c0


	//   ....[1]....
        /*0030*/ 	.word	0x00004300


	//----- nvinfo : EIATTR_COOP_GROUP_MASK_REGIDS
	.align		4
.L_909:
        /*0034*/ 	.byte	0x04, 0x29
        /*0036*/ 	.short	(.L_911 - .L_910)


	//   ....[0]....
.L_910:
        /*0038*/ 	.word	0xffffffff


	//   ....[1]....
        /*003c*/ 	.word	0xffffffff


	//   ....[2]....
        /*0040*/ 	.word	0xffffffff


	//   ....[3]....
        /*0044*/ 	.word	0xffffffff


	//   ....[4]....
        /*0048*/ 	.word	0xffffffff


	//   ....[5]....
        /*004c*/ 	.word	0xffffffff


	//   ....[6]....
        /*0050*/ 	.word	0xffffffff


	//   ....[7]....
        /*0054*/ 	.word	0xffffffff


	//   ....[8]....
        /*0058*/ 	.word	0xffffffff


	//   ....[9]....
        /*005c*/ 	.word	0xffffffff


	//----- nvinfo : EIATTR_COOP_GROUP_INSTR_OFFSETS
	.align		4
.L_911:
        /*0060*/ 	.byte	0x04, 0x28
        /*0062*/ 	.short	(.L_913 - .L_912)


	//   ....[0]....
.L_912:
        /*0064*/ 	.word	0x00000f40


	//   ....[1]....
        /*0068*/ 	.word	0x00000f60


	//   ....[2]....
        /*006c*/ 	.word	0x00000fb0


	//   ....[3]....
        /*0070*/ 	.word	0x00000fd0


	//   ....[4]....
        /*0074*/ 	.word	0x00001000


	//   ....[5]....
        /*0078*/ 	.word	0x00001020


	//   ....[6]....
        /*007c*/ 	.word	0x00001050


	//   ....[7]....
        /*0080*/ 	.word	0x00001070


	//   ....[8]....
        /*0084*/ 	.word	0x000010a0


	//   ....[9]....
        /*0088*/ 	.word	0x000010c0


	//----- nvinfo : EIATTR_EXIT_INSTR_OFFSETS
	.align		4
.L_913:
        /*008c*/ 	.byte	0x04, 0x1c
        /*008e*/ 	.short	(.L_915 - .L_914)


	//   ....[0]....
.L_914:
        /*0090*/ 	.word	0x000043f0


	//   ....[1]....
        /*0094*/ 	.word	0x00004530


	//   ....[2]....
        /*0098*/ 	.word	0x00004790


	//----- nvinfo : EIATTR_MAX_THREADS
	.align		4
.L_915:
        /*009c*/ 	.byte	0x04, 0x05
        /*009e*/ 	.short	(.L_917 - .L_916)
.L_916:
        /*00a0*/ 	.word	0x00000180
        /*00a4*/ 	.word	0x00000001
        /*00a8*/ 	.word	0x00000001


	//----- nvinfo : EIATTR_CRS_STACK_SIZE
	.align		4
.L_917:
        /*00ac*/ 	.byte	0x04, 0x1e
        /*00ae*/ 	.short	(.L_919 - .L_918)
.L_918:
        /*00b0*/ 	.word	0x00000000


	//----- nvinfo : EIATTR_CBANK_PARAM_SIZE
	.align		4
.L_919:
        /*00b4*/ 	.byte	0x03, 0x19
        /*00b6*/ 	.short	0x00b8


	//----- nvinfo : EIATTR_PARAM_CBANK
	.align		4
        /*00b8*/ 	.byte	0x04, 0x0a
        /*00ba*/ 	.short	(.L_921 - .L_920)
	.align		4
.L_920:
        /*00bc*/ 	.word	index@(.nv.constant0._Z35group_norm_nhwc_bwd_one_pass_kernelI11Fp16IOFp16WLi128ELi12ELi384EEv26Group_norm_nhwc_bwd_params)
        /*00c0*/ 	.short	0x0210
        /*00c2*/ 	.short	0x00b8


	//----- nvinfo : EIATTR_SW_WAR
	.align		4
.L_921:
        /*00c4*/ 	.byte	0x04, 0x36
        /*00c6*/ 	.short	(.L_923 - .L_922)
.L_922:
        /*00c8*/ 	.word	0x00000008
.L_923:


//--------------------- .nv.info._Z35group_norm_nhwc_bwd_one_pass_kernelI11Fp16IOFp16WLi256ELi12ELi384EEv26Group_norm_nhwc_bwd_params --------------------------
	.section	.nv.info._Z35group_norm_nhwc_bwd_one_pass_kernelI11Fp16IOFp16WLi256ELi12ELi384EEv26Group_norm_nhwc_bwd_params,"",@"SHT_CUDA_INFO"
	.sectionflags	@""
	.align	4


	//----- nvinfo : EIATTR_CUDA_API_VERSION
	.align		4
        /*0000*/ 	.byte	0x04, 0x37
        /*0002*/ 	.short	(.L_925 - .L_924)
.L_924:
        /*0004*/ 	.word	0x00000082


	//----- nvinfo : EIATTR_KPARAM_INFO
	.align		4
.L_925:
        /*0008*/ 	.byte	0x04, 0x17
        /*000a*/ 	.short	(.L_927 - .L_926)
.L_926:
        /*000c*/ 	.word	0x00000000
        /*0010*/ 	.short	0x0000
        /*0012*/ 	.short	0x0000
        /*0014*/ 	.byte	0x00, 0xf0, 0xe1, 0x02


	//----- nvinfo : EIATTR_SPARSE_MMA_MASK
	.align		4
.L_927:
        /*0018*/ 	.byte	0x03, 0x50
        /*001a*/ 	.short	0x0000


	//----- nvinfo : EIATTR_MAXREG_COUNT
	.align		4
        /*001c*/ 	.byte	0x03, 0x1b
        /*001e*/ 	.short	0x00a8


	//----- nvinfo : EIATTR_NUM_BARRIERS
	.align		4
        /*0020*/ 	.byte	0x02, 0x4c
        /*0022*/ 	.byte	0x01
	.zero		1


	//----- nvinfo : EIATTR_MERCURY_ISA_VERSION
	.align		4
        /*0024*/ 	.byte	0x03, 0x5f
        /*0026*/ 	.short	0x0101


	//----- nvinfo : EIATTR_INT_WARP_WIDE_INSTR_OFFSETS
	.align		4
        /*0028*/ 	.byte	0x04, 0x31
        /*002a*/ 	.short	(.L_929 - .L_928)


	//   ....[0]....
.L_928:
        /*002c*/ 	.word	0x000031b0


	//   ....[1]....
        /*0030*/ 	.word	0x000051e0


	//----- nvinfo : EIATTR_COOP_GROUP_MASK_REGIDS
	.align		4
.L_929:
        /*0034*/ 	.byte	0x04, 0x29
        /*0036*/ 	.short	(.L_931 - .L_930)


	//   ....[0]....
.L_930:
        /*0038*/ 	.word	0xffffffff


	//   ....[1]....
        /*003c*/ 	.word	0xffffffff


	//   ....[2]....
        /*0040*/ 	.word	0xffffffff


	//   ....[3]....
        /*0044*/ 	.word	0xffffffff


	//   ....[4]....
        /*0048*/ 	.word	0xffffffff


	//   ....[5]....
        /*004c*/ 	.word	0xffffffff


	//   ....[6]....
        /*0050*/ 	.word	0xffffffff


	//   ....[7]....
        /*0054*/ 	.word	0xffffffff


	//   ....[8]....
        /*0058*/ 	.word	0xffffffff


	//   ....[9]....
        /*005c*/ 	.word	0xffffffff


	//----- nvinfo : EIATTR_COOP_GROUP_INSTR_OFFSETS
	.align		4
.L_931:
        /*0060*/ 	.byte	0x04, 0x28
        /*0062*/ 	.short	(.L_933 - .L_932)


	//   ....[0]....
.L_932:
        /*0064*/ 	.word	0x00001690


	//   ....[1]....
        /*0068*/ 	.word	0x000016d0


	//   ....[2]....
        /*006c*/ 	.word	0x00001800


	//   ....[3]....
        /*0070*/ 	.word	0x00001820


	//   ....[4]....
        /*0074*/ 	.word	0x00001860


	//   ....[5]....
        /*0078*/ 	.word	0x00001880


	//   ....[6]....
        /*007c*/ 	.word	0x000018b0


	//   ....[7]....
        /*0080*/ 	.word	0x000018d0


	//   ....[8]....
        /*0084*/ 	.word	0x00001900


	//   ....[9]....
        /*0088*/ 	.word	0x00001920


	//----- nvinfo : EIATTR_EXIT_INSTR_OFFSETS
	.align		4
.L_933:
        /*008c*/ 	.byte	0x04, 0x1c
        /*008e*/ 	.short	(.L_935 - .L_934)


	//   ....[0]....
.L_934:
        /*0090*/ 	.word	0x000052d0


	//   ....[1]....
        /*0094*/ 	.word	0x00005410


	//   ....[2]....
        /*0098*/ 	.word	0x00005670


	//----- nvinfo : EIATTR_MAX_THREADS
	.align		4
.L_935:
        /*009c*/ 	.byte	0x04, 0x05
        /*009e*/ 	.short	(.L_937 - .L_936)
.L_936:
        /*00a0*/ 	.word	0x00000180
        /*00a4*/ 	.word	0x00000001
        /*00a8*/ 	.word	0x00000001


	//----- nvinfo : EIATTR_CRS_STACK_SIZE
	.align		4
.L_937:
        /*00ac*/ 	.byte	0x04, 0x1e
        /*00ae*/ 	.short	(.L_939 - .L_938)
.L_938:
        /*00b0*/ 	.word	0x00000000


	//----- nvinfo : EIATTR_CBANK_PARAM_SIZE
	.align		4
.L_939:
        /*00b4*/ 	.byte	0x03, 0x19
        /*00b6*/ 	.short	0x00b8


	//----- nvinfo : EIATTR_PARAM_CBANK
	.align		4
        /*00b8*/ 	.byte	0x04, 0x0a
        /*00ba*/ 	.short	(.L_941 - .L_940)
	.align		4
.L_940:
        /*00bc*/ 	.word	index@(.nv.constant0._Z35group_norm_nhwc_bwd_one_pass_kernelI11Fp16IOFp16WLi256ELi12ELi384EEv26Group_norm_nhwc_bwd_params)
        /*00c0*/ 	.short	0x0210
        /*00c2*/ 	.short	0x00b8


	//----- nvinfo : EIATTR_SW_WAR
	.align		4
.L_941:
        /*00c4*/ 	.byte	0x04, 0x36
        /*00c6*/ 	.short	(.L_943 - .L_942)
.L_942:
        /*00c8*/ 	.word	0x00000008
.L_943:


//--------------------- .nv.info._Z35group_norm_nhwc_bwd_one_pass_kernelI11Fp16IOFp16WLi512ELi12ELi384EEv26Group_norm_nhwc_bwd_params --------------------------
	.section	.nv.info._Z35group_norm_nhwc_bwd_one_pass_kernelI11Fp16IOFp16WLi512ELi12ELi384EEv26Group_norm_nhwc_bwd_params,"",@"SHT_CUDA_INFO"
	.sectionflags	@""
	.align	4


	//----- nvinfo : EIATTR_CUDA_API_VERSION
	.align		4
        /*0000*/ 	.byte	0x04, 0x37
        /*0002*/ 	.short	(.L_945 - .L_944)
.L_944:
        /*0004*/ 	.word	0x00000082


	//----- nvinfo : EIATTR_KPARAM_INFO
	.align		4
.L_945:
        /*0008*/ 	.byte	0x04, 0x17
        /*000a*/ 	.short	(.L_947 - .L_946)
.L_946:
        /*000c*/ 	.word	0x00000000
        /*0010*/ 	.short	0x0000
        /*0012*/ 	.short	0x0000
        /*0014*/ 	.byte	0x00, 0xf0, 0xe1, 0x02


	//----- nvinfo : EIATTR_SPARSE_MMA_MASK
	.align		4
.L_947:
        /*0018*/ 	.byte	0x03, 0x50
        /*001a*/ 	.short	0x0000


	//----- nvinfo : EIATTR_MAXREG_COUNT
	.align		4
        /*001c*/ 	.byte	0x03, 0x1b
        /*001e*/ 	.short	0x00a8


	//----- nvinfo : EIATTR_NUM_BARRIERS
	.align		4
        /*0020*/ 	.byte	0x02, 0x4c
        /*0022*/ 	.byte	0x01
	.zero		1


	//----- nvinfo : EIATTR_MERCURY_ISA_VERSION
	.align		4
        /*0024*/ 	.byte	0x03, 0x5f
        /*0026*/ 	.short	0x0101


	//----- nvinfo : EIATTR_INT_WARP_WIDE_INSTR_OFFSETS
	.align		4
        /*0028*/ 	.byte	0x04, 0x31
        /*002a*/ 	.short	(.L_949 - .L_948)


	//   ....[0]....
.L_948:
        /*002c*/ 	.word	0x00004020


	//   ....[1]....
        /*0030*/ 	.word	0x00006d00


	//----- nvinfo : EIATTR_COOP_GROUP_MASK_REGIDS
	.align		4
.L_949:
        /*0034*/ 	.byte	0x04, 0x29
        /*0036*/ 	.short	(.L_951 - .L_950)


	//   ....[0]....
.L_950:
        /*0038*/ 	.word	0xffffffff


	//   ....[1]....
        /*003c*/ 	.word	0xffffffff


	//   ....[2]....
        /*0040*/ 	.word	0xffffffff


	//   ....[3]....
        /*0044*/ 	.word	0xffffffff


	//   ....[4]....
        /*0048*/ 	.word	0xffffffff


	//   ....[5]....
        /*004c*/ 	.word	0xffffffff


	//   ....[6]....
        /*0050*/ 	.word	0xffffffff


	//   ....[7]....
        /*0054*/ 	.word	0xffffffff


	//   ....[8]....
        /*0058*/ 	.word	0xffffffff


	//   ....[9]....
        /*005c*/ 	.word	0xffffffff


	//----- nvinfo : EIATTR_COOP_GROUP_INSTR_OFFSETS
	.align		4
.L_951:
        /*0060*/ 	.byte	0x04, 0x28
        /*0062*/ 	.short	(.L_953 - .L_952)


	//   ....[0]....
.L_952:
        /*0064*/ 	.word	0x000025f0


	//   ....[1]....
        /*0068*/ 	.word	0x00002630


	//   ....[2]....
        /*006c*/ 	.word	0x00002670


	//   ....[3]....
        /*0070*/ 	.word	0x00002690


	//   ....[4]....
        /*0074*/ 	.word	0x000026c0


	//   ....[5]....
        /*0078*/ 	.word	0x000026e0


	//   ....[6]....
        /*007c*/ 	.word	0x00002710


	//   ....[7]....
        /*0080*/ 	.word	0x00002730


	//   ....[8]....
        /*0084*/ 	.word	0x00002760


	//   ....[9]....
        /*0088*/ 	.word	0x00002780


	//----- nvinfo : EIATTR_EXIT_INSTR_OFFSETS
	.align		4
.L_953:
        /*008c*/ 	.byte	0x04, 0x1c
        /*008e*/ 	.short	(.L_955 - .L_954)


	//   ....[0]....
.L_954:
        /*0090*/ 	.word	0x00006d90


	//   ....[1]....
        /*0094*/ 	.word	0x00006ed0


	//   ....[2]....
        /*0098*/ 	.word	0x00007130


	//----- nvinfo : EIATTR_MAX_THREADS
	.align		4
.L_955:
        /*009c*/ 	.byte	0x04, 0x05
        /*009e*/ 	.short	(.L_957 - .L_956)
.L_956:
        /*00a0*/ 	.word	0x00000180
        /*00a4*/ 	.word	0x00000001
        /*00a8*/ 	.word	0x00000001


	//----- nvinfo : EIATTR_CRS_STACK_SIZE
	.align		4
.L_957:
        /*00ac*/ 	.byte	0x04, 0x1e
        /*00ae*/ 	.short	(.L_959 - .L_958)
.L_958:
        /*00b0*/ 	.word	0x00000000


	//----- nvinfo : EIATTR_CBANK_PARAM_SIZE
	.align		4
.L_959:
        /*00b4*/ 	.byte	0x03, 0x19
        /*00b6*/ 	.short	0x00b8


	//----- nvinfo : EIATTR_PARAM_CBANK
	.align		4
        /*00b8*/ 	.byte	0x04, 0x0a
        /*00ba*/ 	.short	(.L_961 - .L_960)
	.align		4
.L_960:
        /*00bc*/ 	.word	index@(.nv.constant0._Z35group_norm_nhwc_bwd_one_pass_kernelI11Fp16IOFp16WLi512ELi12ELi384EEv26Group_norm_nhwc_bwd_params)
        /*00c0*/ 	.short	0x0210
        /*00c2*/ 	.short	0x00b8


	//----- nvinfo : EIATTR_SW_WAR
	.align		4
.L_961:
        /*00c4*/ 	.byte	0x04, 0x36
        /*00c6*/ 	.short	(.L_963 - .L_962)
.L_962:
        /*00c8*/ 	.word	0x00000008
.L_963:


//--------------------- .nv.info._Z35group_norm_nhwc_bwd_one_pass_kernelI11Fp32IOFp32WLi64ELi12ELi384EEv26Group_norm_nhwc_bwd_params --------------------------
	.section	.nv.info._Z35group_norm_nhwc_bwd_one_pass_kernelI11Fp32IOFp32WLi64ELi12ELi384EEv26Group_norm_nhwc_bwd_params,"",@"SHT_CUDA_INFO"
	.sectionflags	@""
	.align	4


	//----- nvinfo : EIATTR_CUDA_API_VERSION
	.align		4
        /*0000*/ 	.byte	0x04, 0x37
        /*0002*/ 	.short	(.L_965 - .L_964)
.L_964:
        /*0004*/ 	.word	0x00000082


	//----- nvinfo : EIATTR_KPARAM_INFO
	.align		4
.L_965:
        /*0008*/ 	.byte	0x04, 0x17
        /*000a*/ 	.short	(.L_967 - .L_966)
.L_966:
        /*000c*/ 	.word	0x00000000
        /*0010*/ 	.short	0x0000
        /*0012*/ 	.short	0x0000
        /*0014*/ 	.byte	0x00, 0xf0, 0xe1, 0x02


	//----- nvinfo : EIATTR_SPARSE_MMA_MASK
	.align		4
.L_967:
        /*0018*/ 	.byte	0x03, 0x50
        /*001a*/ 	.short	0x0000


	//----- nvinfo : EIATTR_MAXREG_COUNT
	.align		4
        /*001c*/ 	.byte	0x03, 0x1b
        /*001e*/ 	.short	0x00a8


	//----- nvinfo : EIATTR_NUM_BARRIERS
	.align		4
        /*0020*/ 	.byte	0x02, 0x4c
        /*0022*/ 	.byte	0x01
	.zero		1


	//----- nvinfo : EIATTR_MERCURY_ISA_VERSION
	.align		4
        /*0024*/ 	.byte	0x03, 0x5f
        /*0026*/ 	.short	0x0101


	//----- nvinfo : EIATTR_INT_WARP_WIDE_INSTR_OFFSETS
	.align		4
        /*0028*/ 	.byte	0x04, 0x31
        /*002a*/ 	.short	(.L_969 - .L_968)


	//   ....[0]....
.L_968:
        /*002c*/ 	.word	0x000025e0


	//   ....[1]....
        /*0030*/ 	.word	0x00003c10


	//----- nvinfo : EIATTR_COOP_GROUP_MASK_REGIDS
	.align		4
.L_969:
        /*0034*/ 	.byte	0x04, 0x29
        /*0036*/ 	.short	(.L_971 - .L_970)


	//   ....[0]....
.L_970:
        /*0038*/ 	.word	0xffffffff


	//   ....[1]....
        /*003c*/ 	.word	0xffffffff


	//   ....[2]....
        /*0040*/ 	.word	0xffffffff


	//   ....[3]....
        /*0044*/ 	.word	0xffffffff


	//   ....[4]....
        /*0048*/ 	.word	0xffffffff


	//   ....[5]....
        /*004c*/ 	.word	0xffffffff


	//   ....[6]....
        /*0050*/ 	.word	0xffffffff


	//   ....[7]....
        /*0054*/ 	.word	0xffffffff


	//   ....[8]....
        /*0058*/ 	.word	0xffffffff


	//   ....[9]....
        /*005c*/ 	.word	0xffffffff


	//----- nvinfo : EIATTR_COOP_GROUP_INSTR_OFFSETS
	.align		4
.L_971:
        /*0060*/ 	.byte	0x04, 0x28
        /*0062*/ 	.short	(.L_973 - .L_972)


	//   ....[0]....
.L_972:
        /*0064*/ 	.word	0x00000b90


	//   ....[1]....
        /*0068*/ 	.word	0x00000bd0


	//   ....[2]....
        /*006c*/ 	.word	0x00000c40


	//   ....[3]....
        /*0070*/ 	.word	0x00000c60


	//   ....[4]....
        /*0074*/ 	.word	0x00000c90


	//   ....[5]....
        /*0078*/ 	.word	0x00000cb0


	//   ....[6]....
        /*007c*/ 	.word	0x00000ce0


	//   ....[7]....
        /*0080*/ 	.word	0x00000d00


	//   ....[8]....
        /*0084*/ 	.word	0x00000d30


	//   ....[9]....
        /*0088*/ 	.word	0x00000d50


	//----- nvinfo : EIATTR_EXIT_INSTR_OFFSETS
	.align		4
.L_973:
        /*008c*/ 	.byte	0x04, 0x1c
        /*008e*/ 	.short	(.L_975 - .L_974)


	//   ....[0]....
.L_974:
        /*0090*/ 	.word	0x00003d00


	//   ....[1]....
        /*0094*/ 	.word	0x00003e40


	//   ....[2]....
        /*0098*/ 	.word	0x00004080


	//----- nvinfo : EIATTR_MAX_THREADS
	.align		4
.L_975:
        /*009c*/ 	.byte	0x04, 0x05
        /*009e*/ 	.short	(.L_977 - .L_976)
.L_976:
        /*00a0*/ 	.word	0x00000180
        /*00a4*/ 	.word	0x00000001
        /*00a8*/ 	.word	0x00000001


	//----- nvinfo : EIATTR_CRS_STACK_SIZE
	.align		4
.L_977:
        /*00ac*/ 	.byte	0x04, 0x1e
        /*00ae*/ 	.short	(.L_979 - .L_978)
.L_978:
        /*00b0*/ 	.word	0x00000000


	//----- nvinfo : EIATTR_CBANK_PARAM_SIZE
	.align		4
.L_979:
        /*00b4*/ 	.byte	0x03, 0x19
        /*00b6*/ 	.short	0x00b8


	//----- nvinfo : EIATTR_PARAM_CBANK
	.align		4
        /*00b8*/ 	.byte	0x04, 0x0a
        /*00ba*/ 	.short	(.L_981 - .L_980)
	.align		4
.L_980:
        /*00bc*/ 	.word	index@(.nv.constant0._Z35group_norm_nhwc_bwd_one_pass_kernelI11Fp32IOFp32WLi64ELi12ELi384EEv26Group_norm_nhwc_bwd_params)
        /*00c0*/ 	.short	0x0210
        /*00c2*/ 	.short	0x00b8


	//----- nvinfo : EIATTR_SW_WAR
	.align		4
.L_981:
        /*00c4*/ 	.byte	0x04, 0x36
        /*00c6*/ 	.short	(.L_983 - .L_982)
.L_982:
        /*00c8*/ 	.word	0x00000008
.L_983:


//--------------------- .nv.info._Z35group_norm_nhwc_bwd_one_pass_kernelI11Fp32IOFp32WLi128ELi12ELi384EEv26Group_norm_nhwc_bwd_params --------------------------
	.section	.nv.info._Z35group_norm_nhwc_bwd_one_pass_kernelI11Fp32IOFp32WLi128ELi12ELi384EEv26Group_norm_nhwc_bwd_params,"",@"SHT_CUDA_INFO"
	.sectionflags	@""
	.align	4


	//----- nvinfo : EIATTR_CUDA_API_VERSION
	.align		4
        /*0000*/ 	.byte	0x04, 0x37
        /*0002*/ 	.short	(.L_985 - .L_984)
.L_984:
        /*0004*/ 	.word	0x00000082


	//----- nvinfo : EIATTR_KPARAM_INFO
	.align		4
.L_985:
        /*0008*/ 	.byte	0x04, 0x17
        /*000a*/ 	.short	(.L_987 - .L_986)
.L_986:
        /*000c*/ 	.word	0x00000000
        /*0010*/ 	.short	0x0000
        /*0012*/ 	.short	0x0000
        /*0014*/ 	.byte	0x00, 0xf0, 0xe1, 0x02


	//----- nvinfo : EIATTR_SPARSE_MMA_MASK
	.align		4
.L_987:
        /*0018*/ 	.byte	0x03, 0x50
        /*001a*/ 	.short	0x0000


	//----- nvinfo : EIATTR_MAXREG_COUNT
	.align		4
        /*001c*/ 	.byte	0x03, 0x1b
        /*001e*/ 	.short	0x00a8


	//----- nvinfo : EIATTR_NUM_BARRIERS
	.align		4
        /*0020*/ 	.byte	0x02, 0x4c
        /*0022*/ 	.byte	0x01
	.zero		1


	//----- nvinfo : EIATTR_MERCURY_ISA_VERSION
	.align		4
        /*0024*/ 	.byte	0x03, 0x5f
        /*0026*/ 	.short	0x0101


	//----- nvinfo : EIATTR_INT_WARP_WIDE_INSTR_OFFSETS
	.align		4
        /*0028*/ 	.byte	0x04, 0x31
        /*002a*/ 	.short	(.L_989 - .L_988)


	//   ....[0]....
.L_988:
        /*002c*/ 	.word	0x000028f0


	//   ....[1]....
        /*0030*/ 	.word	0x00004110


	//----- nvinfo : EIATTR_COOP_GROUP_MASK_REGIDS
	.align		4
.L_989:
        /*0034*/ 	.byte	0x04, 0x29
        /*0036*/ 	.short	(.L_991 - .L_990)


	//   ....[0]....
.L_990:
        /*0038*/ 	.word	0xffffffff


	//   ....[1]....
        /*003c*/ 	.word	0xffffffff


	//   ....[2]....
        /*0040*/ 	.word	0xffffffff


	//   ....[3]....
        /*0044*/ 	.word	0xffffffff


	//   ....[4]....
        /*0048*/ 	.word	0xffffffff


	//   ....[5]....
        /*004c*/ 	.word	0xffffffff


	//   ....[6]....
        /*0050*/ 	.word	0xffffffff


	//   ....[7]....
        /*0054*/ 	.word	0xffffffff


	//   ....[8]....
        /*0058*/ 	.word	0xffffffff


	//   ....[9]....
        /*005c*/ 	.word	0xffffffff


	//----- nvinfo : EIATTR_COOP_GROUP_INSTR_OFFSETS
	.align		4
.L_991:
        /*0060*/ 	.byte	0x04, 0x28
        /*0062*/ 	.short	(.L_993 - .L_992)


	//   ....[0]....
.L_992:
        /*0064*/ 	.word	0x00000e70


	//   ....[1]....
        /*0068*/ 	.word	0x00000eb0


	//   ....[2]....
        /*006c*/ 	.word	0x00000f00


	//   ....[3]....
        /*0070*/ 	.word	0x00000f20


	//   ....[4]....
        /*0074*/ 	.word	0x00000f50


	//   ....[5]....
        /*0078*/ 	.word	0x00000f70


	//   ....[6]....
        /*007c*/ 	.word	0x00000fa0


	//   ....[7]....
        /*0080*/ 	.word	0x00000fc0


	//   ....[8]....
        /*0084*/ 	.word	0x00000ff0


	//   ....[9]....
        /*0088*/ 	.word	0x00001010


	//----- nvinfo : EIATTR_EXIT_INSTR_OFFSETS
	.align		4
.L_993:
        /*008c*/ 	.byte	0x04, 0x1c
        /*008e*/ 	.short	(.L_995 - .L_994)


	//   ....[0]....
.L_994:
        /*0090*/ 	.word	0x00004200


	//   ....[1]....
        /*0094*/ 	.word	0x00004340


	//   ....[2]....
        /*0098*/ 	.word	0x00004580


	//----- nvinfo : EIATTR_MAX_THREADS
	.align		4
.L_995:
        /*009c*/ 	.byte	0x04, 0x05
        /*009e*/ 	.short	(.L_997 - .L_996)
.L_996:
        /*00a0*/ 	.word	0x00000180
        /*00a4*/ 	.word	0x00000001
        /*00a8*/ 	.word	0x00000001


	//----- nvinfo : EIATTR_CRS_STACK_SIZE
	.align		4
.L_997:
        /*00ac*/ 	.byte	0x04, 0x1e
        /*00ae*/ 	.short	(.L_999 - .L_998)
.L_998:
        /*00b0*/ 	.word	0x00000000


	//----- nvinfo : EIATTR_CBANK_PARAM_SIZE
	.align		4
.L_999:
        /*00b4*/ 	.byte	0x03, 0x19
        /*00b6*/ 	.short	0x00b8


	//----- nvinfo : EIATTR_PARAM_CBANK
	.align		4
        /*00b8*/ 	.byte	0x04, 0x0a
        /*00ba*/ 	.short	(.L_1001 - .L_1000)
	.align		4
.L_1000:
        /*00bc*/ 	.word	index@(.nv.constant0._Z35group_norm_nhwc_bwd_one_pass_kernelI11Fp32IOFp32WLi128ELi12ELi384EEv26Group_norm_nhwc_bwd_params)
        /*00c0*/ 	.short	0x0210
        /*00c2*/ 	.short	0x00b8


	//----- nvinfo : EIATTR_SW_WAR
	.align		4
.L_1001:
        /*00c4*/ 	.byte	0x04, 0x36
        /*00c6*/ 	.short	(.L_1003 - .L_1002)
.L_1002:
        /*00c8*/ 	.word	0x00000008
.L_1003:


//--------------------- .nv.info._Z35group_norm_nhwc_bwd_one_pass_kernelI11Fp32IOFp32WLi256ELi12ELi384EEv26Group_norm_nhwc_bwd_params --------------------------
	.section	.nv.info._Z35group_norm_nhwc_bwd_one_pass_kernelI11Fp32IOFp32WLi256ELi12ELi384EEv26Group_norm_nhwc_bwd_params,"",@"SHT_CUDA_INFO"
	.sectionflags	@""
	.align	4


	//----- nvinfo : EIATTR_CUDA_API_VERSION
	.align		4
        /*0000*/ 	.byte	0x04, 0x37
        /*0002*/ 	.short	(.L_1005 - .L_1004)
.L_1004:
        /*0004*/ 	.word	0x00000082


	//----- nvinfo : EIATTR_KPARAM_INFO
	.align		4
.L_1005:
        /*0008*/ 	.byte	0x04, 0x17
        /*000a*/ 	.short	(.L_1007 - .L_1006)
.L_1006:
        /*000c*/ 	.word	0x00000000
        /*0010*/ 	.short	0x0000
        /*0012*/ 	.short	0x0000
        /*0014*/ 	.byte	0x00, 0xf0, 0xe1, 0x02


	//----- nvinfo : EIATTR_SPARSE_MMA_MASK
	.align		4
.L_1007:
        /*0018*/ 	.byte	0x03, 0x50
        /*001a*/ 	.short	0x0000


	//----- nvinfo : EIATTR_MAXREG_COUNT
	.align		4
        /*001c*/ 	.byte	0x03, 0x1b
        /*001e*/ 	.short	0x00a8


	//----- nvinfo : EIATTR_NUM_BARRIERS
	.align		4
        /*0020*/ 	.byte	0x02, 0x4c
        /*0022*/ 	.byte	0x01
	.zero		1


	//----- nvinfo : EIATTR_MERCURY_ISA_VERSION
	.align		4
        /*0024*/ 	.byte	0x03, 0x5f
        /*0026*/ 	.short	0x0101


	//----- nvinfo : EIATTR_INT_WARP_WIDE_INSTR_OFFSETS
	.align		4
        /*0028*/ 	.byte	0x04, 0x31
        /*002a*/ 	.short	(.L_1009 - .L_1008)


	//   ....[0]....
.L_1008:
        /*002c*/ 	.word	0x00003070


	//   ....[1]....
        /*0030*/ 	.word	0x00004e40


	//----- nvinfo : EIATTR_COOP_GROUP_MASK_REGIDS
	.align		4
.L_1009:
        /*0034*/ 	.byte	0x04, 0x29
        /*0036*/ 	.short	(.L_1011 - .L_1010)


	//   ....[0]....
.L_1010:
        /*0038*/ 	.word	0xffffffff


	//   ....[1]....
        /*003c*/ 	.word	0xffffffff


	//   ....[2]....
        /*0040*/ 	.word	0xffffffff


	//   ....[3]....
        /*0044*/ 	.word	0xffffffff


	//   ....[4]....
        /*0048*/ 	.word	0xffffffff


	//   ....[5]....
        /*004c*/ 	.word	0xffffffff


	//   ....[6]....
        /*0050*/ 	.word	0xffffffff


	//   ....[7]....
        /*0054*/ 	.word	0xffffffff


	//   ....[8]....
        /*0058*/ 	.word	0xffffffff


	//   ....[9]....
        /*005c*/ 	.word	0xffffffff


	//----- nvinfo : EIATTR_COOP_GROUP_INSTR_OFFSETS
	.align		4
.L_1011:
        /*0060*/ 	.byte	0x04, 0x28
        /*0062*/ 	.short	(.L_1013 - .L_1012)


	//   ....[0]....
.L_1012:
        /*0064*/ 	.word	0x00001570


	//   ....[1]....
        /*0068*/ 	.word	0x000015b0


	//   ....[2]....
        /*006c*/ 	.word	0x000016d0


	//   ....[3]....
        /*0070*/ 	.word	0x000016f0


	//   ....[4]....
        /*0074*/ 	.word	0x00001720


	//   ....[5]....
        /*0078*/ 	.word	0x00001740


	//   ....[6]....
        /*007c*/ 	.word	0x00001770


	//   ....[7]....
        /*0080*/ 	.word	0x00001790


	//   ....[8]....
        /*0084*/ 	.word	0x000017c0


	//   ....[9]....
        /*0088*/ 	.word	0x000017e0


	//----- nvinfo : EIATTR_EXIT_INSTR_OFFSETS
	.align		4
.L_1013:
        /*008c*/ 	.byte	0x04, 0x1c
        /*008e*/ 	.short	(.L_1015 - .L_1014)


	//   ....[0]....
.L_1014:
        /*0090*/ 	.word	0x00004f30


	//   ....[1]....
        /*0094*/ 	.word	0x00005070


	//   ....[2]....
        /*0098*/ 	.word	0x000052b0


	//----- nvinfo : EIATTR_MAX_THREADS
	.align		4
.L_1015:
        /*009c*/ 	.byte	0x04, 0x05
        /*009e*/ 	.short	(.L_1017 - .L_1016)
.L_1016:
        /*00a0*/ 	.word	0x00000180
        /*00a4*/ 	.word	0x00000001
        /*00a8*/ 	.word	0x00000001


	//----- nvinfo : EIATTR_CRS_STACK_SIZE
	.align		4
.L_1017:
        /*00ac*/ 	.byte	0x04, 0x1e
        /*00ae*/ 	.short	(.L_1019 - .L_1018)
.L_1018:
        /*00b0*/ 	.word	0x00000000


	//----- nvinfo : EIATTR_CBANK_PARAM_SIZE
	.align		4
.L_1019:
        /*00b4*/ 	.byte	0x03, 0x19
        /*00b6*/ 	.short	0x00b8


	//----- nvinfo : EIATTR_PARAM_CBANK
	.align		4
        /*00b8*/ 	.byte	0x04, 0x0a
        /*00ba*/ 	.short	(.L_1021 - .L_1020)
	.align		4
.L_1020:
        /*00bc*/ 	.word	index@(.nv.constant0._Z35group_norm_nhwc_bwd_one_pass_kernelI11Fp32IOFp32WLi256ELi12ELi384EEv26Group_norm_nhwc_bwd_params)
        /*00c0*/ 	.short	0x0210
        /*00c2*/ 	.short	0x00b8


	//----- nvinfo : EIATTR_SW_WAR
	.align		4
.L_1021:
        /*00c4*/ 	.byte	0x04, 0x36
        /*00c6*/ 	.short	(.L_1023 - .L_1022)
.L_1022:
        /*00c8*/ 	.word	0x00000008
.L_1023:


//--------------------- .nv.info._Z35group_norm_nhwc_bwd_one_pass_kernelI11Fp32IOFp32WLi512ELi12ELi384EEv26Group_norm_nhwc_bwd_params --------------------------
	.section	.nv.info._Z35group_norm_nhwc_bwd_one_pass_kernelI11Fp32IOFp32WLi512ELi12ELi384EEv26Group_norm_nhwc_bwd_params,"",@"SHT_CUDA_INFO"
	.sectionflags	@""
	.align	4


	//----- nvinfo : EIATTR_CUDA_API_VERSION
	.align		4
        /*0000*/ 	.byte	0x04, 0x37
        /*0002*/ 	.short	(.L_1025 - .L_1024)
.L_1024:
        /*0004*/ 	.word	0x00000082


	//----- nvinfo : EIATTR_KPARAM_INFO
	.align		4
.L_1025:
        /*0008*/ 	.byte	0x04, 0x17
        /*000a*/ 	.short	(.L_1027 - .L_1026)
.L_1026:
        /*000c*/ 	.word	0x00000000
        /*0010*/ 	.short	0x0000
        /*0012*/ 	.short	0x0000
        /*0014*/ 	.byte	0x00, 0xf0, 0xe1, 0x02


	//----- nvinfo : EIATTR_SPARSE_MMA_MASK
	.align		4
.L_1027:
        /*0018*/ 	.byte	0x03, 0x50
        /*001a*/ 	.short	0x0000


	//----- nvinfo : EIATTR_MAXREG_COUNT
	.align		4
        /*001c*/ 	.byte	0x03, 0x1b
        /*001e*/ 	.short	0x00a8


	//----- nvinfo : EIATTR_NUM_BARRIERS
	.align		4
        /*0020*/ 	.byte	0x02, 0x4c
        /*0022*/ 	.byte	0x01
	.zero		1


	//----- nvinfo : EIATTR_MERCURY_ISA_VERSION
	.align		4
        /*0024*/ 	.byte	0x03, 0x5f
        /*0026*/ 	.short	0x0101


	//----- nvinfo : EIATTR_INT_WARP_WIDE_INSTR_OFFSETS
	.align		4
        /*0028*/ 	.byte	0x04, 0x31
        /*002a*/ 	.short	(.L_1029 - .L_1028)


	//   ....[0]....
.L_1028:
        /*002c*/ 	.word	0x00004030


	//   ....[1]....
        /*0030*/ 	.word	0x00006910


	//----- nvinfo : EIATTR_COOP_GROUP_MASK_REGIDS
	.align		4
.L_1029:
        /*0034*/ 	.byte	0x04, 0x29
        /*0036*/ 	.short	(.L_1031 - .L_1030)


	//   ....[0]....
.L_1030:
        /*0038*/ 	.word	0xffffffff


	//   ....[1]....
        /*003c*/ 	.word	0xffffffff


	//   ....[2]....
        /*0040*/ 	.word	0xffffffff


	//   ....[3]....
        /*0044*/ 	.word	0xffffffff


	//   ....[4]....
        /*0048*/ 	.word	0xffffffff


	//   ....[5]....
        /*004c*/ 	.word	0xffffffff


	//   ....[6]....
        /*0050*/ 	.word	0xffffffff


	//   ....[7]....
        /*0054*/ 	.word	0xffffffff


	//   ....[8]....
        /*0058*/ 	.word	0xffffffff


	//   ....[9]....
        /*005c*/ 	.word	0xffffffff


	//----- nvinfo : EIATTR_COOP_GROUP_INSTR_OFFSETS
	.align		4
.L_1031:
        /*0060*/ 	.byte	0x04, 0x28
        /*0062*/ 	.short	(.L_1033 - .L_1032)


	//   ....[0]....
.L_1032:
        /*0064*/ 	.word	0x000024d0


	//   ....[1]....
        /*0068*/ 	.word	0x00002510


	//   ....[2]....
        /*006c*/ 	.word	0x00002620


	//   ....[3]....
        /*0070*/ 	.word	0x00002640


	//   ....[4]....
        /*0074*/ 	.word	0x00002670


	//   ....[5]....
        /*0078*/ 	.word	0x00002690


	//   ....[6]....
        /*007c*/ 	.word	0x000026c0


	//   ....[7]....
        /*0080*/ 	.word	0x000026e0


	//   ....[8]....
        /*0084*/ 	.word	0x00002710


	//   ....[9]....
        /*0088*/ 	.word	0x00002730


	//----- nvinfo : EIATTR_EXIT_INSTR_OFFSETS
	.align		4
.L_1033:
        /*008c*/ 	.byte	0x04, 0x1c
        /*008e*/ 	.short	(.L_1035 - .L_1034)


	//   ....[0]....
.L_1034:
        /*0090*/ 	.word	0x000069a0


	//   ....[1]....
        /*0094*/ 	.word	0x00006ae0


	//   ....[2]....
        /*0098*/ 	.word	0x00006d20


	//----- nvinfo : EIATTR_MAX_THREADS
	.align		4
.L_1035:
        /*009c*/ 	.byte	0x04, 0x05
        /*009e*/ 	.short	(.L_1037 - .L_1036)
.L_1036:
        /*00a0*/ 	.word	0x00000180
        /*00a4*/ 	.word	0x00000001
        /*00a8*/ 	.word	0x00000001


	//----- nvinfo : EIATTR_CRS_STACK_SIZE
	.align		4
.L_1037:
        /*00ac*/ 	.byte	0x04, 0x1e
        /*00ae*/ 	.short	(.L_1039 - .L_1038)
.L_1038:
        /*00b0*/ 	.word	0x00000000


	//----- nvinfo : EIATTR_CBANK_PARAM_SIZE
	.align		4
.L_1039:
        /*00b4*/ 	.byte	0x03, 0x19
        /*00b6*/ 	.short	0x00b8


	//----- nvinfo : EIATTR_PARAM_CBANK
	.align		4
        /*00b8*/ 	.byte	0x04, 0x0a
        /*00ba*/ 	.short	(.L_1041 - .L_1040)
	.align		4
.L_1040:
        /*00bc*/ 	.word	index@(.nv.constant0._Z35group_norm_nhwc_bwd_one_pass_kernelI11Fp32IOFp32WLi512ELi12ELi384EEv26Group_norm_nhwc_bwd_params)
        /*00c0*/ 	.short	0x0210
        /*00c2*/ 	.short	0x00b8


	//----- nvinfo : EIATTR_SW_WAR
	.align		4
.L_1041:
        /*00c4*/ 	.byte	0x04, 0x36
        /*00c6*/ 	.short	(.L_1043 - .L_1042)
.L_1042:
        /*00c8*/ 	.word	0x00000008
.L_1043:


//--------------------- .nv.info._Z35group_norm_nhwc_bwd_one_pass_kernelI11Fp32IOBf16WLi64ELi12ELi384EEv26Group_norm_nhwc_bwd_params --------------------------
	.section	.nv.info._Z35group_norm_nhwc_bwd_one_pass_kernelI11Fp32IOBf16WLi64ELi12ELi384EEv26Group_norm_nhwc_bwd_params,"",@"SHT_CUDA_INFO"
	.sectionflags	@""
	.align	4


	//----- nvinfo : EIATTR_CUDA_API_VERSION
	.align		4
        /*0000*/ 	.byte	0x04, 0x37
        /*0002*/ 	.short	(.L_1045 - .L_1044)
.L_1044:
        /*0004*/ 	.word	0x00000082


	//----- nvinfo : EIATTR_KPARAM_INFO
	.align		4
.L_1045:
        /*0008*/ 	.byte	0x04, 0x17
        /*000a*/ 	.short	(.L_1047 - .L_1046)
.L_1046:
        /*000c*/ 	.word	0x00000000
        /*0010*/ 	.short	0x0000
        /*0012*/ 	.short	0x0000
        /*0014*/ 	.byte	0x00, 0xf0, 0xe1, 0x02


	//----- nvinfo : EIATTR_SPARSE_MMA_MASK
	.align		4
.L_1047:
        /*0018*/ 	.byte	0x03, 0x50
        /*001a*/ 	.short	0x0000


	//----- nvinfo : EIATTR_MAXREG_COUNT
	.align		4
        /*001c*/ 	.byte	0x03, 0x1b
        /*001e*/ 	.short	0x00a8


	//----- nvinfo : EIATTR_NUM_BARRIERS
	.align		4
        /*0020*/ 	.byte	0x02, 0x4c
        /*0022*/ 	.byte	0x01
	.zero		1


	//----- nvinfo : EIATTR_MERCURY_ISA_VERSION
	.align		4
        /*0024*/ 	.byte	0x03, 0x5f
        /*0026*/ 	.short	0x0101


	//----- nvinfo : EIATTR_INT_WARP_WIDE_INSTR_OFFSETS
	.align		4
        /*0028*/ 	.byte	0x04, 0x31
        /*002a*/ 	.short	(.L_1049 - .L_1048)


	//   ....[0]....
.L_1048:
        /*002c*/ 	.word	0x00002650


	//   ....[1]....
        /*0030*/ 	.word	0x00003c80


	//----- nvinfo : EIATTR_COOP_GROUP_MASK_REGIDS
	.align		4
.L_1049:
        /*0034*/ 	.byte	0x04, 0x29
        /*0036*/ 	.short	(.L_1051 - .L_1050)


	//   ....[0]....
.L_1050:
        /*0038*/ 	.word	0xffffffff


	//   ....[1]....
        /*003c*/ 	.word	0xffffffff


	//   ....[2]....
        /*0040*/ 	.word	0xffffffff


	//   ....[3]....
        /*0044*/ 	.word	0xffffffff


	//   ....[4]....
        /*0048*/ 	.word	0xffffffff


	//   ....[5]....
        /*004c*/ 	.word	0xffffffff


	//   ....[6]....
        /*0050*/ 	.word	0xffffffff


	//   ....[7]....
        /*0054*/ 	.word	0xffffffff


	//   ....[8]....
        /*0058*/ 	.word	0xffffffff


	//   ....[9]....
        /*005c*/ 	.word	0xffffffff


	//----- nvinfo : EIATTR_COOP_GROUP_INSTR_OFFSETS
	.align		4
.L_1051:
        /*0060*/ 	.byte	0x04, 0x28
        /*0062*/ 	.short	(.L_1053 - .L_1052)


	//   ....[0]....
.L_1052:
        /*0064*/ 	.word	0x00000c00


	//   ....[1]....
        /*0068*/ 	.word	0x00000c40


	//   ....[2]....
        /*006c*/ 	.word	0x00000cb0


	//   ....[3]....
        /*0070*/ 	.word	0x00000cd0


	//   ....[4]....
        /*0074*/ 	.word	0x00000d00


	//   ....[5]....
        /*0078*/ 	.word	0x00000d20


	//   ....[6]....
        /*007c*/ 	.word	0x00000d50


	//   ....[7]....
        /*0080*/ 	.word	0x00000d70


	//   ....[8]....
        /*0084*/ 	.word	0x00000da0


	//   ....[9]....
        /*0088*/ 	.word	0x00000dc0


	//----- nvinfo : EIATTR_EXIT_INSTR_OFFSETS
	.align		4
.L_1053:
        /*008c*/ 	.byte	0x04, 0x1c
        /*008e*/ 	.short	(.L_1055 - .L_1054)


	//   ....[0]....
.L_1054:
        /*0090*/ 	.word	0x00003d70


	//   ....[1]....
        /*0094*/ 	.word	0x00003eb0


	//   ....[2]....
        /*0098*/ 	.word	0x00004120


	//----- nvinfo : EIATTR_MAX_THREADS
	.align		4
.L_1055:
        /*009c*/ 	.byte	0x04, 0x05
        /*009e*/ 	.short	(.L_1057 - .L_1056)
.L_1056:
        /*00a0*/ 	.word	0x00000180
        /*00a4*/ 	.word	0x00000001
        /*00a8*/ 	.word	0x00000001


	//----- nvinfo : EIATTR_CRS_STACK_SIZE
	.align		4
.L_1057:
        /*00ac*/ 	.byte	0x04, 0x1e
        /*00ae*/ 	.short	(.L_1059 - .L_1058)
.L_1058:
        /*00b0*/ 	.word	0x00000000


	//----- nvinfo : EIATTR_CBANK_PARAM_SIZE
	.align		4
.L_1059:
        /*00b4*/ 	.byte	0x03, 0x19
        /*00b6*/ 	.short	0x00b8


	//----- nvinfo : EIATTR_PARAM_CBANK
	.align		4
        /*00b8*/ 	.byte	0x04, 0x0a
        /*00ba*/ 	.short	(.L_1061 - .L_1060)
	.align		4
.L_1060:
        /*00bc*/ 	.word	index@(.nv.constant0._Z35group_norm_nhwc_bwd_one_pass_kernelI11Fp32IOBf16WLi64ELi12ELi384EEv26Group_norm_nhwc_bwd_params)
        /*00c0*/ 	.short	0x0210
        /*00c2*/ 	.short	0x00b8


	//----- nvinfo : EIATTR_SW_WAR
	.align		4
.L_1061:
        /*00c4*/ 	.byte	0x04, 0x36
        /*00c6*/ 	.short	(.L_1063 - .L_1062)
.L_1062:
        /*00c8*/ 	.word	0x00000008
.L_1063:


//--------------------- .nv.info._Z35group_norm_nhwc_bwd_one_pass_kernelI11Fp32IOBf16WLi128ELi12ELi384EEv26Group_norm_nhwc_bwd_params --------------------------
	.section	.nv.info._Z35group_norm_nhwc_bwd_one_pass_kernelI11Fp32IOBf16WLi128ELi12ELi384EEv26Group_norm_nhwc_bwd_params,"",@"SHT_CUDA_INFO"
	.sectionflags	@""
	.align	4


	//----- nvinfo : EIATTR_CUDA_API_VERSION
	.align		4
        /*0000*/ 	.byte	0x04, 0x37
        /*0002*/ 	.short	(.L_1065 - .L_1064)
.L_1064:
        /*0004*/ 	.word	0x00000082


	//----- nvinfo : EIATTR_KPARAM_INFO
	.align		4
.L_1065:
        /*0008*/ 	.byte	0x04, 0x17
        /*000a*/ 	.short	(.L_1067 - .L_1066)
.L_1066:
        /*000c*/ 	.word	0x00000000
        /*0010*/ 	.short	0x0000
        /*0012*/ 	.short	0x0000
        /*0014*/ 	.byte	0x00, 0xf0, 0xe1, 0x02


	//----- nvinfo : EIATTR_SPARSE_MMA_MASK
	.align		4
.L_1067:
        /*0018*/ 	.byte	0x03, 0x50
        /*001a*/ 	.short	0x0000


	//----- nvinfo : EIATTR_MAXREG_COUNT
	.align		4
        /*001c*/ 	.byte	0x03, 0x1b
        /*001e*/ 	.short	0x00a8


	//----- nvinfo : EIATTR_NUM_BARRIERS
	.align		4
        /*0020*/ 	.byte	0x02, 0x4c
        /*0022*/ 	.byte	0x01
	.zero		1


	//----- nvinfo : EIATTR_MERCURY_ISA_VERSION
	.align		4
        /*0024*/ 	.byte	0x03, 0x5f
        /*0026*/ 	.short	0x0101


	//----- nvinfo : EIATTR_INT_WARP_WIDE_INSTR_OFFSETS
	.align		4
        /*0028*/ 	.byte	0x04, 0x31
        /*002a*/ 	.short	(.L_1069 - .L_1068)


	//   ....[0]....
.L_1068:
        /*002c*/ 	.word	0x00002980


	//   ....[1]....
        /*0030*/ 	.word	0x000041a0


	//----- nvinfo : EIATTR_COOP_GROUP_MASK_REGIDS
	.align		4
.L_1069:
        /*0034*/ 	.byte	0x04, 0x29
        /*0036*/ 	.short	(.L_1071 - .L_1070)


	//   ....[0]....
.L_1070:
        /*0038*/ 	.word	0xffffffff


	//   ....[1]....
        /*003c*/ 	.word	0xffffffff


	//   ....[2]....
        /*0040*/ 	.word	0xffffffff


	//   ....[3]....
        /*0044*/ 	.word	0xffffffff


	//   ....[4]....
        /*0048*/ 	.word	0xffffffff


	//   ....[5]....
        /*004c*/ 	.word	0xffffffff


	//   ....[6]....
        /*0050*/ 	.word	0xffffffff


	//   ....[7]....
        /*0054*/ 	.word	0xffffffff


	//   ....[8]....
        /*0058*/ 	.word	0xffffffff


	//   ....[9]....
        /*005c*/ 	.word	0xffffffff


	//----- nvinfo : EIATTR_COOP_GROUP_INSTR_OFFSETS
	.align		4
.L_1071:
        /*0060*/ 	.byte	0x04, 0x28
        /*0062*/ 	.short	(.L_1073 - .L_1072)


	//   ....[0]....
.L_1072:
        /*0064*/ 	.word	0x00000ee0


	//   ....[1]....
        /*0068*/ 	.word	0x00000f10


	//   ....[2]....
        /*006c*/ 	.word	0x00000f60


	//   ....[3]....
        /*0070*/ 	.word	0x00000f80


	//   ....[4]....
        /*0074*/ 	.word	0x00000fb0


	//   ....[5]....
        /*0078*/ 	.word	0x00000fd0


	//   ....[6]....
        /*007c*/ 	.word	0x00001000


	//   ....[7]....
        /*0080*/ 	.word	0x00001020


	//   ....[8]....
        /*0084*/ 	.word	0x00001050


	//   ....[9]....
        /*0088*/ 	.word	0x00001070


	//----- nvinfo : EIATTR_EXIT_INSTR_OFFSETS
	.align		4
.L_1073:
        /*008c*/ 	.byte	0x04, 0x1c
        /*008e*/ 	.short	(.L_1075 - .L_1074)


	//   ....[0]....
.L_1074:
        /*0090*/ 	.word	0x00004290


	//   ....[1]....
        /*0094*/ 	.word	0x000043d0


	//   ....[2]....
        /*0098*/ 	.word	0x00004630


	//----- nvinfo : EIATTR_MAX_THREADS
	.align		4
.L_1075:
        /*009c*/ 	.byte	0x04, 0x05
        /*009e*/ 	.short	(.L_1077 - .L_1076)
.L_1076:
        /*00a0*/ 	.word	0x00000180
        /*00a4*/ 	.word	0x00000001
        /*00a8*/ 	.word	0x00000001


	//----- nvinfo : EIATTR_CRS_STACK_SIZE
	.align		4
.L_1077:
        /*00ac*/ 	.byte	0x04, 0x1e
        /*00ae*/ 	.short	(.L_1079 - .L_1078)
.L_1078:
        /*00b0*/ 	.word	0x00000000


	//----- nvinfo : EIATTR_CBANK_PARAM_SIZE
	.align		4
.L_1079:
        /*00b4*/ 	.byte	0x03, 0x19
        /*00b6*/ 	.short	0x00b8


	//----- nvinfo : EIATTR_PARAM_CBANK
	.align		4
        /*00b8*/ 	.byte	0x04, 0x0a
        /*00ba*/ 	.short	(.L_1081 - .L_1080)
	.align		4
.L_1080:
        /*00bc*/ 	.word	index@(.nv.constant0._Z35group_norm_nhwc_bwd_one_pass_kernelI11Fp32IOBf16WLi128ELi12ELi384EEv26Group_norm_nhwc_bwd_params)
        /*00c0*/ 	.short	0x0210
        /*00c2*/ 	.short	0x00b8


	//----- nvinfo : EIATTR_SW_WAR
	.align		4
.L_1081:
        /*00c4*/ 	.byte	0x04, 0x36
        /*00c6*/ 	.short	(.L_1083 - .L_1082)
.L_1082:
        /*00c8*/ 	.word	0x00000008
.L_1083:


//--------------------- .nv.info._Z35group_norm_nhwc_bwd_one_pass_kernelI11Fp32IOBf16WLi256ELi12ELi384EEv26Group_norm_nhwc_bwd_params --------------------------
	.section	.nv.info._Z35group_norm_nhwc_bwd_one_pass_kernelI11Fp32IOBf16WLi256ELi12ELi384EEv26Group_norm_nhwc_bwd_params,"",@"SHT_CUDA_INFO"
	.sectionflags	@""
	.align	4


	//----- nvinfo : EIATTR_CUDA_API_VERSION
	.align		4
        /*0000*/ 	.byte	0x04, 0x37
        /*0002*/ 	.short	(.L_1085 - .L_1084)
.L_1084:
        /*0004*/ 	.word	0x00000082


	//----- nvinfo : EIATTR_KPARAM_INFO
	.align		4
.L_1085:
        /*0008*/ 	.byte	0x04, 0x17
        /*000a*/ 	.short	(.L_1087 - .L_1086)
.L_1086:
        /*000c*/ 	.word	0x00000000
        /*0010*/ 	.short	0x0000
        /*0012*/ 	.short	0x0000
        /*0014*/ 	.byte	0x00, 0xf0, 0xe1, 0x02


	//----- nvinfo : EIATTR_SPARSE_MMA_MASK
	.align		4
.L_1087:
        /*0018*/ 	.byte	0x03, 0x50
        /*001a*/ 	.short	0x0000


	//----- nvinfo : EIATTR_MAXREG_COUNT
	.align		4
        /*001c*/ 	.byte	0x03, 0x1b
        /*001e*/ 	.short	0x00a8


	//----- nvinfo : EIATTR_NUM_BARRIERS
	.align		4
        /*0020*/ 	.byte	0x02, 0x4c
        /*0022*/ 	.byte	0x01
	.zero		1


	//----- nvinfo : EIATTR_MERCURY_ISA_VERSION
	.align		4
        /*0024*/ 	.byte	0x03, 0x5f
        /*0026*/ 	.short	0x0101


	//----- nvinfo : EIATTR_INT_WARP_WIDE_INSTR_OFFSETS
	.align		4
        /*0028*/ 	.byte	0x04, 0x31
        /*002a*/ 	.short	(.L_1089 - .L_1088)


	//   ....[0]....
.L_1088:
        /*002c*/ 	.word	0x000030c0


	//   ....[1]....
        /*0030*/ 	.word	0x00004e90


	//----- nvinfo : EIATTR_COOP_GROUP_MASK_REGIDS
	.align		4
.L_1089:
        /*0034*/ 	.byte	0x04, 0x29
        /*0036*/ 	.short	(.L_1091 - .L_1090)


	//   ....[0]....
.L_1090:
        /*0038*/ 	.word	0xffffffff


	//   ....[1]....
        /*003c*/ 	.word	0xffffffff


	//   ....[2]....
        /*0040*/ 	.word	0xffffffff


	//   ....[3]....
        /*0044*/ 	.word	0xffffffff


	//   ....[4]....
        /*0048*/ 	.word	0xffffffff


	//   ....[5]....
        /*004c*/ 	.word	0xffffffff


	//   ....[6]....
        /*0050*/ 	.word	0xffffffff


	//   ....[7]....
        /*0054*/ 	.word	0xffffffff


	//   ....[8]....
        /*0058*/ 	.word	0xffffffff


	//   ....[9]....
        /*005c*/ 	.word	0xffffffff


	//----- nvinfo : EIATTR_COOP_GROUP_INSTR_OFFSETS
	.align		4
.L_1091:
        /*0060*/ 	.byte	0x04, 0x28
        /*0062*/ 	.short	(.L_1093 - .L_1092)


	//   ....[0]....
.L_1092:
        /*0064*/ 	.word	0x000015c0


	//   ....[1]....
        /*0068*/ 	.word	0x00001600


	//   ....[2]....
        /*006c*/ 	.word	0x00001710


	//   ....[3]....
        /*0070*/ 	.word	0x00001730


	//   ....[4]....
        /*0074*/ 	.word	0x00001760


	//   ....[5]....
        /*0078*/ 	.word	0x00001780


	//   ....[6]....
        /*007c*/ 	.word	0x000017b0


	//   ....[7]....
        /*0080*/ 	.word	0x000017d0


	//   ....[8]....
        /*0084*/ 	.word	0x00001800


	//   ....[9]....
        /*0088*/ 	.word	0x00001820


	//----- nvinfo : EIATTR_EXIT_INSTR_OFFSETS
	.align		4
.L_1093:
        /*008c*/ 	.byte	0x04, 0x1c
        /*008e*/ 	.short	(.L_1095 - .L_1094)


	//   ....[0]....
.L_1094:
        /*0090*/ 	.word	0x00004f80


	//   ....[1]....
        /*0094*/ 	.word	0x000050c0


	//   ....[2]....
        /*0098*/ 	.word	0x00005320


	//----- nvinfo : EIATTR_MAX_THREADS
	.align		4
.L_1095:
        /*009c*/ 	.byte	0x04, 0x05
        /*009e*/ 	.short	(.L_1097 - .L_1096)
.L_1096:
        /*00a0*/ 	.word	0x00000180
        /*00a4*/ 	.word	0x00000001
        /*00a8*/ 	.word	0x00000001


	//----- nvinfo : EIATTR_CRS_STACK_SIZE
	.align		4
.L_1097:
        /*00ac*/ 	.byte	0x04, 0x1e
        /*00ae*/ 	.short	(.L_1099 - .L_1098)
.L_1098:
        /*00b0*/ 	.word	0x00000000


	//----- nvinfo : EIATTR_CBANK_PARAM_SIZE
	.align		4
.L_1099:
        /*00b4*/ 	.byte	0x03, 0x19
        /*00b6*/ 	.short	0x00b8


	//----- nvinfo : EIATTR_PARAM_CBANK
	.align		4
        /*00b8*/ 	.byte	0x04, 0x0a
        /*00ba*/ 	.short	(.L_1101 - .L_1100)
	.align		4
.L_1100:
        /*00bc*/ 	.word	index@(.nv.constant0._Z35group_norm_nhwc_bwd_one_pass_kernelI11Fp32IOBf16WLi256ELi12ELi384EEv26Group_norm_nhwc_bwd_params)
        /*00c0*/ 	.short	0x0210
        /*00c2*/ 	.short	0x00b8


	//----- nvinfo : EIATTR_SW_WAR
	.align		4
.L_1101:
        /*00c4*/ 	.byte	0x04, 0x36
        /*00c6*/ 	.short	(.L_1103 - .L_1102)
.L_1102:
        /*00c8*/ 	.word	0x00000008
.L_1103:


//--------------------- .nv.info._Z35group_norm_nhwc_bwd_one_pass_kernelI11Fp32IOBf16WLi512ELi12ELi384EEv26Group_norm_nhwc_bwd_params --------------------------
	.section	.nv.info._Z35group_norm_nhwc_bwd_one_pass_kernelI11Fp32IOBf16WLi512ELi12ELi384EEv26Group_norm_nhwc_bwd_params,"",@"SHT_CUDA_INFO"
	.sectionflags	@""
	.align	4


	//----- nvinfo : EIATTR_CUDA_API_VERSION
	.align		4
        /*0000*/ 	.byte	0x04, 0x37
        /*0002*/ 	.short	(.L_1105 - .L_1104)
.L_1104:
        /*0004*/ 	.word	0x00000082


	//----- nvinfo : EIATTR_KPARAM_INFO
	.align		4
.L_1105:
        /*0008*/ 	.byte	0x04, 0x17
        /*000a*/ 	.short	(.L_1107 - .L_1106)
.L_1106:
        /*000c*/ 	.word	0x00000000
        /*0010*/ 	.short	0x0000
        /*0012*/ 	.short	0x0000
        /*0014*/ 	.byte	0x00, 0xf0, 0xe1, 0x02


	//----- nvinfo : EIATTR_SPARSE_MMA_MASK
	.align		4
.L_1107:
        /*0018*/ 	.byte	0x03, 0x50
        /*001a*/ 	.short	0x0000


	//----- nvinfo : EIATTR_MAXREG_COUNT
	.align		4
        /*001c*/ 	.byte	0x03, 0x1b
        /*001e*/ 	.short	0x00a8


	//----- nvinfo : EIATTR_NUM_BARRIERS
	.align		4
        /*0020*/ 	.byte	0x02, 0x4c
        /*0022*/ 	.byte	0x01
	.zero		1


	//----- nvinfo : EIATTR_MERCURY_ISA_VERSION
	.align		4
        /*0024*/ 	.byte	0x03, 0x5f
        /*0026*/ 	.short	0x0101


	//----- nvinfo : EIATTR_INT_WARP_WIDE_INSTR_OFFSETS
	.align		4
        /*0028*/ 	.byte	0x04, 0x31
        /*002a*/ 	.short	(.L_1109 - .L_1108)


	//   ....[0]....
.L_1108:
        /*002c*/ 	.word	0x00004080


	//   ....[1]....
        /*0030*/ 	.word	0x00006960


	//----- nvinfo : EIATTR_COOP_GROUP_MASK_REGIDS
	.align		4
.L_1109:
        /*0034*/ 	.byte	0x04, 0x29
        /*0036*/ 	.short	(.L_1111 - .L_1110)


	//   ....[0]....
.L_1110:
        /*0038*/ 	.word	0xffffffff


	//   ....[1]....
        /*003c*/ 	.word	0xffffffff


	//   ....[2]....
        /*0040*/ 	.word	0xffffffff


	//   ....[3]....
        /*0044*/ 	.word	0xffffffff


	//   ....[4]....
        /*0048*/ 	.word	0xffffffff


	//   ....[5]....
        /*004c*/ 	.word	0xffffffff


	//   ....[6]....
        /*0050*/ 	.word	0xffffffff


	//   ....[7]....
        /*0054*/ 	.word	0xffffffff


	//   ....[8]....
        /*0058*/ 	.word	0xffffffff


	//   ....[9]....
        /*005c*/ 	.word	0xffffffff


	//----- nvinfo : EIATTR_COOP_GROUP_INSTR_OFFSETS
	.align		4
.L_1111:
        /*0060*/ 	.byte	0x04, 0x28
        /*0062*/ 	.short	(.L_1113 - .L_1112)


	//   ....[0]....
.L_1112:
        /*0064*/ 	.word	0x00002540


	//   ....[1]....
        /*0068*/ 	.word	0x00002580


	//   ....[2]....
        /*006c*/ 	.word	0x00002670


	//   ....[3]....
        /*0070*/ 	.word	0x00002690


	//   ....[4]....
        /*0074*/ 	.word	0x000026c0


	//   ....[5]....
        /*0078*/ 	.word	0x000026e0


	//   ....[6]....
        /*007c*/ 	.word	0x00002710


	//   ....[7]....
        /*0080*/ 	.word	0x00002730


	//   ....[8]....
        /*0084*/ 	.word	0x00002760


	//   ....[9]....
        /*0088*/ 	.word	0x00002780


	//----- nvinfo : EIATTR_EXIT_INSTR_OFFSETS
	.align		4
.L_1113:
        /*008c*/ 	.byte	0x04, 0x1c
        /*008e*/ 	.short	(.L_1115 - .L_1114)


	//   ....[0]....
.L_1114:
        /*0090*/ 	.word	0x000069f0


	//   ....[1]....
        /*0094*/ 	.word	0x00006b30


	//   ....[2]....
        /*0098*/ 	.word	0x00006d90


	//----- nvinfo : EIATTR_MAX_THREADS
	.align		4
.L_1115:
        /*009c*/ 	.byte	0x04, 0x05
        /*009e*/ 	.short	(.L_1117 - .L_1116)
.L_1116:
        /*00a0*/ 	.word	0x00000180
        /*00a4*/ 	.word	0x00000001
        /*00a8*/ 	.word	0x00000001


	//----- nvinfo : EIATTR_CRS_STACK_SIZE
	.align		4
.L_1117:
        /*00ac*/ 	.byte	0x04, 0x1e
        /*00ae*/ 	.short	(.L_1119 - .L_1118)
.L_1118:
        /*00b0*/ 	.word	0x00000000


	//----- nvinfo : EIATTR_CBANK_PARAM_SIZE
	.align		4
.L_1119:
        /*00b4*/ 	.byte	0x03, 0x19
        /*00b6*/ 	.short	0x00b8


	//----- nvinfo : EIATTR_PARAM_CBANK
	.align		4
        /*00b8*/ 	.byte	0x04, 0x0a
        /*00ba*/ 	.short	(.L_1121 - .L_1120)
	.align		4
.L_1120:
        /*00bc*/ 	.word	index@(.nv.constant0._Z35group_norm_nhwc_bwd_one_pass_kernelI11Fp32IOBf16WLi512ELi12ELi384EEv26Group_norm_nhwc_bwd_params)
        /*00c0*/ 	.short	0x0210
        /*00c2*/ 	.short	0x00b8


	//----- nvinfo : EIATTR_SW_WAR
	.align		4
.L_1121:
        /*00c4*/ 	.byte	0x04, 0x36
        /*00c6*/ 	.short	(.L_1123 - .L_1122)
.L_1122:
        /*00c8*/ 	.word	0x00000008
.L_1123:


//--------------------- .nv.info._Z35group_norm_nhwc_bwd_one_pass_kernelI11Fp32IOFp16WLi64ELi12ELi384EEv26Group_norm_nhwc_bwd_params --------------------------
	.section	.nv.info._Z35group_norm_nhwc_bwd_one_pass_kernelI11Fp32IOFp16WLi64ELi12ELi384EEv26Group_norm_nhwc_bwd_params,"",@"SHT_CUDA_INFO"
	.sectionflags	@""
	.align	4


	//----- nvinfo : EIATTR_CUDA_API_VERSION
	.align		4
        /*0000*/ 	.byte	0x04, 0x37
        /*0002*/ 	.short	(.L_1125 - .L_1124)
.L_1124:
        /*0004*/ 	.word	0x00000082


	//----- nvinfo : EIATTR_KPARAM_INFO
	.align		4
.L_1125:
        /*0008*/ 	.byte	0x04, 0x17
        /*000a*/ 	.short	(.L_1127 - .L_1126)
.L_1126:
        /*000c*/ 	.word	0x00000000
        /*0010*/ 	.short	0x0000
        /*0012*/ 	.short	0x0000
        /*0014*/ 	.byte	0x00, 0xf0, 0xe1, 0x02


	//----- nvinfo : EIATTR_SPARSE_MMA_MASK
	.align		4
.L_1127:
        /*0018*/ 	.byte	0x03, 0x50
        /*001a*/ 	.short	0x0000


	//----- nvinfo : EIATTR_MAXREG_COUNT
	.align		4
        /*001c*/ 	.byte	0x03, 0x1b
        /*001e*/ 	.short	0x00a8


	//----- nvinfo : EIATTR_NUM_BARRIERS
	.align		4
        /*0020*/ 	.byte	0x02, 0x4c
        /*0022*/ 	.byte	0x01
	.zero		1


	//----- nvinfo : EIATTR_MERCURY_ISA_VERSION
	.align		4
        /*0024*/ 	.byte	0x03, 0x5f
        /*0026*/ 	.short	0x0101


	//----- nvinfo : EIATTR_INT_WARP_WIDE_INSTR_OFFSETS
	.align		4
        /*0028*/ 	.byte	0x04, 0x31
        /*002a*/ 	.short	(.L_1129 - .L_1128)


	//   ....[0]....
.L_1128:
        /*002c*/ 	.word	0x00002650


	//   ....[1]....
        /*0030*/ 	.word	0x00003c80


	//----- nvinfo : EIATTR_COOP_GROUP_MASK_REGIDS
	.align		4
.L_1129:
        /*0034*/ 	.byte	0x04, 0x29
        /*0036*/ 	.short	(.L_1131 - .L_1130)


	//   ....[0]....
.L_1130:
        /*0038*/ 	.word	0xffffffff


	//   ....[1]....
        /*003c*/ 	.word	0xffffffff


	//   ....[2]....
        /*0040*/ 	.word	0xffffffff


	//   ....[3]....
        /*0044*/ 	.word	0xffffffff


	//   ....[4]....
        /*0048*/ 	.word	0xffffffff


	//   ....[5]....
        /*004c*/ 	.word	0xffffffff


	//   ....[6]....
        /*0050*/ 	.word	0xffffffff


	//   ....[7]....
        /*0054*/ 	.word	0xffffffff


	//   ....[8]....
        /*0058*/ 	.word	0xffffffff


	//   ....[9]....
        /*005c*/ 	.word	0xffffffff


	//----- nvinfo : EIATTR_COOP_GROUP_INSTR_OFFSETS
	.align		4
.L_1131:
        /*0060*/ 	.byte	0x04, 0x28
        /*0062*/ 	.short	(.L_1133 - .L_1132)


	//   ....[0]....
.L_1132:
        /*0064*/ 	.word	0x00000c00


	//   ....[1]....
        /*0068*/ 	.word	0x00000c40


	//   ....[2]....
        /*006c*/ 	.word	0x00000cb0


	//   ....[3]....
        /*0070*/ 	.word	0x00000cd0


	//   ....[4]....
        /*0074*/ 	.word	0x00000d00


	//   ....[5]....
        /*0078*/ 	.word	0x00000d20


	//   ....[6]....
        /*007c*/ 	.word	0x00000d50


	//   ....[7]....
        /*0080*/ 	.word	0x00000d70


	//   ....[8]....
        /*0084*/ 	.word	0x00000da0


	//   ....[9]....
        /*0088*/ 	.word	0x00000dc0


	//----- nvinfo : EIATTR_EXIT_INSTR_OFFSETS
	.align		4
.L_1133:
        /*008c*/ 	.byte	0x04, 0x1c
        /*008e*/ 	.short	(.L_1135 - .L_1134)


	//   ....[0]....
.L_1134:
        /*0090*/ 	.word	0x00003d70


	//   ....[1]....
        /*0094*/ 	.word	0x00003eb0


	//   ....[2]....
        /*0098*/ 	.word	0x00004120


	//----- nvinfo : EIATTR_MAX_THREADS
	.align		4
.L_1135:
        /*009c*/ 	.byte	0x04, 0x05
        /*009e*/ 	.short	(.L_1137 - .L_1136)
.L_1136:
        /*00a0*/ 	.word	0x00000180
        /*00a4*/ 	.word	0x00000001
        /*00a8*/ 	.word	0x00000001


	//----- nvinfo : EIATTR_CRS_STACK_SIZE
	.align		4
.L_1137:
        /*00ac*/ 	.byte	0x04, 0x1e
        /*00ae*/ 	.short	(.L_1139 - .L_1138)
.L_1138:
        /*00b0*/ 	.word	0x00000000


	//----- nvinfo : EIATTR_CBANK_PARAM_SIZE
	.align		4
.L_1139:
        /*00b4*/ 	.byte	0x03, 0x19
        /*00b6*/ 	.short	0x00b8


	//----- nvinfo : EIATTR_PARAM_CBANK
	.align		4
        /*00b8*/ 	.byte	0x04, 0x0a
        /*00ba*/ 	.short	(.L_1141 - .L_1140)
	.align		4
.L_1140:
        /*00bc*/ 	.word	index@(.nv.constant0._Z35group_norm_nhwc_bwd_one_pass_kernelI11Fp32IOFp16WLi64ELi12ELi384EEv26Group_norm_nhwc_bwd_params)
        /*00c0*/ 	.short	0x0210
        /*00c2*/ 	.short	0x00b8


	//----- nvinfo : EIATTR_SW_WAR
	.align		4
.L_1141:
        /*00c4*/ 	.byte	0x04, 0x36
        /*00c6*/ 	.short	(.L_1143 - .L_1142)
.L_1142:
        /*00c8*/ 	.word	0x00000008
.L_1143:


//--------------------- .nv.info._Z35group_norm_nhwc_bwd_one_pass_kernelI11Fp32IOFp16WLi128ELi12ELi384EEv26Group_norm_nhwc_bwd_params --------------------------
	.section	.nv.info._Z35group_norm_nhwc_bwd_one_pass_kernelI11Fp32IOFp16WLi128ELi12ELi384EEv26Group_norm_nhwc_bwd_params,"",@"SHT_CUDA_INFO"
	.sectionflags	@""
	.align	4


	//----- nvinfo : EIATTR_CUDA_API_VERSION
	.align		4
        /*0000*/ 	.byte	0x04, 0x37
        /*0002*/ 	.short	(.L_1145 - .L_1144)
.L_1144:
        /*0004*/ 	.word	0x00000082


	//----- nvinfo : EIATTR_KPARAM_INFO
	.align		4
.L_1145:
        /*0008*/ 	.byte	0x04, 0x17
        /*000a*/ 	.short	(.L_1147 - .L_1146)
.L_1146:
        /*000c*/ 	.word	0x00000000
        /*0010*/ 	.short	0x0000
        /*0012*/ 	.short	0x0000
        /*0014*/ 	.byte	0x00, 0xf0, 0xe1, 0x02


	//----- nvinfo : EIATTR_SPARSE_MMA_MASK
	.align		4
.L_1147:
        /*0018*/ 	.byte	0x03, 0x50
        /*001a*/ 	.short	0x0000


	//----- nvinfo : EIATTR_MAXREG_COUNT
	.align		4
        /*001c*/ 	.byte	0x03, 0x1b
        /*001e*/ 	.short	0x00a8


	//----- nvinfo : EIATTR_NUM_BARRIERS
	.align		4
        /*0020*/ 	.byte	0x02, 0x4c
        /*0022*/ 	.byte	0x01
	.zero		1


	//----- nvinfo : EIATTR_MERCURY_ISA_VERSION
	.align		4
        /*0024*/ 	.byte	0x03, 0x5f
        /*0026*/ 	.short	0x0101


	//----- nvinfo : EIATTR_INT_WARP_WIDE_INSTR_OFFSETS
	.align		4
        /*0028*/ 	.byte	0x04, 0x31
        /*002a*/ 	.short	(.L_1149 - .L_1148)


	//   ....[0]....
.L_1148:
        /*002c*/ 	.word	0x00002980


	//   ....[1]....
        /*0030*/ 	.word	0x000041a0


	//----- nvinfo : EIATTR_COOP_GROUP_MASK_REGIDS
	.align		4
.L_1149:
        /*0034*/ 	.byte	0x04, 0x29
        /*0036*/ 	.short	(.L_1151 - .L_1150)


	//   ....[0]....
.L_1150:
        /*0038*/ 	.word	0xffffffff


	//   ....[1]....
        /*003c*/ 	.word	0xffffffff


	//   ....[2]....
        /*0040*/ 	.word	0xffffffff


	//   ....[3]....
        /*0044*/ 	.word	0xffffffff


	//   ....[4]....
        /*0048*/ 	.word	0xffffffff


	//   ....[5]....
        /*004c*/ 	.word	0xffffffff


	//   ....[6]....
        /*0050*/ 	.word	0xffffffff


	//   ....[7]....
        /*0054*/ 	.word	0xffffffff


	//   ....[8]....
        /*0058*/ 	.word	0xffffffff


	//   ....[9]....
        /*005c*/ 	.word	0xffffffff


	//----- nvinfo : EIATTR_COOP_GROUP_INSTR_OFFSETS
	.align		4
.L_1151:
        /*0060*/ 	.byte	0x04, 0x28
        /*0062*/ 	.short	(.L_1153 - .L_1152)


	//   ....[0]....
.L_1152:
        /*0064*/ 	.word	0x00000ee0


	//   ....[1]....
        /*0068*/ 	.word	0x00000f10


	//   ....[2]....
        /*006c*/ 	.word	0x00000f60


	//   ....[3]....
        /*0070*/ 	.word	0x00000f80


	//   ....[4]....
        /*0074*/ 	.word	0x00000fb0


	//   ....[5]....
        /*0078*/ 	.word	0x00000fd0


	//   ....[6]....
        /*007c*/ 	.word	0x00001000


	//   ....[7]....
        /*0080*/ 	.word	0x00001020


	//   ....[8]....
        /*0084*/ 	.word	0x00001050


	//   ....[9]....
        /*0088*/ 	.word	0x00001070


	//----- nvinfo : EIATTR_EXIT_INSTR_OFFSETS
	.align		4
.L_1153:
        /*008c*/ 	.byte	0x04, 0x1c
        /*008e*/ 	.short	(.L_1155 - .L_1154)


	//   ....[0]....
.L_1154:
        /*0090*/ 	.word	0x00004290


	//   ....[1]....
        /*0094*/ 	.word	0x000043d0


	//   ....[2]....
        /*0098*/ 	.word	0x00004630


	//----- nvinfo : EIATTR_MAX_THREADS
	.align		4
.L_1155:
        /*009c*/ 	.byte	0x04, 0x05
        /*009e*/ 	.short	(.L_1157 - .L_1156)
.L_1156:
        /*00a0*/ 	.word	0x00000180
        /*00a4*/ 	.word	0x00000001
        /*00a8*/ 	.word	0x00000001


	//----- nvinfo : EIATTR_CRS_STACK_SIZE
	.align		4
.L_1157:
        /*00ac*/ 	.byte	0x04, 0x1e
        /*00ae*/ 	.short	(.L_1159 - .L_1158)
.L_1158:
        /*00b0*/ 	.word	0x00000000


	//----- nvinfo : EIATTR_CBANK_PARAM_SIZE
	.align		4
.L_1159:
        /*00b4*/ 	.byte	0x03, 0x19
        /*00b6*/ 	.short	0x00b8


	//----- nvinfo : EIATTR_PARAM_CBANK
	.align		4
        /*00b8*/ 	.byte	0x04, 0x0a
        /*00ba*/ 	.short	(.L_1161 - .L_1160)
	.align		4
.L_1160:
        /*00bc*/ 	.word	index@(.nv.constant0._Z35group_norm_nhwc_bwd_one_pass_kernelI11Fp32IOFp16WLi128ELi12ELi384EEv26Group_norm_nhwc_bwd_params)
        /*00c0*/ 	.short	0x0210
        /*00c2*/ 	.short	0x00b8


	//----- nvinfo : EIATTR_SW_WAR
	.align		4
.L_1161:
        /*00c4*/ 	.byte	0x04, 0x36
        /*00c6*/ 	.short	(.L_1163 - .L_1162)
.L_1162:
        /*00c8*/ 	.word	0x00000008
.L_1163:


//--------------------- .nv.info._Z35group_norm_nhwc_bwd_one_pass_kernelI11Fp32IOFp16WLi256ELi12ELi384EEv26Group_norm_nhwc_bwd_params --------------------------
	.section	.nv.info._Z35group_norm_nhwc_bwd_one_pass_kernelI11Fp32IOFp16WLi256ELi12ELi384EEv26Group_norm_nhwc_bwd_params,"",@"SHT_CUDA_INFO"
	.sectionflags	@""
	.align	4


	//----- nvinfo : EIATTR_CUDA_API_VERSION
	.align		4
        /*0000*/ 	.byte	0x04, 0x37
        /*0002*/ 	.short	(.L_1165 - .L_1164)
.L_1164:
        /*0004*/ 	.word	0x00000082


	//----- nvinfo : EIATTR_KPARAM_INFO
	.align		4
.L_1165:
        /*0008*/ 	.byte	0x04, 0x17
        /*000a*/ 	.short	(.L_1167 - .L_1166)
.L_1166:
        /*000c*/ 	.word	0x00000000
        /*0010*/ 	.short	0x0000
        /*0012*/ 	.short	0x0000
        /*0014*/ 	.byte	0x00, 0xf0, 0xe1, 0x02


	//----- nvinfo : EIATTR_SPARSE_MMA_MASK
	.align		4
.L_1167:
        /*0018*/ 	.byte	0x03, 0x50
        /*001a*/ 	.short	0x0000


	//----- nvinfo : EIATTR_MAXREG_COUNT
	.align		4
        /*001c*/ 	.byte	0x03, 0x1b
        /*001e*/ 	.short	0x00a8


	//----- nvinfo : EIATTR_NUM_BARRIERS
	.align		4
        /*0020*/ 	.byte	0x02, 0x4c
        /*0022*/ 	.byte	0x01
	.zero		1


	//----- nvinfo : EIATTR_MERCURY_ISA_VERSION
	.align		4
        /*0024*/ 	.byte	0x03, 0x5f
        /*0026*/ 	.short	0x0101


	//----- nvinfo : EIATTR_INT_WARP_WIDE_INSTR_OFFSETS
	.align		4
        /*0028*/ 	.byte	0x04, 0x31
        /*002a*/ 	.short	(.L_1169 - .L_1168)


	//   ....[0]....
.L_1168:
        /*002c*/ 	.word	0x000030c0


	//   ....[1]....
        /*0030*/ 	.word	0x00004e90


	//----- nvinfo : EIATTR_COOP_GROUP_MASK_REGIDS
	.align		4
.L_1169:
        /*0034*/ 	.byte	0x04, 0x29
        /*0036*/ 	.short	(.L_1171 - .L_1170)


	//   ....[0]....
.L_1170:
        /*0038*/ 	.word	0xffffffff


	//   ....[1]....
        /*003c*/ 	.word	0xffffffff


	//   ....[2]....
        /*0040*/ 	.word	0xffffffff


	//   ....[3]....
        /*0044*/ 	.word	0xffffffff


	//   ....[4]....
        /*0048*/ 	.word	0xffffffff


	//   ....[5]....
        /*004c*/ 	.word	0xffffffff


	//   ....[6]....
        /*0050*/ 	.word	0xffffffff


	//   ....[7]....
        /*0054*/ 	.word	0xffffffff


	//   ....[8]....
        /*0058*/ 	.word	0xffffffff


	//   ....[9]....
        /*005c*/ 	.word	0xffffffff


	//----- nvinfo : EIATTR_COOP_GROUP_INSTR_OFFSETS
	.align		4
.L_1171:
        /*0060*/ 	.byte	0x04, 0x28
        /*0062*/ 	.short	(.L_1173 - .L_1172)


	//   ....[0]....
.L_1172:
        /*0064*/ 	.word	0x000015c0


	//   ....[1]....
        /*0068*/ 	.word	0x00001600


	//   ....[2]....
        /*006c*/ 	.word	0x00001710


	//   ....[3]....
        /*0070*/ 	.word	0x00001730


	//   ....[4]....
        /*0074*/ 	.word	0x00001760


	//   ....[5]....
        /*0078*/ 	.word	0x00001780


	//   ....[6]....
        /*007c*/ 	.word	0x000017b0


	//   ....[7]....
        /*0080*/ 	.word	0x000017d0


	//   ....[8]....
        /*0084*/ 	.word	0x00001800


	//   ....[9]....
        /*0088*/ 	.word	0x00001820


	//----- nvinfo : EIATTR_EXIT_INSTR_OFFSETS
	.align		4
.L_1173:
        /*008c*/ 	.byte	0x04, 0x1c
        /*008e*/ 	.short	(.L_1175 - .L_1174)


	//   ....[0]....
.L_1174:
        /*0090*/ 	.word	0x00004f80


	//   ....[1]....
        /*0094*/ 	.word	0x000050c0


	//   ....[2]....
        /*0098*/ 	.word	0x00005320


	//----- nvinfo : EIATTR_MAX_THREADS
	.align		4
.L_1175:
        /*009c*/ 	.byte	0x04, 0x05
        /*009e*/ 	.short	(.L_1177 - .L_1176)
.L_1176:
        /*00a0*/ 	.word	0x00000180
        /*00a4*/ 	.word	0x00000001
        /*00a8*/ 	.word	0x00000001


	//----- nvinfo : EIATTR_CRS_STACK_SIZE
	.align		4
.L_1177:
        /*00ac*/ 	.byte	0x04, 0x1e
        /*00ae*/ 	.short	(.L_1179 - .L_1178)
.L_1178:
        /*00b0*/ 	.word	0x00000000


	//----- nvinfo : EIATTR_CBANK_PARAM_SIZE
	.align		4
.L_1179:
        /*00b4*/ 	.byte	0x03, 0x19
        /*00b6*/ 	.short	0x00b8


	//----- nvinfo : EIATTR_PARAM_CBANK
	.align		4
        /*00b8*/ 	.byte	0x04, 0x0a
        /*00ba*/ 	.short	(.L_1181 - .L_1180)
	.align		4
.L_1180:
        /*00bc*/ 	.word	index@(.nv.constant0._Z35group_norm_nhwc_bwd_one_pass_kernelI11Fp32IOFp16WLi256ELi12ELi384EEv26Group_norm_nhwc_bwd_params)
        /*00c0*/ 	.short	0x0210
        /*00c2*/ 	.short	0x00b8


	//----- nvinfo : EIATTR_SW_WAR
	.align		4
.L_1181:
        /*00c4*/ 	.byte	0x04, 0x36
        /*00c6*/ 	.short	(.L_1183 - .L_1182)
.L_1182:
        /*00c8*/ 	.word	0x00000008
.L_1183:


//--------------------- .nv.info._Z35group_norm_nhwc_bwd_one_pass_kernelI11Fp32IOFp16WLi512ELi12ELi384EEv26Group_norm_nhwc_bwd_params --------------------------
	.section	.nv.info._Z35group_norm_nhwc_bwd_one_pass_kernelI11Fp32IOFp16WLi512ELi12ELi384EEv26Group_norm_nhwc_bwd_params,"",@"SHT_CUDA_INFO"
	.sectionflags	@""
	.align	4


	//----- nvinfo : EIATTR_CUDA_API_VERSION
	.align		4
        /*0000*/ 	.byte	0x04, 0x37
        /*0002*/ 	.short	(.L_1185 - .L_1184)
.L_1184:
        /*0004*/ 	.word	0x00000082


	//----- nvinfo : EIATTR_KPARAM_INFO
	.align		4
.L_1185:
        /*0008*/ 	.byte	0x04, 0x17
        /*000a*/ 	.short	(.L_1187 - .L_1186)
.L_1186:
        /*000c*/ 	.word	0x00000000
        /*0010*/ 	.short	0x0000
        /*0012*/ 	.short	0x0000
        /*0014*/ 	.byte	0x00, 0xf0, 0xe1, 0x02


	//----- nvinfo : EIATTR_SPARSE_MMA_MASK
	.align		4
.L_1187:
        /*0018*/ 	.byte	0x03, 0x50
        /*001a*/ 	.short	0x0000


	//----- nvinfo : EIATTR_MAXREG_COUNT
	.align		4
        /*001c*/ 	.byte	0x03, 0x1b
        /*001e*/ 	.short	0x00a8


	//----- nvinfo : EIATTR_NUM_BARRIERS
	.align		4
        /*0020*/ 	.byte	0x02, 0x4c
        /*0022*/ 	.byte	0x01
	.zero		1


	//----- nvinfo : EIATTR_MERCURY_ISA_VERSION
	.align		4
        /*0024*/ 	.byte	0x03, 0x5f
        /*0026*/ 	.short	0x0101


	//----- nvinfo : EIATTR_INT_WARP_WIDE_INSTR_OFFSETS
	.align		4
        /*0028*/ 	.byte	0x04, 0x31
        /*002a*/ 	.short	(.L_1189 - .L_1188)


	//   ....[0]....
.L_1188:
        /*002c*/ 	.word	0x00004080


	//   ....[1]....
        /*0030*/ 	.word	0x00006960


	//----- nvinfo : EIATTR_COOP_GROUP_MASK_REGIDS
	.align		4
.L_1189:
        /*0034*/ 	.byte	0x04, 0x29
        /*0036*/ 	.short	(.L_1191 - .L_1190)


	//   ....[0]....
.L_1190:
        /*0038*/ 	.word	0xffffffff


	//   ....[1]....
        /*003c*/ 	.word	0xffffffff


	//   ....[2]....
        /*0040*/ 	.word	0xffffffff


	//   ....[3]....
        /*0044*/ 	.word	0xffffffff


	//   ....[4]....
        /*0048*/ 	.word	0xffffffff


	//   ....[5]....
        /*004c*/ 	.word	0xffffffff


	//   ....[6]....
        /*0050*/ 	.word	0xffffffff


	//   ....[7]....
        /*0054*/ 	.word	0xffffffff


	//   ....[8]....
        /*0058*/ 	.word	0xffffffff


	//   ....[9]....
        /*005c*/ 	.word	0xffffffff


	//----- nvinfo : EIATTR_COOP_GROUP_INSTR_OFFSETS
	.align		4
.L_1191:
        /*0060*/ 	.byte	0x04, 0x28
        /*0062*/ 	.short	(.L_1193 - .L_1192)


	//   ....[0]....
.L_1192:
        /*0064*/ 	.word	0x00002540


	//   ....[1]....
        /*0068*/ 	.word	0x00002580


	//   ....[2]....
        /*006c*/ 	.word	0x00002670


	//   ....[3]....
        /*0070*/ 	.word	0x00002690


	//   ....[4]....
        /*0074*/ 	.word	0x000026c0


	//   ....[5]....
        /*0078*/ 	.word	0x000026e0


	//   ....[6]....
        /*007c*/ 	.word	0x00002710


	//   ....[7]....
        /*0080*/ 	.word	0x00002730


	//   ....[8]....
        /*0084*/ 	.word	0x00002760


	//   ....[9]....
        /*0088*/ 	.word	0x00002780


	//----- nvinfo : EIATTR_EXIT_INSTR_OFFSETS
	.align		4
.L_1193:
        /*008c*/ 	.byte	0x04, 0x1c
        /*008e*/ 	.short	(.L_1195 - .L_1194)


	//   ....[0]....
.L_1194:
        /*0090*/ 	.word	0x000069f0


	//   ....[1]....
        /*0094*/ 	.word	0x00006b30


	//   ....[2]....
        /*0098*/ 	.word	0x00006d90


	//----- nvinfo : EIATTR_MAX_THREADS
	.align		4
.L_1195:
        /*009c*/ 	.byte	0x04, 0x05
        /*009e*/ 	.short	(.L_1197 - .L_1196)
.L_1196:
        /*00a0*/ 	.word	0x00000180
        /*00a4*/ 	.word	0x00000001
        /*00a8*/ 	.word	0x00000001


	//----- nvinfo : EIATTR_CRS_STACK_SIZE
	.align		4
.L_1197:
        /*00ac*/ 	.byte	0x04, 0x1e
        /*00ae*/ 	.short	(.L_1199 - .L_1198)
.L_1198:
        /*00b0*/ 	.word	0x00000000


	//----- nvinfo : EIATTR_CBANK_PARAM_SIZE
	.align		4
.L_1199:
        /*00b4*/ 	.byte	0x03, 0x19
        /*00b6*/ 	.short	0x00b8


	//----- nvinfo : EIATTR_PARAM_CBANK
	.align		4
        /*00b8*/ 	.byte	0x04, 0x0a
        /*00ba*/ 	.short	(.L_1201 - .L_1200)
	.align		4
.L_1200:
        /*00bc*/ 	.word	index@(.nv.constant0._Z35group_norm_nhwc_bwd_one_pass_kernelI11Fp32IOFp16WLi512ELi12ELi384EEv26Group_norm_nhwc_bwd_params)
        /*00c0*/ 	.short	0x0210
        /*00c2*/ 	.short	0x00b8


	//----- nvinfo : EIATTR_SW_WAR
	.align		4
.L_1201:
        /*00c4*/ 	.byte	0x04, 0x36
        /*00c6*/ 	.short	(.L_1203 - .L_1202)
.L_1202:
        /*00c8*/ 	.word	0x00000008
.L_1203:


//--------------------- .nv.info._Z35group_norm_nhwc_fwd_one_pass_kernelI11Bf16IOFp32WLi64ELi12ELi384EEv26Group_norm_nhwc_fwd_params --------------------------
	.section	.nv.info._Z35group_norm_nhwc_fwd_one_pass_kernelI11Bf16IOFp32WLi64ELi12ELi384EEv26Group_norm_nhwc_fwd_params,"",@"SHT_CUDA_INFO"
	.sectionflags	@""
	.align	4


	//----- nvinfo : EIATTR_CUDA_API_VERSION
	.align		4
        /*0000*/ 	.byte	0x04, 0x37
        /*0002*/ 	.short	(.L_1205 - .L_1204)
.L_1204:
        /*0004*/ 	.word	0x00000082


	//----- nvinfo : EIATTR_KPARAM_INFO
	.align		4
.L_1205:
        /*0008*/ 	.byte	0x04, 0x17
        /*000a*/ 	.short	(.L_1207 - .L_1206)
.L_1206:
        /*000c*/ 	.word	0x00000000
        /*0010*/ 	.short	0x0000
        /*0012*/ 	.short	0x0000
        /*0014*/ 	.byte	0x00, 0xf0, 0x81, 0x02


	//----- nvinfo : EIATTR_SPARSE_MMA_MASK
	.align		4
.L_1207:
        /*0018*/ 	.byte	0x03, 0x50
        /*001a*/ 	.short	0x0000


	//----- nvinfo : EIATTR_MAXREG_COUNT
	.align		4
        /*001c*/ 	.byte	0x03, 0x1b
        /*001e*/ 	.short	0x00a8


	//----- nvinfo : EIATTR_NUM_BARRIERS
	.align		4
        /*0020*/ 	.byte	0x02, 0x4c
        /*0022*/ 	.byte	0x01
	.zero		1


	//----- nvinfo : EIATTR_MERCURY_ISA_VERSION
	.align		4
        /*0024*/ 	.byte	0x03, 0x5f
        /*0026*/ 	.short	0x0101


	//----- nvinfo : EIATTR_COOP_GROUP_MASK_REGIDS
	.align		4
        /*0028*/ 	.byte	0x04, 0x29
        /*002a*/ 	.short	(.L_1209 - .L_1208)


	//   ....[0]....
.L_1208:
        /*002c*/ 	.word	0xffffffff


	//   ....[1]....
        /*0030*/ 	.word	0xffffffff


	//   ....[2]....
        /*0034*/ 	.word	0xffffffff


	//   ....[3]....
        /*0038*/ 	.word	0xffffffff


	//   ....[4]....
        /*003c*/ 	.word	0xffffffff


	//   ....[5]....
        /*0040*/ 	.word	0xffffffff


	//   ....[6]....
        /*0044*/ 	.word	0xffffffff


	//   ....[7]....
        /*0048*/ 	.word	0xffffffff


	//   ....[8]....
        /*004c*/ 	.word	0xffffffff


	//   ....[9]....
        /*0050*/ 	.word	0xffffffff


	//----- nvinfo : EIATTR_COOP_GROUP_INSTR_OFFSETS
	.align		4
.L_1209:
        /*0054*/ 	.byte	0x04, 0x28
        /*0056*/ 	.short	(.L_1211 - .L_1210)


	//   ....[0]....
.L_1210:
        /*0058*/ 	.word	0x000005d0


	//   ....[1]....
        /*005c*/ 	.word	0x000005e0


	//   ....[2]....
        /*0060*/ 	.word	0x00000610


	//   ....[3]....
        /*0064*/ 	.word	0x00000630


	//   ....[4]....
        /*0068*/ 	.word	0x00000660


	//   ....[5]....
        /*006c*/ 	.word	0x00000680


	//   ....[6]....
        /*0070*/ 	.word	0x000006b0


	//   ....[7]....
        /*0074*/ 	.word	0x000006d0


	//   ....[8]....
        /*0078*/ 	.word	0x00000700


	//   ....[9]....
        /*007c*/ 	.word	0x00000720


	//----- nvinfo : EIATTR_EXIT_INSTR_OFFSETS
	.align		4
.L_1211:
        /*0080*/ 	.byte	0x04, 0x1c
        /*0082*/ 	.short	(.L_1213 - .L_1212)


	//   ....[0]....
.L_1212:
        /*0084*/ 	.word	0x00000060


	//   ....[1]....
        /*0088*/ 	.word	0x00001840


	//----- nvinfo : EIATTR_MAX_THREADS
	.align		4
.L_1213:
        /*008c*/ 	.byte	0x04, 0x05
        /*008e*/ 	.short	(.L_1215 - .L_1214)
.L_1214:
        /*0090*/ 	.word	0x00000180
        /*0094*/ 	.word	0x00000001
        /*0098*/ 	.word	0x00000001


	//----- nvinfo : EIATTR_CRS_STACK_SIZE
	.align		4
.L_1215:
        /*009c*/ 	.byte	0x04, 0x1e
        /*009e*/ 	.short	(.L_1217 - .L_1216)
.L_1216:
        /*00a0*/ 	.word	0x00000000


	//----- nvinfo : EIATTR_CBANK_PARAM_SIZE
	.align		4
.L_1217:
        /*00a4*/ 	.byte	0x03, 0x19
        /*00a6*/ 	.short	0x00a0


	//----- nvinfo : EIATTR_PARAM_CBANK
	.align		4
        /*00a8*/ 	.byte	0x04, 0x0a
        /*00aa*/ 	.short	(.L_1219 - .L_1218)
	.align		4
.L_1218:
        /*00ac*/ 	.word	index@(.nv.constant0._Z35group_norm_nhwc_fwd_one_pass_kernelI11Bf16IOFp32WLi64ELi12ELi384EEv26Group_norm_nhwc_fwd_params)
        /*00b0*/ 	.short	0x0210
        /*00b2*/ 	.short	0x00a0


	//----- nvinfo : EIATTR_SW_WAR
	.align		4
.L_1219:
        /*00b4*/ 	.byte	0x04, 0x36
        /*00b6*/ 	.short	(.L_1221 - .L_1220)
.L_1220:
        /*00b8*/ 	.word	0x00000008
.L_1221:


//--------------------- .nv.info._Z35group_norm_nhwc_fwd_one_pass_kernelI11Bf16IOFp32WLi128ELi12ELi384EEv26Group_norm_nhwc_fwd_params --------------------------
	.section	.nv.info._Z35group_norm_nhwc_fwd_one_pass_kernelI11Bf16IOFp32WLi128ELi12ELi384EEv26Group_norm_nhwc_fwd_params,"",@"SHT_CUDA_INFO"
	.sectionflags	@""
	.align	4


	//----- nvinfo : EIATTR_CUDA_API_VERSION
	.align		4
        /*0000*/ 	.byte	0x04, 0x37
        /*0002*/ 	.short	(.L_1223 - .L_1222)
.L_1222:
        /*0004*/ 	.word	0x00000082


	//----- nvinfo : EIATTR_KPARAM_INFO
	.align		4
.L_1223:
        /*0008*/ 	.byte	0x04, 0x17
        /*000a*/ 	.short	(.L_1225 - .L_1224)
.L_1224:
        /*000c*/ 	.word	0x00000000
        /*0010*/ 	.short	0x0000
        /*0012*/ 	.short	0x0000
        /*0014*/ 	.byte	0x00, 0xf0, 0x81, 0x02


	//----- nvinfo : EIATTR_SPARSE_MMA_MASK
	.align		4
.L_1225:
        /*0018*/ 	.byte	0x03, 0x50
        /*001a*/ 	.short	0x0000


	//----- nvinfo : EIATTR_MAXREG_COUNT
	.align		4
        /*001c*/ 	.byte	0x03, 0x1b
        /*001e*/ 	.short	0x00a8


	//----- nvinfo : EIATTR_NUM_BARRIERS
	.align		4
        /*0020*/ 	.byte	0x02, 0x4c
        /*0022*/ 	.byte	0x01
	.zero		1


	//----- nvinfo : EIATTR_MERCURY_ISA_VERSION
	.align		4
        /*0024*/ 	.byte	0x03, 0x5f
        /*0026*/ 	.short	0x0101


	//----- nvinfo : EIATTR_COOP_GROUP_MASK_REGIDS
	.align		4
        /*0028*/ 	.byte	0x04, 0x29
        /*002a*/ 	.short	(.L_1227 - .L_1226)


	//   ....[0]....
.L_1226:
        /*002c*/ 	.word	0xffffffff


	//   ....[1]....
        /*0030*/ 	.word	0xffffffff


	//   ....[2]....
        /*0034*/ 	.word	0xffffffff


	//   ....[3]....
        /*0038*/ 	.word	0xffffffff


	//   ....[4]....
        /*003c*/ 	.word	0xffffffff


	//   ....[5]....
        /*0040*/ 	.word	0xffffffff


	//   ....[6]....
        /*0044*/ 	.word	0xffffffff


	//   ....[7]....
        /*0048*/ 	.word	0xffffffff


	//   ....[8]....
        /*004c*/ 	.word	0xffffffff


	//   ....[9]....
        /*0050*/ 	.word	0xffffffff


	//----- nvinfo : EIATTR_COOP_GROUP_INSTR_OFFSETS
	.align		4
.L_1227:
        /*0054*/ 	.byte	0x04, 0x28
        /*0056*/ 	.short	(.L_1229 - .L_1228)


	//   ....[0]....
.L_1228:
        /*0058*/ 	.word	0x00000760


	//   ....[1]....
        /*005c*/ 	.word	0x00000770


	//   ....[2]....
        /*0060*/ 	.word	0x000007a0


	//   ....[3]....
        /*0064*/ 	.word	0x000007c0


	//   ....[4]....
        /*0068*/ 	.word	0x000007f0


	//   ....[5]....
        /*006c*/ 	.word	0x00000810


	//   ....[6]....
        /*0070*/ 	.word	0x00000840


	//   ....[7]....
        /*0074*/ 	.word	0x00000860


	//   ....[8]....
        /*0078*/ 	.word	0x00000890


	//   ....[9]....
        /*007c*/ 	.word	0x000008b0


	//----- nvinfo : EIATTR_EXIT_INSTR_OFFSETS
	.align		4
.L_1229:
        /*0080*/ 	.byte	0x04, 0x1c
        /*0082*/ 	.short	(.L_1231 - .L_1230)


	//   ....[0]....
.L_1230:
        /*0084*/ 	.word	0x00000060


	//   ....[1]....
        /*0088*/ 	.word	0x00001c40


	//----- nvinfo : EIATTR_MAX_THREADS
	.align		4
.L_1231:
        /*008c*/ 	.byte	0x04, 0x05
        /*008e*/ 	.short	(.L_1233 - .L_1232)
.L_1232:
        /*0090*/ 	.word	0x00000180
        /*0094*/ 	.word	0x00000001
        /*0098*/ 	.word	0x00000001


	//----- nvinfo : EIATTR_CRS_STACK_SIZE
	.align		4
.L_1233:
        /*009c*/ 	.byte	0x04, 0x1e
        /*009e*/ 	.short	(.L_1235 - .L_1234)
.L_1234:
        /*00a0*/ 	.word	0x00000000


	//----- nvinfo : EIATTR_CBANK_PARAM_SIZE
	.align		4
.L_1235:
        /*00a4*/ 	.byte	0x03, 0x19
        /*00a6*/ 	.short	0x00a0


	//----- nvinfo : EIATTR_PARAM_CBANK
	.align		4
        /*00a8*/ 	.byte	0x04, 0x0a
        /*00aa*/ 	.short	(.L_1237 - .L_1236)
	.align		4
.L_1236:
        /*00ac*/ 	.word	index@(.nv.constant0._Z35group_norm_nhwc_fwd_one_pass_kernelI11Bf16IOFp32WLi128ELi12ELi384EEv26Group_norm_nhwc_fwd_params)
        /*00b0*/ 	.short	0x0210
        /*00b2*/ 	.short	0x00a0


	//----- nvinfo : EIATTR_SW_WAR
	.align		4
.L_1237:
        /*00b4*/ 	.byte	0x04, 0x36
        /*00b6*/ 	.short	(.L_1239 - .L_1238)
.L_1238:
        /*00b8*/ 	.word	0x00000008
.L_1239:


//--------------------- .nv.info._Z35group_norm_nhwc_fwd_one_pass_kernelI11Bf16IOFp32WLi256ELi12ELi384EEv26Group_norm_nhwc_fwd_params --------------------------
	.section	.nv.info._Z35group_norm_nhwc_fwd_one_pass_kernelI11Bf16IOFp32WLi256ELi12ELi384EEv26Group_norm_nhwc_fwd_params,"",@"SHT_CUDA_INFO"
	.sectionflags	@""
	.align	4


	//----- nvinfo : EIATTR_CUDA_API_VERSION
	.align		4
        /*0000*/ 	.byte	0x04, 0x37
        /*0002*/ 	.short	(.L_1241 - .L_1240)
.L_1240:
        /*0004*/ 	.word	0x00000082


	//----- nvinfo : EIATTR_KPARAM_INFO
	.align		4
.L_1241:
        /*0008*/ 	.byte	0x04, 0x17
        /*000a*/ 	.short	(.L_1243 - .L_1242)
.L_1242:
        /*000c*/ 	.word	0x00000000
        /*0010*/ 	.short	0x0000
        /*0012*/ 	.short	0x0000
        /*0014*/ 	.byte	0x00, 0xf0, 0x81, 0x02


	//----- nvinfo : EIATTR_SPARSE_MMA_MASK
	.align		4
.L_1243:
        /*0018*/ 	.byte	0x03, 0x50
        /*001a*/ 	.short	0x0000


	//----- nvinfo : EIATTR_MAXREG_COUNT
	.align		4
        /*001c*/ 	.byte	0x03, 0x1b
        /*001e*/ 	.short	0x00a8


	//----- nvinfo : EIATTR_NUM_BARRIERS
	.align		4
        /*0020*/ 	.byte	0x02, 0x4c
        /*0022*/ 	.byte	0x01
	.zero		1


	//----- nvinfo : EIATTR_MERCURY_ISA_VERSION
	.align		4
        /*0024*/ 	.byte	0x03, 0x5f
        /*0026*/ 	.short	0x0101


	//----- nvinfo : EIATTR_COOP_GROUP_MASK_REGIDS
	.align		4
        /*0028*/ 	.byte	0x04, 0x29
        /*002a*/ 	.short	(.L_1245 - .L_1244)


	//   ....[0]....
.L_1244:
        /*002c*/ 	.word	0xffffffff


	//   ....[1]....
        /*0030*/ 	.word	0xffffffff


	//   ....[2]....
        /*0034*/ 	.word	0xffffffff


	//   ....[3]....
        /*0038*/ 	.word	0xffffffff


	//   ....[4]....
        /*003c*/ 	.word	0xffffffff


	//   ....[5]....
        /*0040*/ 	.word	0xffffffff


	//   ....[6]....
        /*0044*/ 	.word	0xffffffff


	//   ....[7]....
        /*0048*/ 	.word	0xffffffff


	//   ....[8]....
        /*004c*/ 	.word	0xffffffff


	//   ....[9]....
        /*0050*/ 	.word	0xffffffff


	//----- nvinfo : EIATTR_COOP_GROUP_INSTR_OFFSETS
	.align		4
.L_1245:
        /*0054*/ 	.byte	0x04, 0x28
        /*0056*/ 	.short	(.L_1247 - .L_1246)


	//   ....[0]....
.L_1246:
        /*0058*/ 	.word	0x00000a70


	//   ....[1]....
        /*005c*/ 	.word	0x00000a80


	//   ....[2]....
        /*0060*/ 	.word	0x00000ab0


	//   ....[3]....
        /*0064*/ 	.word	0x00000ad0


	//   ....[4]....
        /*0068*/ 	.word	0x00000b00


	//   ....[5]....
        /*006c*/ 	.word	0x00000b20


	//   ....[6]....
        /*0070*/ 	.word	0x00000b50


	//   ....[7]....
        /*0074*/ 	.word	0x00000b70


	//   ....[8]....
        /*0078*/ 	.word	0x00000ba0


	//   ....[9]....
        /*007c*/ 	.word	0x00000bc0


	//----- nvinfo : EIATTR_EXIT_INSTR_OFFSETS
	.align		4
.L_1247:
        /*0080*/ 	.byte	0x04, 0x1c
        /*0082*/ 	.short	(.L_1249 - .L_1248)


	//   ....[0]....
.L_1248:
        /*0084*/ 	.word	0x00000060


	//   ....[1]....
        /*0088*/ 	.word	0x00002440


	//----- nvinfo : EIATTR_MAX_THREADS
	.align		4
.L_1249:
        /*008c*/ 	.byte	0x04, 0x05
        /*008e*/ 	.short	(.L_1251 - .L_1250)
.L_1250:
        /*0090*/ 	.word	0x00000180
        /*0094*/ 	.word	0x00000001
        /*0098*/ 	.word	0x00000001


	//----- nvinfo : EIATTR_CRS_STACK_SIZE
	.align		4
.L_1251:
        /*009c*/ 	.byte	0x04, 0x1e
        /*009e*/ 	.short	(.L_1253 - .L_1252)
.L_1252:
        /*00a0*/ 	.word	0x00000000


	//----- nvinfo : EIATTR_CBANK_PARAM_SIZE
	.align		4
.L_1253:
        /*00a4*/ 	.byte	0x03, 0x19
        /*00a6*/ 	.short	0x00a0


	//----- nvinfo : EIATTR_PARAM_CBANK
	.align		4
        /*00a8*/ 	.byte	0x04, 0x0a
        /*00aa*/ 	.short	(.L_1255 - .L_1254)
	.align		4
.L_1254:
        /*00ac*/ 	.word	index@(.nv.constant0._Z35group_norm_nhwc_fwd_one_pass_kernelI11Bf16IOFp32WLi256ELi12ELi384EEv26Group_norm_nhwc_fwd_params)
        /*00b0*/ 	.short	0x0210
        /*00b2*/ 	.short	0x00a0


	//----- nvinfo : EIATTR_SW_WAR
	.align		4
.L_1255:
        /*00b4*/ 	.byte	0x04, 0x36
        /*00b6*/ 	.short	(.L_1257 - .L_1256)
.L_1256:
        /*00b8*/ 	.word	0x00000008
.L_1257:


//--------------------- .nv.info._Z35group_norm_nhwc_fwd_one_pass_kernelI11Bf16IOFp32WLi512ELi12ELi384EEv26Group_norm_nhwc_fwd_params --------------------------
	.section	.nv.info._Z35group_norm_nhwc_fwd_one_pass_kernelI11Bf16IOFp32WLi512ELi12ELi384EEv26Group_norm_nhwc_fwd_params,"",@"SHT_CUDA_INFO"
	.sectionflags	@""
	.align	4


	//----- nvinfo : EIATTR_CUDA_API_VERSION
	.align		4
        /*0000*/ 	.byte	0x04, 0x37
        /*0002*/ 	.short	(.L_1259 - .L_1258)
.L_1258:
        /*0004*/ 	.word	0x00000082


	//----- nvinfo : EIATTR_KPARAM_INFO
	.align		4
.L_1259:
        /*0008*/ 	.byte	0x04, 0x17
        /*000a*/ 	.short	(.L_1261 - .L_1260)
.L_1260:
        /*000c*/ 	.word	0x00000000
        /*0010*/ 	.short	0x0000
        /*0012*/ 	.short	0x0000
        /*0014*/ 	.byte	0x00, 0xf0, 0x81, 0x02


	//----- nvinfo : EIATTR_SPARSE_MMA_MASK
	.align		4
.L_1261:
        /*0018*/ 	.byte	0x03, 0x50
        /*001a*/ 	.short	0x0000


	//----- nvinfo : EIATTR_MAXREG_COUNT
	.align		4
        /*001c*/ 	.byte	0x03, 0x1b
        /*001e*/ 	.short	0x00a8


	//----- nvinfo : EIATTR_NUM_BARRIERS
	.align		4
        /*0020*/ 	.byte	0x02, 0x4c
        /*0022*/ 	.byte	0x01
	.zero		1


	//----- nvinfo : EIATTR_MERCURY_ISA_VERSION
	.align		4
        /*0024*/ 	.byte	0x03, 0x5f
        /*0026*/ 	.short	0x0101


	//----- nvinfo : EIATTR_COOP_GROUP_MASK_REGIDS
	.align		4
        /*0028*/ 	.byte	0x04, 0x29
        /*002a*/ 	.short	(.L_1263 - .L_1262)


	//   ....[0]....
.L_1262:
        /*002c*/ 	.word	0xffffffff


	//   ....[1]....
        /*0030*/ 	.word	0xffffffff


	//   ....[2]....
        /*0034*/ 	.word	0xffffffff


	//   ....[3]....
        /*0038*/ 	.word	0xffffffff


	//   ....[4]....
        /*003c*/ 	.word	0xffffffff


	//   ....[5]....
        /*0040*/ 	.word	0xffffffff


	//   ....[6]....
        /*0044*/ 	.word	0xffffffff


	//   ....[7]....
        /*0048*/ 	.word	0xffffffff


	//   ....[8]....
        /*004c*/ 	.word	0xffffffff


	//   ....[9]....
        /*0050*/ 	.word	0xffffffff


	//----- nvinfo : EIATTR_COOP_GROUP_INSTR_OFFSETS
	.align		4
.L_1263:
        /*0054*/ 	.byte	0x04, 0x28
        /*0056*/ 	.short	(.L_1265 - .L_1264)


	//   ....[0]....
.L_1264:
        /*0058*/ 	.word	0x00001070


	//   ....[1]....
        /*005c*/ 	.word	0x00001080


	//   ....[2]....
        /*0060*/ 	.word	0x000010b0


	//   ....[3]....
        /*0064*/ 	.word	0x000010c0


	//   ....[4]....
        /*0068*/ 	.word	0x00001100


	//   ....[5]....
        /*006c*/ 	.word	0x00001110


	//   ....[6]....
        /*0070*/ 	.word	0x00001150


	//   ....[7]....
        /*0074*/ 	.word	0x00001160


	//   ....[8]....
        /*0078*/ 	.word	0x000011a0


	//   ....[9]....
        /*007c*/ 	.word	0x000011b0


	//----- nvinfo : EIATTR_EXIT_INSTR_OFFSETS
	.align		4
.L_1265:
        /*0080*/ 	.byte	0x04, 0x1c
        /*0082*/ 	.short	(.L_1267 - .L_1266)


	//   ....[0]....
.L_1266:
        /*0084*/ 	.word	0x00000060


	//   ....[1]....
        /*0088*/ 	.word	0x000033f0


	//----- nvinfo : EIATTR_MAX_THREADS
	.align		4
.L_1267:
        /*008c*/ 	.byte	0x04, 0x05
        /*008e*/ 	.short	(.L_1269 - .L_1268)
.L_1268:
        /*0090*/ 	.word	0x00000180
        /*0094*/ 	.word	0x00000001
        /*0098*/ 	.word	0x00000001


	//----- nvinfo : EIATTR_CRS_STACK_SIZE
	.align		4
.L_1269:
        /*009c*/ 	.byte	0x04, 0x1e
        /*009e*/ 	.short	(.L_1271 - .L_1270)
.L_1270:
        /*00a0*/ 	.word	0x00000000


	//----- nvinfo : EIATTR_CBANK_PARAM_SIZE
	.align		4
.L_1271:
        /*00a4*/ 	.byte	0x03, 0x19
        /*00a6*/ 	.short	0x00a0


	//----- nvinfo : EIATTR_PARAM_CBANK
	.align		4
        /*00a8*/ 	.byte	0x04, 0x0a
        /*00aa*/ 	.short	(.L_1273 - .L_1272)
	.align		4
.L_1272:
        /*00ac*/ 	.word	index@(.nv.constant0._Z35group_norm_nhwc_fwd_one_pass_kernelI11Bf16IOFp32WLi512ELi12ELi384EEv26Group_norm_nhwc_fwd_params)
        /*00b0*/ 	.short	0x0210
        /*00b2*/ 	.short	0x00a0


	//----- nvinfo : EIATTR_SW_WAR
	.align		4
.L_1273:
        /*00b4*/ 	.byte	0x04, 0x36
        /*00b6*/ 	.short	(.L_1275 - .L_1274)
.L_1274:
        /*00b8*/ 	.word	0x00000008
.L_1275:


//--------------------- .nv.info._Z35group_norm_nhwc_fwd_one_pass_kernelI11Bf16IOBf16WLi64ELi12ELi384EEv26Group_norm_nhwc_fwd_params --------------------------
	.section	.nv.info._Z35group_norm_nhwc_fwd_one_pass_kernelI11Bf16IOBf16WLi64ELi12ELi384EEv26Group_norm_nhwc_fwd_params,"",@"SHT_CUDA_INFO"
	.sectionflags	@""
	.align	4


	//----- nvinfo : EIATTR_CUDA_API_VERSION
	.align		4
        /*0000*/ 	.byte	0x04, 0x37
        /*0002*/ 	.short	(.L_1277 - .L_1276)
.L_1276:
        /*0004*/ 	.word	0x00000082


	//----- nvinfo : EIATTR_KPARAM_INFO
	.align		4
.L_1277:
        /*0008*/ 	.byte	0x04, 0x17
        /*000a*/ 	.short	(.L_1279 - .L_1278)
.L_1278:
        /*000c*/ 	.word	0x00000000
        /*0010*/ 	.short	0x0000
        /*0012*/ 	.short	0x0000
        /*0014*/ 	.byte	0x00, 0xf0, 0x81, 0x02


	//----- nvinfo : EIATTR_SPARSE_MMA_MASK
	.align		4
.L_1279:
        /*0018*/ 	.byte	0x03, 0x50
        /*001a*/ 	.short	0x0000


	//----- nvinfo : EIATTR_MAXREG_COUNT
	.align		4
        /*001c*/ 	.byte	0x03, 0x1b
        /*001e*/ 	.short	0x00a8


	//----- nvinfo : EIATTR_NUM_BARRIERS
	.align		4
        /*0020*/ 	.byte	0x02, 0x4c
        /*0022*/ 	.byte	0x01
	.zero		1


	//----- nvinfo : EIATTR_MERCURY_ISA_VERSION
	.align		4
        /*0024*/ 	.byte	0x03, 0x5f
        /*0026*/ 	.short	0x0101


	//----- nvinfo : EIATTR_COOP_GROUP_MASK_REGIDS
	.align		4
        /*0028*/ 	.byte	0x04, 0x29
        /*002a*/ 	.short	(.L_1281 - .L_1280)


	//   ....[0]....
.L_1280:
        /*002c*/ 	.word	0xffffffff


	//   ....[1]....
        /*0030*/ 	.word	0xffffffff


	//   ....[2]....
        /*0034*/ 	.word	0xffffffff


	//   ....[3]....
        /*0038*/ 	.word	0xffffffff


	//   ....[4]....
        /*003c*/ 	.word	0xffffffff


	//   ....[5]....
        /*0040*/ 	.word	0xffffffff


	//   ....[6]....
        /*0044*/ 	.word	0xffffffff


	//   ....[7]....
        /*0048*/ 	.word	0xffffffff


	//   ....[8]....
        /*004c*/ 	.word	0xffffffff


	//   ....[9]....
        /*0050*/ 	.word	0xffffffff


	//----- nvinfo : EIATTR_COOP_GROUP_INSTR_OFFSETS
	.align		4
.L_1281:
        /*0054*/ 	.byte	0x04, 0x28
        /*0056*/ 	.short	(.L_1283 - .L_1282)


	//   ....[0]....
.L_1282:
        /*0058*/ 	.word	0x000005d0


	//   ....[1]....
        /*005c*/ 	.word	0x000005e0


	//   ....[2]....
        /*0060*/ 	.word	0x00000610


	//   ....[3]....
        /*0064*/ 	.word	0x00000630


	//   ....[4]....
        /*0068*/ 	.word	0x00000660


	//   ....[5]....
        /*006c*/ 	.word	0x00000680


	//   ....[6]....
        /*0070*/ 	.word	0x000006b0


	//   ....[7]....
        /*0074*/ 	.word	0x000006d0


	//   ....[8]....
        /*0078*/ 	.word	0x00000700


	//   ....[9]....
        /*007c*/ 	.word	0x00000720


	//----- nvinfo : EIATTR_EXIT_INSTR_OFFSETS
	.align		4
.L_1283:
        /*0080*/ 	.byte	0x04, 0x1c
        /*0082*/ 	.short	(.L_1285 - .L_1284)


	//   ....[0]....
.L_1284:
        /*0084*/ 	.word	0x00000060


	//   ....[1]....
        /*0088*/ 	.word	0x00001880


	//----- nvinfo : EIATTR_MAX_THREADS
	.align		4
.L_1285:
        /*008c*/ 	.byte	0x04, 0x05
        /*008e*/ 	.short	(.L_1287 - .L_1286)
.L_1286:
        /*0090*/ 	.word	0x00000180
        /*0094*/ 	.word	0x00000001
        /*0098*/ 	.word	0x00000001


	//----- nvinfo : EIATTR_CRS_STACK_SIZE
	.align		4
.L_1287:
        /*009c*/ 	.byte	0x04, 0x1e
        /*009e*/ 	.short	(.L_1289 - .L_1288)
.L_1288:
        /*00a0*/ 	.word	0x00000000


	//----- nvinfo : EIATTR_CBANK_PARAM_SIZE
	.align		4
.L_1289:
        /*00a4*/ 	.byte	0x03, 0x19
        /*00a6*/ 	.short	0x00a0


	//----- nvinfo : EIATTR_PARAM_CBANK
	.align		4
        /*00a8*/ 	.byte	0x04, 0x0a
        /*00aa*/ 	.short	(.L_1291 - .L_1290)
	.align		4
.L_1290:
        /*00ac*/ 	.word	index@(.nv.constant0._Z35group_norm_nhwc_fwd_one_pass_kernelI11Bf16IOBf16WLi64ELi12ELi384EEv26Group_norm_nhwc_fwd_params)
        /*00b0*/ 	.short	0x0210
        /*00b2*/ 	.short	0x00a0


	//----- nvinfo : EIATTR_SW_WAR
	.align		4
.L_1291:
        /*00b4*/ 	.byte	0x04, 0x36
        /*00b6*/ 	.short	(.L_1293 - .L_1292)
.L_1292:
        /*00b8*/ 	.word	0x00000008
.L_1293:


//--------------------- .nv.info._Z35group_norm_nhwc_fwd_one_pass_kernelI11Bf16IOBf16WLi128ELi12ELi384EEv26Group_norm_nhwc_fwd_params --------------------------
	.section	.nv.info._Z35group_norm_nhwc_fwd_one_pass_kernelI11Bf16IOBf16WLi128ELi12ELi384EEv26Group_norm_nhwc_fwd_params,"",@"SHT_CUDA_INFO"
	.sectionflags	@""
	.align	4


	//----- nvinfo : EIATTR_CUDA_API_VERSION
	.align		4
        /*0000*/ 	.byte	0x04, 0x37
        /*0002*/ 	.short	(.L_1295 - .L_1294)
.L_1294:
        /*0004*/ 	.word	0x00000082


	//----- nvinfo : EIATTR_KPARAM_INFO
	.align		4
.L_1295:
        /*0008*/ 	.byte	0x04, 0x17
        /*000a*/ 	.short	(.L_1297 - .L_1296)
.L_1296:
        /*000c*/ 	.word	0x00000000
        /*0010*/ 	.short	0x0000
        /*0012*/ 	.short	0x0000
        /*0014*/ 	.byte	0x00, 0xf0, 0x81, 0x02


	//----- nvinfo : EIATTR_SPARSE_MMA_MASK
	.align		4
.L_1297:
        /*0018*/ 	.byte	0x03, 0x50
        /*001a*/ 	.short	0x0000


	//----- nvinfo : EIATTR_MAXREG_COUNT
	.align		4
        /*001c*/ 	.byte	0x03, 0x1b
        /*001e*/ 	.short	0x00a8


	//----- nvinfo : EIATTR_NUM_BARRIERS
	.align		4
        /*0020*/ 	.byte	0x02, 0x4c
        /*0022*/ 	.byte	0x01
	.zero		1


	//----- nvinfo : EIATTR_MERCURY_ISA_VERSION
	.align		4
        /*0024*/ 	.byte	0x03, 0x5f
        /*0026*/ 	.short	0x0101


	//----- nvinfo : EIATTR_COOP_GROUP_MASK_REGIDS
	.align		4
        /*0028*/ 	.byte	0x04, 0x29
        /*002a*/ 	.short	(.L_1299 - .L_1298)


	//   ....[0]....
.L_1298:
        /*002c*/ 	.word	0xffffffff


	//   ....[1]....
        /*0030*/ 	.word	0xffffffff


	//   ....[2]....
        /*0034*/ 	.word	0xffffffff


	//   ....[3]....
        /*0038*/ 	.word	0xffffffff


	//   ....[4]....
        /*003c*/ 	.word	0xffffffff


	//   ....[5]....
        /*0040*/ 	.word	0xffffffff


	//   ....[6]....
        /*0044*/ 	.word	0xffffffff


	//   ....[7]....
        /*0048*/ 	.word	0xffffffff


	//   ....[8]....
        /*004c*/ 	.word	0xffffffff


	//   ....[9]....
        /*0050*/ 	.word	0xffffffff


	//----- nvinfo : EIATTR_COOP_GROUP_INSTR_OFFSETS
	.align		4
.L_1299:
        /*0054*/ 	.byte	0x04, 0x28
        /*0056*/ 	.short	(.L_1301 - .L_1300)


	//   ....[0]....
.L_1300:
        /*0058*/ 	.word	0x00000760


	//   ....[1]....
        /*005c*/ 	.word	0x00000770


	//   ....[2]....
        /*0060*/ 	.word	0x000007a0


	//   ....[3]....
        /*0064*/ 	.word	0x000007c0


	//   ....[4]....
        /*0068*/ 	.word	0x000007f0


	//   ....[5]....
        /*006c*/ 	.word	0x00000810


	//   ....[6]....
        /*0070*/ 	.word	0x00000840


	//   ....[7]....
        /*0074*/ 	.word	0x00000860


	//   ....[8]....
        /*0078*/ 	.word	0x00000890


	//   ....[9]....
        /*007c*/ 	.word	0x000008b0


	//----- nvinfo : EIATTR_EXIT_INSTR_OFFSETS
	.align		4
.L_1301:
        /*0080*/ 	.byte	0x04, 0x1c
        /*0082*/ 	.short	(.L_1303 - .L_1302)


	//   ....[0]....
.L_1302:
        /*0084*/ 	.word	0x00000060


	//   ....[1]....
        /*0088*/ 	.word	0x00001c80


	//----- nvinfo : EIATTR_MAX_THREADS
	.align		4
.L_1303:
        /*008c*/ 	.byte	0x04, 0x05
        /*008e*/ 	.short	(.L_1305 - .L_1304)
.L_1304:
        /*0090*/ 	.word	0x00000180
        /*0094*/ 	.word	0x00000001
        /*0098*/ 	.word	0x00000001


	//----- nvinfo : EIATTR_CRS_STACK_SIZE
	.align		4
.L_1305:
        /*009c*/ 	.byte	0x04, 0x1e
        /*009e*/ 	.short	(.L_1307 - .L_1306)
.L_1306:
        /*00a0*/ 	.word	0x00000000


	//----- nvinfo : EIATTR_CBANK_PARAM_SIZE
	.align		4
.L_1307:
        /*00a4*/ 	.byte	0x03, 0x19
        /*00a6*/ 	.short	0x00a0


	//----- nvinfo : EIATTR_PARAM_CBANK
	.align		4
        /*00a8*/ 	.byte	0x04, 0x0a
        /*00aa*/ 	.short	(.L_1309 - .L_1308)
	.align		4
.L_1308:
        /*00ac*/ 	.word	index@(.nv.constant0._Z35group_norm_nhwc_fwd_one_pass_kernelI11Bf16IOBf16WLi128ELi12ELi384EEv26Group_norm_nhwc_fwd_params)
        /*00b0*/ 	.short	0x0210
        /*00b2*/ 	.short	0x00a0


	//----- nvinfo : EIATTR_SW_WAR
	.align		4
.L_1309:
        /*00b4*/ 	.byte	0x04, 0x36
        /*00b6*/ 	.short	(.L_1311 - .L_1310)
.L_1310:
        /*00b8*/ 	.word	0x00000008
.L_1311:


//--------------------- .nv.info._Z35group_norm_nhwc_fwd_one_pass_kernelI11Bf16IOBf16WLi256ELi12ELi384EEv26Group_norm_nhwc_fwd_params --------------------------
	.section	.nv.info._Z35group_norm_nhwc_fwd_one_pass_kernelI11Bf16IOBf16WLi256ELi12ELi384EEv26Group_norm_nhwc_fwd_params,"",@"SHT_CUDA_INFO"
	.sectionflags	@""
	.align	4


	//----- nvinfo : EIATTR_CUDA_API_VERSION
	.align		4
        /*0000*/ 	.byte	0x04, 0x37
        /*0002*/ 	.short	(.L_1313 - .L_1312)
.L_1312:
        /*0004*/ 	.word	0x00000082


	//----- nvinfo : EIATTR_KPARAM_INFO
	.align		4
.L_1313:
        /*0008*/ 	.byte	0x04, 0x17
        /*000a*/ 	.short	(.L_1315 - .L_1314)
.L_1314:
        /*000c*/ 	.word	0x00000000
        /*0010*/ 	.short	0x0000
        /*0012*/ 	.short	0x0000
        /*0014*/ 	.byte	0x00, 0xf0, 0x81, 0x02


	//----- nvinfo : EIATTR_SPARSE_MMA_MASK
	.align		4
.L_1315:
        /*0018*/ 	.byte	0x03, 0x50
        /*001a*/ 	.short	0x0000


	//----- nvinfo : EIATTR_MAXREG_COUNT
	.align		4
        /*001c*/ 	.byte	0x03, 0x1b
        /*001e*/ 	.short	0x00a8


	//----- nvinfo : EIATTR_NUM_BARRIERS
	.align		4
        /*0020*/ 	.byte	0x02, 0x4c
        /*0022*/ 	.byte	0x01
	.zero		1


	//----- nvinfo : EIATTR_MERCURY_ISA_VERSION
	.align		4
        /*0024*/ 	.byte	0x03, 0x5f
        /*0026*/ 	.short	0x0101


	//----- nvinfo : EIATTR_COOP_GROUP_MASK_REGIDS
	.align		4
        /*0028*/ 	.byte	0x04, 0x29
        /*002a*/ 	.short	(.L_1317 - .L_1316)


	//   ....[0]....
.L_1316:
        /*002c*/ 	.word	0xffffffff


	//   ....[1]....
        /*0030*/ 	.word	0xffffffff


	//   ....[2]....
        /*0034*/ 	.word	0xffffffff


	//   ....[3]....
        /*0038*/ 	.word	0xffffffff


	//   ....[4]....
        /*003c*/ 	.word	0xffffffff


	//   ....[5]....
        /*0040*/ 	.word	0xffffffff


	//   ....[6]....
        /*0044*/ 	.word	0xffffffff


	//   ....[7]....
        /*0048*/ 	.word	0xffffffff


	//   ....[8]....
        /*004c*/ 	.word	0xffffffff


	//   ....[9]....
        /*0050*/ 	.word	0xffffffff


	//----- nvinfo : EIATTR_COOP_GROUP_INSTR_OFFSETS
	.align		4
.L_1317:
        /*0054*/ 	.byte	0x04, 0x28
        /*0056*/ 	.short	(.L_1319 - .L_1318)


	//   ....[0]....
.L_1318:
        /*0058*/ 	.word	0x00000a80


	//   ....[1]....
        /*005c*/ 	.word	0x00000a90


	//   ....[2]....
        /*0060*/ 	.word	0x00000ac0


	//   ....[3]....
        /*0064*/ 	.word	0x00000ae0


	//   ....[4]....
        /*0068*/ 	.word	0x00000b10


	//   ....[5]....
        /*006c*/ 	.word	0x00000b30


	//   ....[6]....
        /*0070*/ 	.word	0x00000b60


	//   ....[7]....
        /*0074*/ 	.word	0x00000b80


	//   ....[8]....
        /*0078*/ 	.word	0x00000bb0


	//   ....[9]....
        /*007c*/ 	.word	0x00000bd0


	//----- nvinfo : EIATTR_EXIT_INSTR_OFFSETS
	.align		4
.L_1319:
        /*0080*/ 	.byte	0x04, 0x1c
        /*0082*/ 	.short	(.L_1321 - .L_1320)


	//   ....[0]....
.L_1320:
        /*0084*/ 	.word	0x00000060


	//   ....[1]....
        /*0088*/ 	.word	0x000024b0


	//----- nvinfo : EIATTR_MAX_THREADS
	.align		4
.L_1321:
        /*008c*/ 	.byte	0x04, 0x05
        /*008e*/ 	.short	(.L_1323 - .L_1322)
.L_1322:
        /*0090*/ 	.word	0x00000180
        /*0094*/ 	.word	0x00000001
        /*0098*/ 	.word	0x00000001


	//----- nvinfo : EIATTR_CRS_STACK_SIZE
	.align		4
.L_1323:
        /*009c*/ 	.byte	0x04, 0x1e
        /*009e*/ 	.short	(.L_1325 - .L_1324)
.L_1324:
        /*00a0*/ 	.word	0x00000000


	//----- nvinfo : EIATTR_CBANK_PARAM_SIZE
	.align		4
.L_1325:
        /*00a4*/ 	.byte	0x03, 0x19
        /*00a6*/ 	.short	0x00a0


	//----- nvinfo : EIATTR_PARAM_CBANK
	.align		4
        /*00a8*/ 	.byte	0x04, 0x0a
        /*00aa*/ 	.short	(.L_1327 - .L_1326)
	.align		4
.L_1326:
        /*00ac*/ 	.word	index@(.nv.constant0._Z35group_norm_nhwc_fwd_one_pass_kernelI11Bf16IOBf16WLi256ELi12ELi384EEv26Group_norm_nhwc_fwd_params)
        /*00b0*/ 	.short	0x0210
        /*00b2*/ 	.short	0x00a0


	//----- nvinfo : EIATTR_SW_WAR
	.align		4
.L_1327:
        /*00b4*/ 	.byte	0x04, 0x36
        /*00b6*/ 	.short	(.L_1329 - .L_1328)
.L_1328:
        /*00b8*/ 	.word	0x00000008
.L_1329:


//--------------------- .nv.info._Z35group_norm_nhwc_fwd_one_pass_kernelI11Bf16IOBf16WLi512ELi12ELi384EEv26Group_norm_nhwc_fwd_params --------------------------
	.section	.nv.info._Z35group_norm_nhwc_fwd_one_pass_kernelI11Bf16IOBf16WLi512ELi12ELi384EEv26Group_norm_nhwc_fwd_params,"",@"SHT_CUDA_INFO"
	.sectionflags	@""
	.align	4


	//----- nvinfo : EIATTR_CUDA_API_VERSION
	.align		4
        /*0000*/ 	.byte	0x04, 0x37
        /*0002*/ 	.short	(.L_1331 - .L_1330)
.L_1330:
        /*0004*/ 	.word	0x00000082


	//----- nvinfo : EIATTR_KPARAM_INFO
	.align		4
.L_1331:
        /*0008*/ 	.byte	0x04, 0x17
        /*000a*/ 	.short	(.L_1333 - .L_1332)
.L_1332:
        /*000c*/ 	.word	0x00000000
        /*0010*/ 	.short	0x0000
        /*0012*/ 	.short	0x0000
        /*0014*/ 	.byte	0x00, 0xf0, 0x81, 0x02


	//----- nvinfo : EIATTR_SPARSE_MMA_MASK
	.align		4
.L_1333:
        /*0018*/ 	.byte	0x03, 0x50
        /*001a*/ 	.short	0x0000


	//----- nvinfo : EIATTR_MAXREG_COUNT
	.align		4
        /*001c*/ 	.byte	0x03, 0x1b
        /*001e*/ 	.short	0x00a8


	//----- nvinfo : EIATTR_NUM_BARRIERS
	.align		4
        /*0020*/ 	.byte	0x02, 0x4c
        /*0022*/ 	.byte	0x01
	.zero		1


	//----- nvinfo : EIATTR_MERCURY_ISA_VERSION
	.align		4
        /*0024*/ 	.byte	0x03, 0x5f
        /*0026*/ 	.short	0x0101


	//----- nvinfo : EIATTR_COOP_GROUP_MASK_REGIDS
	.align		4
        /*0028*/ 	.byte	0x04, 0x29
        /*002a*/ 	.short	(.L_1335 - .L_1334)


	//   ....[0]....
.L_1334:
        /*002c*/ 	.word	0xffffffff


	//   ....[1]....
        /*0030*/ 	.word	0xffffffff


	//   ....[2]....
        /*0034*/ 	.word	0xffffffff


	//   ....[3]....
        /*0038*/ 	.word	0xffffffff


	//   ....[4]....
        /*003c*/ 	.word	0xffffffff


	//   ....[5]....
        /*0040*/ 	.word	0xffffffff


	//   ....[6]....
        /*0044*/ 	.word	0xffffffff


	//   ....[7]....
        /*0048*/ 	.word	0xffffffff


	//   ....[8]....
        /*004c*/ 	.word	0xffffffff


	//   ....[9]....
        /*0050*/ 	.word	0xffffffff


	//----- nvinfo : EIATTR_COOP_GROUP_INSTR_OFFSETS
	.align		4
.L_1335:
        /*0054*/ 	.byte	0x04, 0x28
        /*0056*/ 	.short	(.L_1337 - .L_1336)


	//   ....[0]....
.L_1336:
        /*0058*/ 	.word	0x00001070


	//   ....[1]....
        /*005c*/ 	.word	0x00001080


	//   ....[2]....
        /*0060*/ 	.word	0x000010b0


	//   ....[3]....
        /*0064*/ 	.word	0x000010c0


	//   ....[4]....
        /*0068*/ 	.word	0x00001100


	//   ....[5]....
        /*006c*/ 	.word	0x00001110


	//   ....[6]....
        /*0070*/ 	.word	0x00001150


	//   ....[7]....
        /*0074*/ 	.word	0x00001160


	//   ....[8]....
        /*0078*/ 	.word	0x000011a0


	//   ....[9]....
        /*007c*/ 	.word	0x000011b0


	//----- nvinfo : EIATTR_EXIT_INSTR_OFFSETS
	.align		4
.L_1337:
        /*0080*/ 	.byte	0x04, 0x1c
        /*0082*/ 	.short	(.L_1339 - .L_1338)


	//   ....[0]....
.L_1338:
        /*0084*/ 	.word	0x00000060


	//   ....[1]....
        /*0088*/ 	.word	0x00003430


	//----- nvinfo : EIATTR_MAX_THREADS
	.align		4
.L_1339:
        /*008c*/ 	.byte	0x04, 0x05
        /*008e*/ 	.short	(.L_1341 - .L_1340)
.L_1340:
        /*0090*/ 	.word	0x00000180
        /*0094*/ 	.word	0x00000001
        /*0098*/ 	.word	0x00000001


	//----- nvinfo : EIATTR_CRS_STACK_SIZE
	.align		4
.L_1341:
        /*009c*/ 	.byte	0x04, 0x1e
        /*009e*/ 	.short	(.L_1343 - .L_1342)
.L_1342:
        /*00a0*/ 	.word	0x00000000


	//----- nvinfo : EIATTR_CBANK_PARAM_SIZE
	.align		4
.L_1343:
        /*00a4*/ 	.byte	0x03, 0x19
        /*00a6*/ 	.short	0x00a0


	//----- nvinfo : EIATTR_PARAM_CBANK
	.align		4
        /*00a8*/ 	.byte	0x04, 0x0a
        /*00aa*/ 	.short	(.L_1345 - .L_1344)
	.align		4
.L_1344:
        /*00ac*/ 	.word	index@(.nv.constant0._Z35group_norm_nhwc_fwd_one_pass_kernelI11Bf16IOBf16WLi512ELi12ELi384EEv26Group_norm_nhwc_fwd_params)
        /*00b0*/ 	.short	0x0210
        /*00b2*/ 	.short	0x00a0


	//----- nvinfo : EIATTR_SW_WAR
	.align		4
.L_1345:
        /*00b4*/ 	.byte	0x04, 0x36
        /*00b6*/ 	.short	(.L_1347 - .L_1346)
.L_1346:
        /*00b8*/ 	.word	0x00000008
.L_1347:


//--------------------- .nv.info._Z35group_norm_nhwc_fwd_one_pass_kernelI11Bf16IOFp16WLi64ELi12ELi384EEv26Group_norm_nhwc_fwd_params --------------------------
	.section	.nv.info._Z35group_norm_nhwc_fwd_one_pass_kernelI11Bf16IOFp16WLi64ELi12ELi384EEv26Group_norm_nhwc_fwd_params,"",@"SHT_CUDA_INFO"
	.sectionflags	@""
	.align	4


	//----- nvinfo : EIATTR_CUDA_API_VERSION
	.align		4
        /*0000*/ 	.byte	0x04, 0x37
        /*0002*/ 	.short	(.L_1349 - .L_1348)
.L_1348:
        /*0004*/ 	.word	0x00000082


	//----- nvinfo : EIATTR_KPARAM_INFO
	.align		4
.L_1349:
        /*0008*/ 	.byte	0x04, 0x17
        /*000a*/ 	.short	(.L_1351 - .L_1350)
.L_1350:
        /*000c*/ 	.word	0x00000000
        /*0010*/ 	.short	0x0000
        /*0012*/ 	.short	0x0000
        /*0014*/ 	.byte	0x00, 0xf0, 0x81, 0x02


	//----- nvinfo : EIATTR_SPARSE_MMA_MASK
	.align		4
.L_1351:
        /*0018*/ 	.byte	0x03, 0x50
        /*001a*/ 	.short	0x0000


	//----- nvinfo : EIATTR_MAXREG_COUNT
	.align		4
        /*001c*/ 	.byte	0x03, 0x1b
        /*001e*/ 	.short	0x00a8


	//----- nvinfo : EIATTR_NUM_BARRIERS
	.align		4
        /*0020*/ 	.byte	0x02, 0x4c
        /*0022*/ 	.byte	0x01
	.zero		1


	//----- nvinfo : EIATTR_MERCURY_ISA_VERSION
	.align		4
        /*0024*/ 	.byte	0x03, 0x5f
        /*0026*/ 	.short	0x0101


	//----- nvinfo : EIATTR_COOP_GROUP_MASK_REGIDS
	.align		4
        /*0028*/ 	.byte	0x04, 0x29
        /*002a*/ 	.short	(.L_1353 - .L_1352)


	//   ....[0]....
.L_1352:
        /*002c*/ 	.word	0xffffffff


	//   ....[1]....
        /*0030*/ 	.word	0xffffffff


	//   ....[2]....
        /*0034*/ 	.word	0xffffffff


	//   ....[3]....
        /*0038*/ 	.word	0xffffffff


	//   ....[4]....
        /*003c*/ 	.word	0xffffffff


	//   ....[5]....
        /*0040*/ 	.word	0xffffffff


	//   ....[6]....
        /*0044*/ 	.word	0xffffffff


	//   ....[7]....
        /*0048*/ 	.word	0xffffffff


	//   ....[8]....
        /*004c*/ 	.word	0xffffffff


	//   ....[9]....
        /*0050*/ 	.word	0xffffffff


	//----- nvinfo : EIATTR_COOP_GROUP_INSTR_OFFSETS
	.align		4
.L_1353:
        /*0054*/ 	.byte	0x04, 0x28
        /*0056*/ 	.short	(.L_1355 - .L_1354)


	//   ....[0]....
.L_1354:
        /*0058*/ 	.word	0x000005d0


	//   ....[1]....
        /*005c*/ 	.word	0x000005e0


	//   ....[2]....
        /*0060*/ 	.word	0x00000610


	//   ....[3]....
        /*0064*/ 	.word	0x00000630


	//   ....[4]....
        /*0068*/ 	.word	0x00000660


	//   ....[5]....
        /*006c*/ 	.word	0x00000680


	//   ....[6]....
        /*0070*/ 	.word	0x000006b0


	//   ....[7]....
        /*0074*/ 	.word	0x000006d0


	//   ....[8]....
        /*0078*/ 	.word	0x00000700


	//   ....[9]....
        /*007c*/ 	.word	0x00000720


	//----- nvinfo : EIATTR_EXIT_INSTR_OFFSETS
	.align		4
.L_1355:
        /*0080*/ 	.byte	0x04, 0x1c
        /*0082*/ 	.short	(.L_1357 - .L_1356)


	//   ....[0]....
.L_1356:
        /*0084*/ 	.word	0x00000060


	//   ....[1]....
        /*0088*/ 	.word	0x00001880


	//----- nvinfo : EIATTR_MAX_THREADS
	.align		4
.L_1357:
        /*008c*/ 	.byte	0x04, 0x05
        /*008e*/ 	.short	(.L_1359 - .L_1358)
.L_1358:
        /*0090*/ 	.word	0x00000180
        /*0094*/ 	.word	0x00000001
        /*0098*/ 	.word	0x00000001


	//----- nvinfo : EIATTR_CRS_STACK_SIZE
	.align		4
.L_1359:
        /*009c*/ 	.byte	0x04, 0x1e
        /*009e*/ 	.short	(.L_1361 - .L_1360)
.L_1360:
        /*00a0*/ 	.word	0x00000000


	//----- nvinfo : EIATTR_CBANK_PARAM_SIZE
	.align		4
.L_1361:
        /*00a4*/ 	.byte	0x03, 0x19
        /*00a6*/ 	.short	0x00a0


	//----- nvinfo : EIATTR_PARAM_CBANK
	.align		4
        /*00a8*/ 	.byte	0x04, 0x0a
        /*00aa*/ 	.short	(.L_1363 - .L_1362)
	.align		4
.L_1362:
        /*00ac*/ 	.word	index@(.nv.constant0._Z35group_norm_nhwc_fwd_one_pass_kernelI11Bf16IOFp16WLi64ELi12ELi384EEv26Group_norm_nhwc_fwd_params)
        /*00b0*/ 	.short	0x0210
        /*00b2*/ 	.short	0x00a0


	//----- nvinfo : EIATTR_SW_WAR
	.align		4
.L_1363:
        /*00b4*/ 	.byte	0x04, 0x36
        /*00b6*/ 	.short	(.L_1365 - .L_1364)
.L_1364:
        /*00b8*/ 	.word	0x00000008
.L_1365:


//--------------------- .nv.info._Z35group_norm_nhwc_fwd_one_pass_kernelI11Bf16IOFp16WLi128ELi12ELi384EEv26Group_norm_nhwc_fwd_params --------------------------
	.section	.nv.info._Z35group_norm_nhwc_fwd_one_pass_kernelI11Bf16IOFp16WLi128ELi12ELi384EEv26Group_norm_nhwc_fwd_params,"",@"SHT_CUDA_INFO"
	.sectionflags	@""
	.align	4


	//----- nvinfo : EIATTR_CUDA_API_VERSION
	.align		4
        /*0000*/ 	.byte	0x04, 0x37
        /*0002*/ 	.short	(.L_1367 - .L_1366)
.L_1366:
        /*0004*/ 	.word	0x00000082


	//----- nvinfo : EIATTR_KPARAM_INFO
	.align		4
.L_1367:
        /*0008*/ 	.byte	0x04, 0x17
        /*000a*/ 	.short	(.L_1369 - .L_1368)
.L_1368:
        /*000c*/ 	.word	0x00000000
        /*0010*/ 	.short	0x0000
        /*0012*/ 	.short	0x0000
        /*0014*/ 	.byte	0x00, 0xf0, 0x81, 0x02


	//----- nvinfo : EIATTR_SPARSE_MMA_MASK
	.align		4
.L_1369:
        /*0018*/ 	.byte	0x03, 0x50
        /*001a*/ 	.short	0x0000


	//----- nvinfo : EIATTR_MAXREG_COUNT
	.align		4
        /*001c*/ 	.byte	0x03, 0x1b
        /*001e*/ 	.short	0x00a8


	//----- nvinfo : EIATTR_NUM_BARRIERS
	.align		4
        /*0020*/ 	.byte	0x02, 0x4c
        /*0022*/ 	.byte	0x01
	.zero		1


	//----- nvinfo : EIATTR_MERCURY_ISA_VERSION
	.align		4
        /*0024*/ 	.byte	0x03, 0x5f
        /*0026*/ 	.short	0x0101


	//----- nvinfo : EIATTR_COOP_GROUP_MASK_REGIDS
	.align		4
        /*0028*/ 	.byte	0x04, 0x29
        /*002a*/ 	.short	(.L_1371 - .L_1370)


	//   ....[0]....
.L_1370:
        /*002c*/ 	.word	0xffffffff


	//   ....[1]....
        /*0030*/ 	.word	0xffffffff


	//   ....[2]....
        /*0034*/ 	.word	0xffffffff


	//   ....[3]....
        /*0038*/ 	.word	0xffffffff


	//   ....[4]....
        /*003c*/ 	.word	0xffffffff


	//   ....[5]....
        /*0040*/ 	.word	0xffffffff


	//   ....[6]....
        /*0044*/ 	.word	0xffffffff


	//   ....[7]....
        /*0048*/ 	.word	0xffffffff


	//   ....[8]....
        /*004c*/ 	.word	0xffffffff


	//   ....[9]....
        /*0050*/ 	.word	0xffffffff


	//----- nvinfo : EIATTR_COOP_GROUP_INSTR_OFFSETS
	.align		4
.L_1371:
        /*0054*/ 	.byte	0x04, 0x28
        /*0056*/ 	.short	(.L_1373 - .L_1372)


	//   ....[0]....
.L_1372:
        /*0058*/ 	.word	0x00000760


	//   ....[1]....
        /*005c*/ 	.word	0x00000770


	//   ....[2]....
        /*0060*/ 	.word	0x000007a0


	//   ....[3]....
        /*0064*/ 	.word	0x000007c0


	//   ....[4]....
        /*0068*/ 	.word	0x000007f0


	//   ....[5]....
        /*006c*/ 	.word	0x00000810


	//   ....[6]....
        /*0070*/ 	.word	0x00000840


	//   ....[7]....
        /*0074*/ 	.word	0x00000860


	//   ....[8]....
        /*0078*/ 	.word	0x00000890


	//   ....[9]....
        /*007c*/ 	.word	0x000008b0


	//----- nvinfo : EIATTR_EXIT_INSTR_OFFSETS
	.align		4
.L_1373:
        /*0080*/ 	.byte	0x04, 0x1c
        /*0082*/ 	.short	(.L_1375 - .L_1374)


	//   ....[0]....
.L_1374:
        /*0084*/ 	.word	0x00000060


	//   ....[1]....
        /*0088*/ 	.word	0x00001c80


	//----- nvinfo : EIATTR_MAX_THREADS
	.align		4
.L_1375:
        /*008c*/ 	.byte	0x04, 0x05
        /*008e*/ 	.short	(.L_1377 - .L_1376)
.L_1376:
        /*0090*/ 	.word	0x00000180
        /*0094*/ 	.word	0x00000001
        /*0098*/ 	.word	0x00000001


	//----- nvinfo : EIATTR_CRS_STACK_SIZE
	.align		4
.L_1377:
        /*009c*/ 	.byte	0x04, 0x1e
        /*009e*/ 	.short	(.L_1379 - .L_1378)
.L_1378:
        /*00a0*/ 	.word	0x00000000


	//----- nvinfo : EIATTR_CBANK_PARAM_SIZE
	.align		4
.L_1379:
        /*00a4*/ 	.byte	0x03, 0x19
        /*00a6*/ 	.short	0x00a0


	//----- nvinfo : EIATTR_PARAM_CBANK
	.align		4
        /*00a8*/ 	.byte	0x04, 0x0a
        /*00aa*/ 	.short	(.L_1381 - .L_1380)
	.align		4
.L_1380:
        /*00ac*/ 	.word	index@(.nv.constant0._Z35group_norm_nhwc_fwd_one_pass_kernelI11Bf16IOFp16WLi128ELi12ELi384EEv26Group_norm_nhwc_fwd_params)
        /*00b0*/ 	.short	0x0210
        /*00b2*/ 	.short	0x00a0


	//----- nvinfo : EIATTR_SW_WAR
	.align		4
.L_1381:
        /*00b4*/ 	.byte	0x04, 0x36
        /*00b6*/ 	.short	(.L_1383 - .L_1382)
.L_1382:
        /*00b8*/ 	.word	0x00000008
.L_1383:


//--------------------- .nv.info._Z35group_norm_nhwc_fwd_one_pass_kernelI11Bf16IOFp16WLi256ELi12ELi384EEv26Group_norm_nhwc_fwd_params --------------------------
	.section	.nv.info._Z35group_norm_nhwc_fwd_one_pass_kernelI11Bf16IOFp16WLi256ELi12ELi384EEv26Group_norm_nhwc_fwd_params,"",@"SHT_CUDA_INFO"
	.sectionflags	@""
	.align	4


	//----- nvinfo : EIATTR_CUDA_API_VERSION
	.align		4
        /*0000*/ 	.byte	0x04, 0x37
        /*0002*/ 	.short	(.L_1385 - .L_1384)
.L_1384:
        /*0004*/ 	.word	0x00000082


	//----- nvinfo : EIATTR_KPARAM_INFO
	.align		4
.L_1385:
        /*0008*/ 	.byte	0x04, 0x17
        /*000a*/ 	.short	(.L_1387 - .L_1386)
.L_1386:
        /*000c*/ 	.word	0x00000000
        /*0010*/ 	.short	0x0000
        /*0012*/ 	.short	0x0000
        /*0014*/ 	.byte	0x00, 0xf0, 0x81, 0x02


	//----- nvinfo : EIATTR_SPARSE_MMA_MASK
	.align		4
.L_1387:
        /*0018*/ 	.byte	0x03, 0x50
        /*001a*/ 	.short	0x0000


	//----- nvinfo : EIATTR_MAXREG_COUNT
	.align		4
        /*001c*/ 	.byte	0x03, 0x1b
        /*001e*/ 	.short	0x00a8


	//----- nvinfo : EIATTR_NUM_BARRIERS
	.align		4
        /*0020*/ 	.byte	0x02, 0x4c
        /*0022*/ 	.byte	0x01
	.zero		1


	//----- nvinfo : EIATTR_MERCURY_ISA_VERSION
	.align		4
        /*0024*/ 	.byte	0x03, 0x5f
        /*0026*/ 	.short	0x0101


	//----- nvinfo : EIATTR_COOP_GROUP_MASK_REGIDS
	.align		4
        /*0028*/ 	.byte	0x04, 0x29
        /*002a*/ 	.short	(.L_1389 - .L_1388)


	//   ....[0]....
.L_1388:
        /*002c*/ 	.word	0xffffffff


	//   ....[1]....
        /*0030*/ 	.word	0xffffffff


	//   ....[2]....
        /*0034*/ 	.word	0xffffffff


	//   ....[3]....
        /*0038*/ 	.word	0xffffffff


	//   ....[4]....
        /*003c*/ 	.word	0xffffffff


	//   ....[5]....
        /*0040*/ 	.word	0xffffffff


	//   ....[6]....
        /*0044*/ 	.word	0xffffffff


	//   ....[7]....
        /*0048*/ 	.word	0xffffffff


	//   ....[8]....
        /*004c*/ 	.word	0xffffffff


	//   ....[9]....
        /*0050*/ 	.word	0xffffffff


	//----- nvinfo : EIATTR_COOP_GROUP_INSTR_OFFSETS
	.align		4
.L_1389:
        /*0054*/ 	.byte	0x04, 0x28
        /*0056*/ 	.short	(.L_1391 - .L_1390)


	//   ....[0]....
.L_1390:
        /*0058*/ 	.word	0x00000a80


	//   ....[1]....
        /*005c*/ 	.word	0x00000a90


	//   ....[2]....
        /*0060*/ 	.word	0x00000ac0


	//   ....[3]....
        /*0064*/ 	.word	0x00000ae0


	//   ....[4]....
        /*0068*/ 	.word	0x00000b10


	//   ....[5]....
        /*006c*/ 	.word	0x00000b30


	//   ....[6]....
        /*0070*/ 	.word	0x00000b60


	//   ....[7]....
        /*0074*/ 	.word	0x00000b80


	//   ....[8]....
        /*0078*/ 	.word	0x00000bb0


	//   ....[9]....
        /*007c*/ 	.word	0x00000bd0


	//----- nvinfo : EIATTR_EXIT_INSTR_OFFSETS
	.align		4
.L_1391:
        /*0080*/ 	.byte	0x04, 0x1c
        /*0082*/ 	.short	(.L_1393 - .L_1392)


	//   ....[0]....
.L_1392:
        /*0084*/ 	.word	0x00000060


	//   ....[1]....
        /*0088*/ 	.word	0x000024b0


	//----- nvinfo : EIATTR_MAX_THREADS
	.align		4
.L_1393:
        /*008c*/ 	.byte	0x04, 0x05
        /*008e*/ 	.short	(.L_1395 - .L_1394)
.L_1394:
        /*0090*/ 	.word	0x00000180
        /*0094*/ 	.word	0x00000001
        /*0098*/ 	.word	0x00000001


	//----- nvinfo : EIATTR_CRS_STACK_SIZE
	.align		4
.L_1395:
        /*009c*/ 	.byte	0x04, 0x1e
        /*009e*/ 	.short	(.L_1397 - .L_1396)
.L_1396:
        /*00a0*/ 	.word	0x00000000


	//----- nvinfo : EIATTR_CBANK_PARAM_SIZE
	.align		4
.L_1397:
        /*00a4*/ 	.byte	0x03, 0x19
        /*00a6*/ 	.short	0x00a0


	//----- nvinfo : EIATTR_PARAM_CBANK
	.align		4
        /*00a8*/ 	.byte	0x04, 0x0a
        /*00aa*/ 	.short	(.L_1399 - .L_1398)
	.align		4
.L_1398:
        /*00ac*/ 	.word	index@(.nv.constant0._Z35group_norm_nhwc_fwd_one_pass_kernelI11Bf16IOFp16WLi256ELi12ELi384EEv26Group_norm_nhwc_fwd_params)
        /*00b0*/ 	.short	0x0210
        /*00b2*/ 	.short	0x00a0


	//----- nvinfo : EIATTR_SW_WAR
	.align		4
.L_1399:
        /*00b4*/ 	.byte	0x04, 0x36
        /*00b6*/ 	.short	(.L_1401 - .L_1400)
.L_1400:
        /*00b8*/ 	.word	0x00000008
.L_1401:


//--------------------- .nv.info._Z35group_norm_nhwc_fwd_one_pass_kernelI11Bf16IOFp16WLi512ELi12ELi384EEv26Group_norm_nhwc_fwd_params --------------------------
	.section	.nv.info._Z35group_norm_nhwc_fwd_one_pass_kernelI11Bf16IOFp16WLi512ELi12ELi384EEv26Group_norm_nhwc_fwd_params,"",@"SHT_CUDA_INFO"
	.sectionflags	@""
	.align	4


	//----- nvinfo : EIATTR_CUDA_API_VERSION
	.align		4
        /*0000*/ 	.byte	0x04, 0x37
        /*0002*/ 	.short	(.L_1403 - .L_1402)
.L_1402:
        /*0004*/ 	.word	0x00000082


	//----- nvinfo : EIATTR_KPARAM_INFO
	.align		4
.L_1403:
        /*0008*/ 	.byte	0x04, 0x17
        /*000a*/ 	.short	(.L_1405 - .L_1404)
.L_1404:
        /*000c*/ 	.word	0x00000000
        /*0010*/ 	.short	0x0000
        /*0012*/ 	.short	0x0000
        /*0014*/ 	.byte	0x00, 0xf0, 0x81, 0x02


	//----- nvinfo : EIATTR_SPARSE_MMA_MASK
	.align		4
.L_1405:
        /*0018*/ 	.byte	0x03, 0x50
        /*001a*/ 	.short	0x0000


	//----- nvinfo : EIATTR_MAXREG_COUNT
	.align		4
        /*001c*/ 	.byte	0x03, 0x1b
        /*001e*/ 	.short	0x00a8


	//----- nvinfo : EIATTR_NUM_BARRIERS
	.align		4
        /*0020*/ 	.byte	0x02, 0x4c
        /*0022*/ 	.byte	0x01
	.zero		1


	//----- nvinfo : EIATTR_MERCURY_ISA_VERSION
	.align		4
        /*0024*/ 	.byte	0x03, 0x5f
        /*0026*/ 	.short	0x0101


	//----- nvinfo : EIATTR_COOP_GROUP_MASK_REGIDS
	.align		4
        /*0028*/ 	.byte	0x04, 0x29
        /*002a*/ 	.short	(.L_1407 - .L_1406)


	//   ....[0]....
.L_1406:
        /*002c*/ 	.word	0xffffffff


	//   ....[1]....
        /*0030*/ 	.word	0xffffffff


	//   ....[2]....
        /*0034*/ 	.word	0xffffffff


	//   ....[3]....
        /*0038*/ 	.word	0xffffffff


	//   ....[4]....
        /*003c*/ 	.word	0xffffffff


	//   ....[5]....
        /*0040*/ 	.word	0xffffffff


	//   ....[6]....
        /*0044*/ 	.word	0xffffffff


	//   ....[7]....
        /*0048*/ 	.word	0xffffffff


	//   ....[8]....
        /*004c*/ 	.word	0xffffffff


	//   ....[9]....
        /*0050*/ 	.word	0xffffffff


	//----- nvinfo : EIATTR_COOP_GROUP_INSTR_OFFSETS
	.align		4
.L_1407:
        /*0054*/ 	.byte	0x04, 0x28
        /*0056*/ 	.short	(.L_1409 - .L_1408)


	//   ....[0]....
.L_1408:
        /*0058*/ 	.word	0x00001070


	//   ....[1]....
        /*005c*/ 	.word	0x00001080


	//   ....[2]....
        /*0060*/ 	.word	0x000010b0


	//   ....[3]....
        /*0064*/ 	.word	0x000010c0


	//   ....[4]....
        /*0068*/ 	.word	0x00001100


	//   ....[5]....
        /*006c*/ 	.word	0x00001110


	//   ....[6]....
        /*0070*/ 	.word	0x00001150


	//   ....[7]....
        /*0074*/ 	.word	0x00001160


	//   ....[8]....
        /*0078*/ 	.word	0x000011a0


	//   ....[9]....
        /*007c*/ 	.word	0x000011b0


	//----- nvinfo : EIATTR_EXIT_INSTR_OFFSETS
	.align		4
.L_1409:
        /*0080*/ 	.byte	0x04, 0x1c
        /*0082*/ 	.short	(.L_1411 - .L_1410)


	//   ....[0]....
.L_1410:
        /*0084*/ 	.word	0x00000060


	//   ....[1]....
        /*0088*/ 	.word	0x00003430


	//----- nvinfo : EIATTR_MAX_THREADS
	.align		4
.L_1411:
        /*008c*/ 	.byte	0x04, 0x05
        /*008e*/ 	.short	(.L_1413 - .L_1412)
.L_1412:
        /*0090*/ 	.word	0x00000180
        /*0094*/ 	.word	0x00000001
        /*0098*/ 	.word	0x00000001


	//----- nvinfo : EIATTR_CRS_STACK_SIZE
	.align		4
.L_1413:
        /*009c*/ 	.byte	0x04, 0x1e
        /*009e*/ 	.short	(.L_1415 - .L_1414)
.L_1414:
        /*00a0*/ 	.word	0x00000000


	//----- nvinfo : EIATTR_CBANK_PARAM_SIZE
	.align		4
.L_1415:
        /*00a4*/ 	.byte	0x03, 0x19
        /*00a6*/ 	.short	0x00a0


	//----- nvinfo : EIATTR_PARAM_CBANK
	.align		4
        /*00a8*/ 	.byte	0x04, 0x0a
        /*00aa*/ 	.short	(.L_1417 - .L_1416)
	.align		4
.L_1416:
        /*00ac*/ 	.word	index@(.nv.constant0._Z35group_norm_nhwc_fwd_one_pass_kernelI11Bf16IOFp16WLi512ELi12ELi384EEv26Group_norm_nhwc_fwd_params)
        /*00b0*/ 	.short	0x0210
        /*00b2*/ 	.short	0x00a0


	//----- nvinfo : EIATTR_SW_WAR
	.align		4
.L_1417:
        /*00b4*/ 	.byte	0x04, 0x36
        /*00b6*/ 	.short	(.L_1419 - .L_1418)
.L_1418:
        /*00b8*/ 	.word	0x00000008
.L_1419:


//--------------------- .nv.info._Z35group_norm_nhwc_fwd_one_pass_kernelI11Fp16IOFp32WLi64ELi12ELi384EEv26Group_norm_nhwc_fwd_params --------------------------
	.section	.nv.info._Z35group_norm_nhwc_fwd_one_pass_kernelI11Fp16IOFp32WLi64ELi12ELi384EEv26Group_norm_nhwc_fwd_params,"",@"SHT_CUDA_INFO"
	.sectionflags	@""
	.align	4


	//----- nvinfo : EIATTR_CUDA_API_VERSION
	.align		4
        /*0000*/ 	.byte	0x04, 0x37
        /*0002*/ 	.short	(.L_1421 - .L_1420)
.L_1420:
        /*0004*/ 	.word	0x00000082


	//----- nvinfo : EIATTR_KPARAM_INFO
	.align		4
.L_1421:
        /*0008*/ 	.byte	0x04, 0x17
        /*000a*/ 	.short	(.L_1423 - .L_1422)
.L_1422:
        /*000c*/ 	.word	0x00000000
        /*0010*/ 	.short	0x0000
        /*0012*/ 	.short	0x0000
        /*0014*/ 	.byte	0x00, 0xf0, 0x81, 0x02


	//----- nvinfo : EIATTR_SPARSE_MMA_MASK
	.align		4
.L_1423:
        /*0018*/ 	.byte	0x03, 0x50
        /*001a*/ 	.short	0x0000


	//----- nvinfo : EIATTR_MAXREG_COUNT
	.align		4
        /*001c*/ 	.byte	0x03, 0x1b
        /*001e*/ 	.short	0x00a8


	//----- nvinfo : EIATTR_NUM_BARRIERS
	.align		4
        /*0020*/ 	.byte	0x02, 0x4c
        /*0022*/ 	.byte	0x01
	.zero		1


	//----- nvinfo : EIATTR_MERCURY_ISA_VERSION
	.align		4
        /*0024*/ 	.byte	0x03, 0x5f
        /*0026*/ 	.short	0x0101


	//----- nvinfo : EIATTR_COOP_GROUP_MASK_REGIDS
	.align		4
        /*0028*/ 	.byte	0x04, 0x29
        /*002a*/ 	.short	(.L_1425 - .L_1424)


	//   ....[0]....
.L_1424:
        /*002c*/ 	.word	0xffffffff


	//   ....[1]....
        /*0030*/ 	.word	0xffffffff


	//   ....[2]....
        /*0034*/ 	.word	0xffffffff


	//   ....[3]....
        /*0038*/ 	.word	0xffffffff


	//   ....[4]....
        /*003c*/ 	.word	0xffffffff


	//   ....[5]....
        /*0040*/ 	.word	0xffffffff


	//   ....[6]....
        /*0044*/ 	.word	0xffffffff


	//   ....[7]....
        /*0048*/ 	.word	0xffffffff


	//   ....[8]....
        /*004c*/ 	.word	0xffffffff


	//   ....[9]....
        /*0050*/ 	.word	0xffffffff


	//----- nvinfo : EIATTR_COOP_GROUP_INSTR_OFFSETS
	.align		4
.L_1425:
        /*0054*/ 	.byte	0x04, 0x28
        /*0056*/ 	.short	(.L_1427 - .L_1426)


	//   ....[0]....
.L_1426:
        /*0058*/ 	.word	0x000005d0


	//   ....[1]....
        /*005c*/ 	.word	0x000005e0


	//   ....[2]....
        /*0060*/ 	.word	0x00000610


	//   ....[3]....
        /*0064*/ 	.word	0x00000630


	//   ....[4]....
        /*0068*/ 	.word	0x00000660


	//   ....[5]....
        /*006c*/ 	.word	0x00000680


	//   ....[6]....
        /*0070*/ 	.word	0x000006b0


	//   ....[7]....
        /*0074*/ 	.word	0x000006d0


	//   ....[8]....
        /*0078*/ 	.word	0x00000700


	//   ....[9]....
        /*007c*/ 	.word	0x00000720


	//----- nvinfo : EIATTR_EXIT_INSTR_OFFSETS
	.align		4
.L_1427:
        /*0080*/ 	.byte	0x04, 0x1c
        /*0082*/ 	.short	(.L_1429 - .L_1428)


	//   ....[0]....
.L_1428:
        /*0084*/ 	.word	0x00000060


	//   ....[1]....
        /*0088*/ 	.word	0x00001840


	//----- nvinfo : EIATTR_MAX_THREADS
	.align		4
.L_1429:
        /*008c*/ 	.byte	0x04, 0x05
        /*008e*/ 	.short	(.L_1431 - .L_1430)
.L_1430:
        /*0090*/ 	.word	0x00000180
        /*0094*/ 	.word	0x00000001
        /*0098*/ 	.word	0x00000001


	//----- nvinfo : EIATTR_CRS_STACK_SIZE
	.align		4
.L_1431:
        /*009c*/ 	.byte	0x04, 0x1e
        /*009e*/ 	.short	(.L_1433 - .L_1432)
.L_1432:
        /*00a0*/ 	.word	0x00000000


	//----- nvinfo : EIATTR_CBANK_PARAM_SIZE
	.align		4
.L_1433:
        /*00a4*/ 	.byte	0x03, 0x19
        /*00a6*/ 	.short	0x00a0


	//----- nvinfo : EIATTR_PARAM_CBANK
	.align		4
        /*00a8*/ 	.byte	0x04, 0x0a
        /*00aa*/ 	.short	(.L_1435 - .L_1434)
	.align		4
.L_1434:
        /*00ac*/ 	.word	index@(.nv.constant0._Z35group_norm_nhwc_fwd_one_pass_kernelI11Fp16IOFp32WLi64ELi12ELi384EEv26Group_norm_nhwc_fwd_params)
        /*00b0*/ 	.short	0x0210
        /*00b2*/ 	.short	0x00a0


	//----- nvinfo : EIATTR_SW_WAR
	.align		4
.L_1435:
        /*00b4*/ 	.byte	0x04, 0x36
        /*00b6*/ 	.short	(.L_1437 - .L_1436)
.L_1436:
        /*00b8*/ 	.word	0x00000008
.L_1437:


//--------------------- .nv.info._Z35group_norm_nhwc_fwd_one_pass_kernelI11Fp16IOFp32WLi128ELi12ELi384EEv26Group_norm_nhwc_fwd_params --------------------------
	.section	.nv.info._Z35group_norm_nhwc_fwd_one_pass_kernelI11Fp16IOFp32WLi128ELi12ELi384EEv26Group_norm_nhwc_fwd_params,"",@"SHT_CUDA_INFO"
	.sectionflags	@""
	.align	4


	//----- nvinfo : EIATTR_CUDA_API_VERSION
	.align		4
        /*0000*/ 	.byte	0x04, 0x37
        /*0002*/ 	.short	(.L_1439 - .L_1438)
.L_1438:
        /*0004*/ 	.word	0x00000082


	//----- nvinfo : EIATTR_KPARAM_INFO
	.align		4
.L_1439:
        /*0008*/ 	.byte	0x04, 0x17
        /*000a*/ 	.short	(.L_1441 - .L_1440)
.L_1440:
        /*000c*/ 	.word	0x00000000
        /*0010*/ 	.short	0x0000
        /*0012*/ 	.short	0x0000
        /*0014*/ 	.byte	0x00, 0xf0, 0x81, 0x02


	//----- nvinfo : EIATTR_SPARSE_MMA_MASK
	.align		4
.L_1441:
        /*0018*/ 	.byte	0x03, 0x50
        /*001a*/ 	.short	0x0000


	//----- nvinfo : EIATTR_MAXREG_COUNT
	.align		4
        /*001c*/ 	.byte	0x03, 0x1b
        /*001e*/ 	.short	0x00a8


	//----- nvinfo : EIATTR_NUM_BARRIERS
	.align		4
        /*0020*/ 	.byte	0x02, 0x4c
        /*0022*/ 	.byte	0x01
	.zero		1


	//----- nvinfo : EIATTR_MERCURY_ISA_VERSION
	.align		4
        /*0024*/ 	.byte	0x03, 0x5f
        /*0026*/ 	.short	0x0101


	//----- nvinfo : EIATTR_COOP_GROUP_MASK_REGIDS
	.align		4
        /*0028*/ 	.byte	0x04, 0x29
        /*002a*/ 	.short	(.L_1443 - .L_1442)


	//   ....[0]....
.L_1442:
        /*002c*/ 	.word	0xffffffff


	//   ....[1]....
        /*0030*/ 	.word	0xffffffff


	//   ....[2]....
        /*0034*/ 	.word	0xffffffff


	//   ....[3]....
        /*0038*/ 	.word	0xffffffff


	//   ....[4]....
        /*003c*/ 	.word	0xffffffff


	//   ....[5]....
        /*0040*/ 	.word	0xffffffff


	//   ....[6]....
        /*0044*/ 	.word	0xffffffff


	//   ....[7]....
        /*0048*/ 	.word	0xffffffff


	//   ....[8]....
        /*004c*/ 	.word	0xffffffff


	//   ....[9]....
        /*0050*/ 	.word	0xffffffff


	//----- nvinfo : EIATTR_COOP_GROUP_INSTR_OFFSETS
	.align		4
.L_1443:
        /*0054*/ 	.byte	0x04, 0x28
        /*0056*/ 	.short	(.L_1445 - .L_1444)


	//   ....[0]....
.L_1444:
        /*0058*/ 	.word	0x00000740


	//   ....[1]....
        /*005c*/ 	.word	0x00000750


	//   ....[2]....
        /*0060*/ 	.word	0x00000780


	//   ....[3]....
        /*0064*/ 	.word	0x000007a0


	//   ....[4]....
        /*0068*/ 	.word	0x000007d0


	//   ....[5]....
        /*006c*/ 	.word	0x000007f0


	//   ....[6]....
        /*0070*/ 	.word	0x00000820


	//   ....[7]....
        /*0074*/ 	.word	0x00000840


	//   ....[8]....
        /*0078*/ 	.word	0x00000870


	//   ....[9]....
        /*007c*/ 	.word	0x00000890


	//----- nvinfo : EIATTR_EXIT_INSTR_OFFSETS
	.align		4
.L_1445:
        /*0080*/ 	.byte	0x04, 0x1c
        /*0082*/ 	.short	(.L_1447 - .L_1446)


	//   ....[0]....
.L_1446:
        /*0084*/ 	.word	0x00000060


	//   ....[1]....
        /*0088*/ 	.word	0x00001c30


	//----- nvinfo : EIATTR_MAX_THREADS
	.align		4
.L_1447:
        /*008c*/ 	.byte	0x04, 0x05
        /*008e*/ 	.short	(.L_1449 - .L_1448)
.L_1448:
        /*0090*/ 	.word	0x00000180
        /*0094*/ 	.word	0x00000001
        /*0098*/ 	.word	0x00000001


	//----- nvinfo : EIATTR_CRS_STACK_SIZE
	.align		4
.L_1449:
        /*009c*/ 	.byte	0x04, 0x1e
        /*009e*/ 	.short	(.L_1451 - .L_1450)
.L_1450:
        /*00a0*/ 	.word	0x00000000


	//----- nvinfo : EIATTR_CBANK_PARAM_SIZE
	.align		4
.L_1451:
        /*00a4*/ 	.byte	0x03, 0x19
        /*00a6*/ 	.short	0x00a0


	//----- nvinfo : EIATTR_PARAM_CBANK
	.align		4
        /*00a8*/ 	.byte	0x04, 0x0a
        /*00aa*/ 	.short	(.L_1453 - .L_1452)
	.align		4
.L_1452:
        /*00ac*/ 	.word	index@(.nv.constant0._Z35group_norm_nhwc_fwd_one_pass_kernelI11Fp16IOFp32WLi128ELi12ELi384EEv26Group_norm_nhwc_fwd_params)
        /*00b0*/ 	.short	0x0210
        /*00b2*/ 	.short	0x00a0


	//----- nvinfo : EIATTR_SW_WAR
	.align		4
.L_1453:
        /*00b4*/ 	.byte	0x04, 0x36
        /*00b6*/ 	.short	(.L_1455 - .L_1454)
.L_1454:
        /*00b8*/ 	.word	0x00000008
.L_1455:


//--------------------- .nv.info._Z35group_norm_nhwc_fwd_one_pass_kernelI11Fp16IOFp32WLi256ELi12ELi384EEv26Group_norm_nhwc_fwd_params --------------------------
	.section	.nv.info._Z35group_norm_nhwc_fwd_one_pass_kernelI11Fp16IOFp32WLi256ELi12ELi384EEv26Group_norm_nhwc_fwd_params,"",@"SHT_CUDA_INFO"
	.sectionflags	@""
	.align	4


	//----- nvinfo : EIATTR_CUDA_API_VERSION
	.align		4
        /*0000*/ 	.byte	0x04, 0x37
        /*0002*/ 	.short	(.L_1457 - .L_1456)
.L_1456:
        /*0004*/ 	.word	0x00000082


	//----- nvinfo : EIATTR_KPARAM_INFO
	.align		4
.L_1457:
        /*0008*/ 	.byte	0x04, 0x17
        /*000a*/ 	.short	(.L_1459 - .L_1458)
.L_1458:
        /*000c*/ 	.word	0x00000000
        /*0010*/ 	.short	0x0000
        /*0012*/ 	.short	0x0000
        /*0014*/ 	.byte	0x00, 0xf0, 0x81, 0x02


	//----- nvinfo : EIATTR_SPARSE_MMA_MASK
	.align		4
.L_1459:
        /*0018*/ 	.byte	0x03, 0x50
        /*001a*/ 	.short	0x0000


	//----- nvinfo : EIATTR_MAXREG_COUNT
	.align		4
        /*001c*/ 	.byte	0x03, 0x1b
        /*001e*/ 	.short	0x00a8


	//----- nvinfo : EIATTR_NUM_BARRIERS
	.align		4
        /*0020*/ 	.byte	0x02, 0x4c
        /*0022*/ 	.byte	0x01
	.zero		1


	//----- nvinfo : EIATTR_MERCURY_ISA_VERSION
	.align		4
        /*0024*/ 	.byte	0x03, 0x5f
        /*0026*/ 	.short	0x0101


	//----- nvinfo : EIATTR_COOP_GROUP_MASK_REGIDS
	.align		4
        /*0028*/ 	.byte	0x04, 0x29
        /*002a*/ 	.short	(.L_1461 - .L_1460)


	//   ....[0]....
.L_1460:
        /*002c*/ 	.word	0xffffffff


	//   ....[1]....
        /*0030*/ 	.word	0xffffffff


	//   ....[2]....
        /*0034*/ 	.word	0xffffffff


	//   ....[3]....
        /*0038*/ 	.word	0xffffffff


	//   ....[4]....
        /*003c*/ 	.word	0xffffffff


	//   ....[5]....
        /*0040*/ 	.word	0xffffffff


	//   ....[6]....
        /*0044*/ 	.word	0xffffffff


	//   ....[7]....
        /*0048*/ 	.word	0xffffffff


	//   ....[8]....
        /*004c*/ 	.word	0xffffffff


	//   ....[9]....
        /*0050*/ 	.word	0xffffffff


	//----- nvinfo : EIATTR_COOP_GROUP_INSTR_OFFSETS
	.align		4
.L_1461:
        /*0054*/ 	.byte	0x04, 0x28
        /*0056*/ 	.short	(.L_1463 - .L_1462)


	//   ....[0]....
.L_1462:
        /*0058*/ 	.word	0x00000a00


	//   ....[1]....
        /*005c*/ 	.word	0x00000a20


	//   ....[2]....
        /*0060*/ 	.word	0x00000a70


	//   ....[3]....
        /*0064*/ 	.word	0x00000a90


	//   ....[4]....
        /*0068*/ 	.word	0x00000ac0


	//   ....[5]....
        /*006c*/ 	.word	0x00000ae0


	//   ....[6]....
        /*0070*/ 	.word	0x00000b10


	//   ....[7]....
        /*0074*/ 	.word	0x00000b30


	//   ....[8]....
        /*0078*/ 	.word	0x00000b60


	//   ....[9]....
        /*007c*/ 	.word	0x00000b80


	//----- nvinfo : EIATTR_EXIT_INSTR_OFFSETS
	.align		4
.L_1463:
        /*0080*/ 	.byte	0x04, 0x1c
        /*0082*/ 	.short	(.L_1465 - .L_1464)


	//   ....[0]....
.L_1464:
        /*0084*/ 	.word	0x00000060


	//   ....[1]....
        /*0088*/ 	.word	0x000023b0


	//----- nvinfo : EIATTR_MAX_THREADS
	.align		4
.L_1465:
        /*008c*/ 	.byte	0x04, 0x05
        /*008e*/ 	.short	(.L_1467 - .L_1466)
.L_1466:
        /*0090*/ 	.word	0x00000180
        /*0094*/ 	.word	0x00000001
        /*0098*/ 	.word	0x00000001


	//----- nvinfo : EIATTR_CRS_STACK_SIZE
	.align		4
.L_1467:
        /*009c*/ 	.byte	0x04, 0x1e
        /*009e*/ 	.short	(.L_1469 - .L_1468)
.L_1468:
        /*00a0*/ 	.word	0x00000000


	//----- nvinfo : EIATTR_CBANK_PARAM_SIZE
	.align		4
.L_1469:
        /*00a4*/ 	.byte	0x03, 0x19
        /*00a6*/ 	.short	0x00a0


	//----- nvinfo : EIATTR_PARAM_CBANK
	.align		4
        /*00a8*/ 	.byte	0x04, 0x0a
        /*00aa*/ 	.short	(.L_1471 - .L_1470)
	.align		4
.L_1470:
        /*00ac*/ 	.word	index@(.nv.constant0._Z35group_norm_nhwc_fwd_one_pass_kernelI11Fp16IOFp32WLi256ELi12ELi384EEv26Group_norm_nhwc_fwd_params)
        /*00b0*/ 	.short	0x0210
        /*00b2*/ 	.short	0x00a0


	//----- nvinfo : EIATTR_SW_WAR
	.align		4
.L_1471:
        /*00b4*/ 	.byte	0x04, 0x36
        /*00b6*/ 	.short	(.L_1473 - .L_1472)
.L_1472:
        /*00b8*/ 	.word	0x00000008
.L_1473:


//--------------------- .nv.info._Z35group_norm_nhwc_fwd_one_pass_kernelI11Fp16IOFp32WLi512ELi12ELi384EEv26Group_norm_nhwc_fwd_params --------------------------
	.section	.nv.info._Z35group_norm_nhwc_fwd_one_pass_kernelI11Fp16IOFp32WLi512ELi12ELi384EEv26Group_norm_nhwc_fwd_params,"",@"SHT_CUDA_INFO"
	.sectionflags	@""
	.align	4


	//----- nvinfo : EIATTR_CUDA_API_VERSION
	.align		4
        /*0000*/ 	.byte	0x04, 0x37
        /*0002*/ 	.short	(.L_1475 - .L_1474)
.L_1474:
        /*0004*/ 	.word	0x00000082


	//----- nvinfo : EIATTR_KPARAM_INFO
	.align		4
.L_1475:
        /*0008*/ 	.byte	0x04, 0x17
        /*000a*/ 	.short	(.L_1477 - .L_1476)
.L_1476:
        /*000c*/ 	.word	0x00000000
        /*0010*/ 	.short	0x0000
        /*0012*/ 	.short	0x0000
        /*0014*/ 	.byte	0x00, 0xf0, 0x81, 0x02


	//----- nvinfo : EIATTR_SPARSE_MMA_MASK
	.align		4
.L_1477:
        /*0018*/ 	.byte	0x03, 0x50
        /*001a*/ 	.short	0x0000


	//----- nvinfo : EIATTR_MAXREG_COUNT
	.align		4
        /*001c*/ 	.byte	0x03, 0x1b
        /*001e*/ 	.short	0x00a8


	//----- nvinfo : EIATTR_NUM_BARRIERS
	.align		4
        /*0020*/ 	.byte	0x02, 0x4c
        /*0022*/ 	.byte	0x01
	.zero		1


	//----- nvinfo : EIATTR_MERCURY_ISA_VERSION
	.align		4
        /*0024*/ 	.byte	0x03, 0x5f
        /*0026*/ 	.short	0x0101


	//----- nvinfo : EIATTR_COOP_GROUP_MASK_REGIDS
	.align		4
        /*0028*/ 	.byte	0x04, 0x29
        /*002a*/ 	.short	(.L_1479 - .L_1478)


	//   ....[0]....
.L_1478:
        /*002c*/ 	.word	0xffffffff


	//   ....[1]....
        /*0030*/ 	.word	0xffffffff


	//   ....[2]....
        /*0034*/ 	.word	0xffffffff


	//   ....[3]....
        /*0038*/ 	.word	0xffffffff


	//   ....[4]....
        /*003c*/ 	.word	0xffffffff


	//   ....[5]....
        /*0040*/ 	.word	0xffffffff


	//   ....[6]....
        /*0044*/ 	.word	0xffffffff


	//   ....[7]....
        /*0048*/ 	.word	0xffffffff


	//   ....[8]....
        /*004c*/ 	.word	0xffffffff


	//   ....[9]....
        /*0050*/ 	.word	0xffffffff


	//----- nvinfo : EIATTR_COOP_GROUP_INSTR_OFFSETS
	.align		4
.L_1479:
        /*0054*/ 	.byte	0x04, 0x28
        /*0056*/ 	.short	(.L_1481 - .L_1480)


	//   ....[0]....
.L_1480:
        /*0058*/ 	.word	0x00001010


	//   ....[1]....
        /*005c*/ 	.word	0x00001020


	//   ....[2]....
        /*0060*/ 	.word	0x00001050


	//   ....[3]....
        /*0064*/ 	.word	0x00001060


	//   ....[4]....
        /*0068*/ 	.word	0x000010a0


	//   ....[5]....
        /*006c*/ 	.word	0x000010b0


	//   ....[6]....
        /*0070*/ 	.word	0x000010f0


	//   ....[7]....
        /*0074*/ 	.word	0x00001100


	//   ....[8]....
        /*0078*/ 	.word	0x00001140


	//   ....[9]....
        /*007c*/ 	.word	0x00001150


	//----- nvinfo : EIATTR_EXIT_INSTR_OFFSETS
	.align		4
.L_1481:
        /*0080*/ 	.byte	0x04, 0x1c
        /*0082*/ 	.short	(.L_1483 - .L_1482)


	//   ....[0]....
.L_1482:
        /*0084*/ 	.word	0x00000070


	//   ....[1]....
        /*0088*/ 	.word	0x000033c0


	//----- nvinfo : EIATTR_MAX_THREADS
	.align		4
.L_1483:
        /*008c*/ 	.byte	0x04, 0x05
        /*008e*/ 	.short	(.L_1485 - .L_1484)
.L_1484:
        /*0090*/ 	.word	0x00000180
        /*0094*/ 	.word	0x00000001
        /*0098*/ 	.word	0x00000001


	//----- nvinfo : EIATTR_CRS_STACK_SIZE
	.align		4
.L_1485:
        /*009c*/ 	.byte	0x04, 0x1e
        /*009e*/ 	.short	(.L_1487 - .L_1486)
.L_1486:
        /*00a0*/ 	.word	0x00000000


	//----- nvinfo : EIATTR_CBANK_PARAM_SIZE
	.align		4
.L_1487:
        /*00a4*/ 	.byte	0x03, 0x19
        /*00a6*/ 	.short	0x00a0


	//----- nvinfo : EIATTR_PARAM_CBANK
	.align		4
        /*00a8*/ 	.byte	0x04, 0x0a
        /*00aa*/ 	.short	(.L_1489 - .L_1488)
	.align		4
.L_1488:
        /*00ac*/ 	.word	index@(.nv.constant0._Z35group_norm_nhwc_fwd_one_pass_kernelI11Fp16IOFp32WLi512ELi12ELi384EEv26Group_norm_nhwc_fwd_params)
        /*00b0*/ 	.short	0x0210
        /*00b2*/ 	.short	0x00a0


	//----- nvinfo : EIATTR_SW_WAR
	.align		4
.L_1489:
        /*00b4*/ 	.byte	0x04, 0x36
        /*00b6*/ 	.short	(.L_1491 - .L_1490)
.L_1490:
        /*00b8*/ 	.word	0x00000008
.L_1491:


//--------------------- .nv.info._Z35group_norm_nhwc_fwd_one_pass_kernelI11Fp16IOBf16WLi64ELi12ELi384EEv26Group_norm_nhwc_fwd_params --------------------------
	.section	.nv.info._Z35group_norm_nhwc_fwd_one_pass_kernelI11Fp16IOBf16WLi64ELi12ELi384EEv26Group_norm_nhwc_fwd_params,"",@"SHT_CUDA_INFO"
	.sectionflags	@""
	.align	4


	//----- nvinfo : EIATTR_CUDA_API_VERSION
	.align		4
        /*0000*/ 	.byte	0x04, 0x37
        /*0002*/ 	.short	(.L_1493 - .L_1492)
.L_1492:
        /*0004*/ 	.word	0x00000082


	//----- nvinfo : EIATTR_KPARAM_INFO
	.align		4
.L_1493:
        /*0008*/ 	.byte	0x04, 0x17
        /*000a*/ 	.short	(.L_1495 - .L_1494)
.L_1494:
        /*000c*/ 	.word	0x00000000
        /*0010*/ 	.short	0x0000
        /*0012*/ 	.short	0x0000
        /*0014*/ 	.byte	0x00, 0xf0, 0x81, 0x02


	//----- nvinfo : EIATTR_SPARSE_MMA_MASK
	.align		4
.L_1495:
        /*0018*/ 	.byte	0x03, 0x50
        /*001a*/ 	.short	0x0000


	//----- nvinfo : EIATTR_MAXREG_COUNT
	.align		4
        /*001c*/ 	.byte	0x03, 0x1b
        /*001e*/ 	.short	0x00a8


	//----- nvinfo : EIATTR_NUM_BARRIERS
	.align		4
        /*0020*/ 	.byte	0x02, 0x4c
        /*0022*/ 	.byte	0x01
	.zero		1


	//----- nvinfo : EIATTR_MERCURY_ISA_VERSION
	.align		4
        /*0024*/ 	.byte	0x03, 0x5f
        /*0026*/ 	.short	0x0101


	//----- nvinfo : EIATTR_COOP_GROUP_MASK_REGIDS
	.align		4
        /*0028*/ 	.byte	0x04, 0x29
        /*002a*/ 	.short	(.L_1497 - .L_1496)


	//   ....[0]....
.L_1496:
        /*002c*/ 	.word	0xffffffff


	//   ....[1]....
        /*0030*/ 	.word	0xffffffff


	//   ....[2]....
        /*0034*/ 	.word	0xffffffff


	//   ....[3]....
        /*0038*/ 	.word	0xffffffff


	//   ....[4]....
        /*003c*/ 	.word	0xffffffff


	//   ....[5]....
        /*0040*/ 	.word	0xffffffff


	//   ....[6]....
        /*0044*/ 	.word	0xffffffff


	//   ....[7]....
        /*0048*/ 	.word	0xffffffff


	//   ....[8]....
        /*004c*/ 	.word	0xffffffff


	//   ....[9]....
        /*0050*/ 	.word	0xffffffff


	//----- nvinfo : EIATTR_COOP_GROUP_INSTR_OFFSETS
	.align		4
.L_1497:
        /*0054*/ 	.byte	0x04, 0x28
        /*0056*/ 	.short	(.L_1499 - .L_1498)


	//   ....[0]....
.L_1498:
        /*0058*/ 	.word	0x000005d0


	//   ....[1]....
        /*005c*/ 	.word	0x000005e0


	//   ....[2]....
        /*0060*/ 	.word	0x00000610


	//   ....[3]....
        /*0064*/ 	.word	0x00000630


	//   ....[4]....
        /*0068*/ 	.word	0x00000660


	//   ....[5]....
        /*006c*/ 	.word	0x00000680


	//   ....[6]....
        /*0070*/ 	.word	0x000006b0


	//   ....[7]....
        /*0074*/ 	.word	0x000006d0


	//   ....[8]....
        /*0078*/ 	.word	0x00000700


	//   ....[9]....
        /*007c*/ 	.word	0x00000720


	//----- nvinfo : EIATTR_EXIT_INSTR_OFFSETS
	.align		4
.L_1499:
        /*0080*/ 	.byte	0x04, 0x1c
        /*0082*/ 	.short	(.L_1501 - .L_1500)


	//   ....[0]....
.L_1500:
        /*0084*/ 	.word	0x00000060


	//   ....[1]....
        /*0088*/ 	.word	0x00001880


	//----- nvinfo : EIATTR_MAX_THREADS
	.align		4
.L_1501:
        /*008c*/ 	.byte	0x04, 0x05
        /*008e*/ 	.short	(.L_1503 - .L_1502)
.L_1502:
        /*0090*/ 	.word	0x00000180
        /*0094*/ 	.word	0x00000001
        /*0098*/ 	.word	0x00000001


	//----- nvinfo : EIATTR_CRS_STACK_SIZE
	.align		4
.L_1503:
        /*009c*/ 	.byte	0x04, 0x1e
        /*009e*/ 	.short	(.L_1505 - .L_1504)
.L_1504:
        /*00a0*/ 	.word	0x00000000


	//----- nvinfo : EIATTR_CBANK_PARAM_SIZE
	.align		4
.L_1505:
        /*00a4*/ 	.byte	0x03, 0x19
        /*00a6*/ 	.short	0x00a0


	//----- nvinfo : EIATTR_PARAM_CBANK
	.align		4
        /*00a8*/ 	.byte	0x04, 0x0a
        /*00aa*/ 	.short	(.L_1507 - .L_1506)
	.align		4
.L_1506:
        /*00ac*/ 	.word	index@(.nv.constant0._Z35group_norm_nhwc_fwd_one_pass_kernelI11Fp16IOBf16WLi64ELi12ELi384EEv26Group_norm_nhwc_fwd_params)
        /*00b0*/ 	.short	0x0210
        /*00b2*/ 	.short	0x00a0


	//----- nvinfo : EIATTR_SW_WAR
	.align		4
.L_1507:
        /*00b4*/ 	.byte	0x04, 0x36
        /*00b6*/ 	.short	(.L_1509 - .L_1508)
.L_1508:
        /*00b8*/ 	.word	0x00000008
.L_1509:


//--------------------- .nv.info._Z35group_norm_nhwc_fwd_one_pass_kernelI11Fp16IOBf16WLi128ELi12ELi384EEv26Group_norm_nhwc_fwd_params --------------------------
	.section	.nv.info._Z35group_norm_nhwc_fwd_one_pass_kernelI11Fp16IOBf16WLi128ELi12ELi384EEv26Group_norm_nhwc_fwd_params,"",@"SHT_CUDA_INFO"
	.sectionflags	@""
	.align	4


	//----- nvinfo : EIATTR_CUDA_API_VERSION
	.align		4
        /*0000*/ 	.byte	0x04, 0x37
        /*0002*/ 	.short	(.L_1511 - .L_1510)
.L_1510:
        /*0004*/ 	.word	0x00000082


	//----- nvinfo : EIATTR_KPARAM_INFO
	.align		4
.L_1511:
        /*0008*/ 	.byte	0x04, 0x17
        /*000a*/ 	.short	(.L_1513 - .L_1512)
.L_1512:
        /*000c*/ 	.word	0x00000000
        /*0010*/ 	.short	0x0000
        /*0012*/ 	.short	0x0000
        /*0014*/ 	.byte	0x00, 0xf0, 0x81, 0x02


	//----- nvinfo : EIATTR_SPARSE_MMA_MASK
	.align		4
.L_1513:
        /*0018*/ 	.byte	0x03, 0x50
        /*001a*/ 	.short	0x0000


	//----- nvinfo : EIATTR_MAXREG_COUNT
	.align		4
        /*001c*/ 	.byte	0x03, 0x1b
        /*001e*/ 	.short	0x00a8


	//----- nvinfo : EIATTR_NUM_BARRIERS
	.align		4
        /*0020*/ 	.byte	0x02, 0x4c
        /*0022*/ 	.byte	0x01
	.zero		1


	//----- nvinfo : EIATTR_MERCURY_ISA_VERSION
	.align		4
        /*0024*/ 	.byte	0x03, 0x5f
        /*0026*/ 	.short	0x0101


	//----- nvinfo : EIATTR_COOP_GROUP_MASK_REGIDS
	.align		4
        /*0028*/ 	.byte	0x04, 0x29
        /*002a*/ 	.short	(.L_1515 - .L_1514)


	//   ....[0]....
.L_1514:
        /*002c*/ 	.word	0xffffffff


	//   ....[1]....
        /*0030*/ 	.word	0xffffffff


	//   ....[2]....
        /*0034*/ 	.word	0xffffffff


	//   ....[3]....
        /*0038*/ 	.word	0xffffffff


	//   ....[4]....
        /*003c*/ 	.word	0xffffffff


	//   ....[5]....
        /*0040*/ 	.word	0xffffffff


	//   ....[6]....
        /*0044*/ 	.word	0xffffffff


	//   ....[7]....
        /*0048*/ 	.word	0xffffffff


	//   ....[8]....
        /*004c*/ 	.word	0xffffffff


	//   ....[9]....
        /*0050*/ 	.word	0xffffffff


	//----- nvinfo : EIATTR_COOP_GROUP_INSTR_OFFSETS
	.align		4
.L_1515:
        /*0054*/ 	.byte	0x04, 0x28
        /*0056*/ 	.short	(.L_1517 - .L_1516)


	//   ....[0]....
.L_1516:
        /*0058*/ 	.word	0x00000740


	//   ....[1]....
        /*005c*/ 	.word	0x00000750


	//   ....[2]....
        /*0060*/ 	.word	0x00000780


	//   ....[3]....
        /*0064*/ 	.word	0x000007a0


	//   ....[4]....
        /*0068*/ 	.word	0x000007d0


	//   ....[5]....
        /*006c*/ 	.word	0x000007f0


	//   ....[6]....
        /*0070*/ 	.word	0x00000820


	//   ....[7]....
        /*0074*/ 	.word	0x00000840


	//   ....[8]....
        /*0078*/ 	.word	0x00000870


	//   ....[9]....
        /*007c*/ 	.word	0x00000890


	//----- nvinfo : EIATTR_EXIT_INSTR_OFFSETS
	.align		4
.L_1517:
        /*0080*/ 	.byte	0x04, 0x1c
        /*0082*/ 	.short	(.L_1519 - .L_1518)


	//   ....[0]....
.L_1518:
        /*0084*/ 	.word	0x00000060


	//   ....[1]....
        /*0088*/ 	.word	0x00001c50


	//----- nvinfo : EIATTR_MAX_THREADS
	.align		4
.L_1519:
        /*008c*/ 	.byte	0x04, 0x05
        /*008e*/ 	.short	(.L_1521 - .L_1520)
.L_1520:
        /*0090*/ 	.word	0x00000180
        /*0094*/ 	.word	0x00000001
        /*0098*/ 	.word	0x00000001


	//----- nvinfo : EIATTR_CRS_STACK_SIZE
	.align		4
.L_1521:
        /*009c*/ 	.byte	0x04, 0x1e
        /*009e*/ 	.short	(.L_1523 - .L_1522)
.L_1522:
        /*00a0*/ 	.word	0x00000000


	//----- nvinfo : EIATTR_CBANK_PARAM_SIZE
	.align		4
.L_1523:
        /*00a4*/ 	.byte	0x03, 0x19
        /*00a6*/ 	.short	0x00a0


	//----- nvinfo : EIATTR_PARAM_CBANK
	.align		4
        /*00a8*/ 	.byte	0x04, 0x0a
        /*00aa*/ 	.short	(.L_1525 - .L_1524)
	.align		4
.L_1524:
        /*00ac*/ 	.word	index@(.nv.constant0._Z35group_norm_nhwc_fwd_one_pass_kernelI11Fp16IOBf16WLi128ELi12ELi384EEv26Group_norm_nhwc_fwd_params)
        /*00b0*/ 	.short	0x0210
        /*00b2*/ 	.short	0x00a0


	//----- nvinfo : EIATTR_SW_WAR
	.align		4
.L_1525:
        /*00b4*/ 	.byte	0x04, 0x36
        /*00b6*/ 	.short	(.L_1527 - .L_1526)
.L_1526:
        /*00b8*/ 	.word	0x00000008
.L_1527:


//--------------------- .nv.info._Z35group_norm_nhwc_fwd_one_pass_kernelI11Fp16IOBf16WLi256ELi12ELi384EEv26Group_norm_nhwc_fwd_params --------------------------
	.section	.nv.info._Z35group_norm_nhwc_fwd_one_pass_kernelI11Fp16IOBf16WLi256ELi12ELi384EEv26Group_norm_nhwc_fwd_params,"",@"SHT_CUDA_INFO"
	.sectionflags	@""
	.align	4


	//----- nvinfo : EIATTR_CUDA_API_VERSION
	.align		4
        /*0000*/ 	.byte	0x04, 0x37
        /*0002*/ 	.short	(.L_1529 - .L_1528)
.L_1528:
        /*0004*/ 	.word	0x00000082


	//----- nvinfo : EIATTR_KPARAM_INFO
	.align		4
.L_1529:
        /*0008*/ 	.byte	0x04, 0x17
        /*000a*/ 	.short	(.L_1531 - .L_1530)
.L_1530:
        /*000c*/ 	.word	0x00000000
        /*0010*/ 	.short	0x0000
        /*0012*/ 	.short	0x0000
        /*0014*/ 	.byte	0x00, 0xf0, 0x81, 0x02


	//----- nvinfo : EIATTR_SPARSE_MMA_MASK
	.align		4
.L_1531:
        /*0018*/ 	.byte	0x03, 0x50
        /*001a*/ 	.short	0x0000


	//----- nvinfo : EIATTR_MAXREG_COUNT
	.align		4
        /*001c*/ 	.byte	0x03, 0x1b
        /*001e*/ 	.short	0x00a8


	//----- nvinfo : EIATTR_NUM_BARRIERS
	.align		4
        /*0020*/ 	.byte	0x02, 0x4c
        /*0022*/ 	.byte	0x01
	.zero		1


	//----- nvinfo : EIATTR_MERCURY_ISA_VERSION
	.align		4
        /*0024*/ 	.byte	0x03, 0x5f
        /*0026*/ 	.short	0x0101


	//----- nvinfo : EIATTR_COOP_GROUP_MASK_REGIDS
	.align		4
        /*0028*/ 	.byte	0x04, 0x29
        /*002a*/ 	.short	(.L_1533 - .L_1532)


	//   ....[0]....
.L_1532:
        /*002c*/ 	.word	0xffffffff


	//   ....[1]....
        /*0030*/ 	.word	0xffffffff


	//   ....[2]....
        /*0034*/ 	.word	0xffffffff


	//   ....[3]....
        /*0038*/ 	.word	0xffffffff


	//   ....[4]....
        /*003c*/ 	.word	0xffffffff


	//   ....[5]....
        /*0040*/ 	.word	0xffffffff


	//   ....[6]....
        /*0044*/ 	.word	0xffffffff


	//   ....[7]....
        /*0048*/ 	.word	0xffffffff


	//   ....[8]....
        /*004c*/ 	.word	0xffffffff


	//   ....[9]....
        /*0050*/ 	.word	0xffffffff


	//----- nvinfo : EIATTR_COOP_GROUP_INSTR_OFFSETS
	.align		4
.L_1533:
        /*0054*/ 	.byte	0x04, 0x28
        /*0056*/ 	.short	(.L_1535 - .L_1534)


	//   ....[0]....
.L_1534:
        /*0058*/ 	.word	0x00000a10


	//   ....[1]....
        /*005c*/ 	.word	0x00000a30


	//   ....[2]....
        /*0060*/ 	.word	0x00000a80


	//   ....[3]....
        /*0064*/ 	.word	0x00000aa0


	//   ....[4]....
        /*0068*/ 	.word	0x00000ad0


	//   ....[5]....
        /*006c*/ 	.word	0x00000af0


	//   ....[6]....
        /*0070*/ 	.word	0x00000b20


	//   ....[7]....
        /*0074*/ 	.word	0x00000b40


	//   ....[8]....
        /*0078*/ 	.word	0x00000b70


	//   ....[9]....
        /*007c*/ 	.word	0x00000b90


	//----- nvinfo : EIATTR_EXIT_INSTR_OFFSETS
	.align		4
.L_1535:
        /*0080*/ 	.byte	0x04, 0x1c
        /*0082*/ 	.short	(.L_1537 - .L_1536)


	//   ....[0]....
.L_1536:
        /*0084*/ 	.word	0x00000060


	//   ....[1]....
        /*0088*/ 	.word	0x00002410


	//----- nvinfo : EIATTR_MAX_THREADS
	.align		4
.L_1537:
        /*008c*/ 	.byte	0x04, 0x05
        /*008e*/ 	.short	(.L_1539 - .L_1538)
.L_1538:
        /*0090*/ 	.word	0x00000180
        /*0094*/ 	.word	0x00000001
        /*0098*/ 	.word	0x00000001


	//----- nvinfo : EIATTR_CRS_STACK_SIZE
	.align		4
.L_1539:
        /*009c*/ 	.byte	0x04, 0x1e
        /*009e*/ 	.short	(.L_1541 - .L_1540)
.L_1540:
        /*00a0*/ 	.word	0x00000000


	//----- nvinfo : EIATTR_CBANK_PARAM_SIZE
	.align		4
.L_1541:
        /*00a4*/ 	.byte	0x03, 0x19
        /*00a6*/ 	.short	0x00a0


	//----- nvinfo : EIATTR_PARAM_CBANK
	.align		4
        /*00a8*/ 	.byte	0x04, 0x0a
        /*00aa*/ 	.short	(.L_1543 - .L_1542)
	.align		4
.L_1542:
        /*00ac*/ 	.word	index@(.nv.constant0._Z35group_norm_nhwc_fwd_one_pass_kernelI11Fp16IOBf16WLi256ELi12ELi384EEv26Group_norm_nhwc_fwd_params)
        /*00b0*/ 	.short	0x0210
        /*00b2*/ 	.short	0x00a0


	//----- nvinfo : EIATTR_SW_WAR
	.align		4
.L_1543:
        /*00b4*/ 	.byte	0x04, 0x36
        /*00b6*/ 	.short	(.L_1545 - .L_1544)
.L_1544:
        /*00b8*/ 	.word	0x00000008
.L_1545:


//--------------------- .nv.info._Z35group_norm_nhwc_fwd_one_pass_kernelI11Fp16IOBf16WLi512ELi12ELi384EEv26Group_norm_nhwc_fwd_params --------------------------
	.section	.nv.info._Z35group_norm_nhwc_fwd_one_pass_kernelI11Fp16IOBf16WLi512ELi12ELi384EEv26Group_norm_nhwc_fwd_params,"",@"SHT_CUDA_INFO"
	.sectionflags	@""
	.align	4


	//----- nvinfo : EIATTR_CUDA_API_VERSION
	.align		4
        /*0000*/ 	.byte	0x04, 0x37
        /*0002*/ 	.short	(.L_1547 - .L_1546)
.L_1546:
        /*0004*/ 	.word	0x00000082


	//----- nvinfo : EIATTR_KPARAM_INFO
	.align		4
.L_1547:
        /*0008*/ 	.byte	0x04, 0x17
        /*000a*/ 	.short	(.L_1549 - .L_1548)
.L_1548:
        /*000c*/ 	.word	0x00000000
        /*0010*/ 	.short	0x0000
        /*0012*/ 	.short	0x0000
        /*0014*/ 	.byte	0x00, 0xf0, 0x81, 0x02


	//----- nvinfo : EIATTR_SPARSE_MMA_MASK
	.align		4
.L_1549:
        /*0018*/ 	.byte	0x03, 0x50
        /*001a*/ 	.short	0x0000


	//----- nvinfo : EIATTR_MAXREG_COUNT
	.align		4
        /*001c*/ 	.byte	0x03, 0x1b
        /*001e*/ 	.short	0x00a8


	//----- nvinfo : EIATTR_NUM_BARRIERS
	.align		4
        /*0020*/ 	.byte	0x02, 0x4c
        /*0022*/ 	.byte	0x01
	.zero		1


	//----- nvinfo : EIATTR_MERCURY_ISA_VERSION
	.align		4
        /*0024*/ 	.byte	0x03, 0x5f
        /*0026*/ 	.short	0x0101


	//----- nvinfo : EIATTR_COOP_GROUP_MASK_REGIDS
	.align		4
        /*0028*/ 	.byte	0x04, 0x29
        /*002a*/ 	.short	(.L_1551 - .L_1550)


	//   ....[0]....
.L_1550:
        /*002c*/ 	.word	0xffffffff


	//   ....[1]....
        /*0030*/ 	.word	0xffffffff


	//   ....[2]....
        /*0034*/ 	.word	0xffffffff


	//   ....[3]....
        /*0038*/ 	.word	0xffffffff


	//   ....[4]....
        /*003c*/ 	.word	0xffffffff


	//   ....[5]....
        /*0040*/ 	.word	0xffffffff


	//   ....[6]....
        /*0044*/ 	.word	0xffffffff


	//   ....[7]....
        /*0048*/ 	.word	0xffffffff


	//   ....[8]....
        /*004c*/ 	.word	0xffffffff


	//   ....[9]....
        /*0050*/ 	.word	0xffffffff


	//----- nvinfo : EIATTR_COOP_GROUP_INSTR_OFFSETS
	.align		4
.L_1551:
        /*0054*/ 	.byte	0x04, 0x28
        /*0056*/ 	.short	(.L_1553 - .L_1552)


	//   ....[0]....
.L_1552:
        /*0058*/ 	.word	0x00001000


	//   ....[1]....
        /*005c*/ 	.word	0x00001010


	//   ....[2]....
        /*0060*/ 	.word	0x00001040


	//   ....[3]....
        /*0064*/ 	.word	0x00001050


	//   ....[4]....
        /*0068*/ 	.word	0x00001090


	//   ....[5]....
        /*006c*/ 	.word	0x000010a0


	//   ....[6]....
        /*0070*/ 	.word	0x000010e0


	//   ....[7]....
        /*0074*/ 	.word	0x000010f0


	//   ....[8]....
        /*0078*/ 	.word	0x00001130


	//   ....[9]....
        /*007c*/ 	.word	0x00001140


	//----- nvinfo : EIATTR_EXIT_INSTR_OFFSETS
	.align		4
.L_1553:
        /*0080*/ 	.byte	0x04, 0x1c
        /*0082*/ 	.short	(.L_1555 - .L_1554)


	//   ....[0]....
.L_1554:
        /*0084*/ 	.word	0x00000070


	//   ....[1]....
        /*0088*/ 	.word	0x000033f0


	//----- nvinfo : EIATTR_MAX_THREADS
	.align		4
.L_1555:
        /*008c*/ 	.byte	0x04, 0x05
        /*008e*/ 	.short	(.L_1557 - .L_1556)
.L_1556:
        /*0090*/ 	.word	0x00000180
        /*0094*/ 	.word	0x00000001
        /*0098*/ 	.word	0x00000001


	//----- nvinfo : EIATTR_CRS_STACK_SIZE
	.align		4
.L_1557:
        /*009c*/ 	.byte	0x04, 0x1e
        /*009e*/ 	.short	(.L_1559 - .L_1558)
.L_1558:
        /*00a0*/ 	.word	0x00000000


	//----- nvinfo : EIATTR_CBANK_PARAM_SIZE
	.align		4
.L_1559:
        /*00a4*/ 	.byte	0x03, 0x19
        /*00a6*/ 	.short	0x00a0


	//----- nvinfo : EIATTR_PARAM_CBANK
	.align		4
        /*00a8*/ 	.byte	0x04, 0x0a
        /*00aa*/ 	.short	(.L_1561 - .L_1560)
	.align		4
.L_1560:
        /*00ac*/ 	.word	index@(.nv.constant0._Z35group_norm_nhwc_fwd_one_pass_kernelI11Fp16IOBf16WLi512ELi12ELi384EEv26Group_norm_nhwc_fwd_params)
        /*00b0*/ 	.short	0x0210
        /*00b2*/ 	.short	0x00a0


	//----- nvinfo : EIATTR_SW_WAR
	.align		4
.L_1561:
        /*00b4*/ 	.byte	0x04, 0x36
        /*00b6*/ 	.short	(.L_1563 - .L_1562)
.L_1562:
        /*00b8*/ 	.word	0x00000008
.L_1563:


//--------------------- .nv.info._Z35group_norm_nhwc_fwd_one_pass_kernelI11Fp16IOFp16WLi64ELi12ELi384EEv26Group_norm_nhwc_fwd_params --------------------------
	.section	.nv.info._Z35group_norm_nhwc_fwd_one_pass_kernelI11Fp16IOFp16WLi64ELi12ELi384EEv26Group_norm_nhwc_fwd_params,"",@"SHT_CUDA_INFO"
	.sectionflags	@""
	.align	4


	//----- nvinfo : EIATTR_CUDA_API_VERSION
	.align		4
        /*0000*/ 	.byte	0x04, 0x37
        /*0002*/ 	.short	(.L_1565 - .L_1564)
.L_1564:
        /*0004*/ 	.word	0x00000082


	//----- nvinfo : EIATTR_KPARAM_INFO
	.align		4
.L_1565:
        /*0008*/ 	.byte	0x04, 0x17
        /*000a*/ 	.short	(.L_1567 - .L_1566)
.L_1566:
        /*000c*/ 	.word	0x00000000
        /*0010*/ 	.short	0x0000
        /*0012*/ 	.short	0x0000
        /*0014*/ 	.byte	0x00, 0xf0, 0x81, 0x02


	//----- nvinfo : EIATTR_SPARSE_MMA_MASK
	.align		4
.L_1567:
        /*0018*/ 	.byte	0x03, 0x50
        /*001a*/ 	.short	0x0000


	//----- nvinfo : EIATTR_MAXREG_COUNT
	.align		4
        /*001c*/ 	.byte	0x03, 0x1b
        /*001e*/ 	.short	0x00a8


	//----- nvinfo : EIATTR_NUM_BARRIERS
	.align		4
        /*0020*/ 	.byte	0x02, 0x4c
        /*0022*/ 	.byte	0x01
	.zero		1


	//----- nvinfo : EIATTR_MERCURY_ISA_VERSION
	.align		4
        /*0024*/ 	.byte	0x03, 0x5f
        /*0026*/ 	.short	0x0101


	//----- nvinfo : EIATTR_COOP_GROUP_MASK_REGIDS
	.align		4
        /*0028*/ 	.byte	0x04, 0x29
        /*002a*/ 	.short	(.L_1569 - .L_1568)


	//   ....[0]....
.L_1568:
        /*002c*/ 	.word	0xffffffff


	//   ....[1]....
        /*0030*/ 	.word	0xffffffff


	//   ....[2]....
        /*0034*/ 	.word	0xffffffff


	//   ....[3]....
        /*0038*/ 	.word	0xffffffff


	//   ....[4]....
        /*003c*/ 	.word	0xffffffff


	//   ....[5]....
        /*0040*/ 	.word	0xffffffff


	//   ....[6]....
        /*0044*/ 	.word	0xffffffff


	//   ....[7]....
        /*0048*/ 	.word	0xffffffff


	//   ....[8]....
        /*004c*/ 	.word	0xffffffff


	//   ....[9]....
        /*0050*/ 	.word	0xffffffff


	//----- nvinfo : EIATTR_COOP_GROUP_INSTR_OFFSETS
	.align		4
.L_1569:
        /*0054*/ 	.byte	0x04, 0x28
        /*0056*/ 	.short	(.L_1571 - .L_1570)


	//   ....[0]....
.L_1570:
        /*0058*/ 	.word	0x000005d0


	//   ....[1]....
        /*005c*/ 	.word	0x000005e0


	//   ....[2]....
        /*0060*/ 	.word	0x00000610


	//   ....[3]....
        /*0064*/ 	.word	0x00000630


	//   ....[4]....
        /*0068*/ 	.word	0x00000660


	//   ....[5]....
        /*006c*/ 	.word	0x00000680


	//   ....[6]....
        /*0070*/ 	.word	0x000006b0


	//   ....[7]....
        /*0074*/ 	.word	0x000006d0


	//   ....[8]....
        /*0078*/ 	.word	0x00000700


	//   ....[9]....
        /*007c*/ 	.word	0x00000720


	//----- nvinfo : EIATTR_EXIT_INSTR_OFFSETS
	.align		4
.L_1571:
        /*0080*/ 	.byte	0x04, 0x1c
        /*0082*/ 	.short	(.L_1573 - .L_1572)


	//   ....[0]....
.L_1572:
        /*0084*/ 	.word	0x00000060


	//   ....[1]....
        /*0088*/ 	.word	0x00001880


	//----- nvinfo : EIATTR_MAX_THREADS
	.align		4
.L_1573:
        /*008c*/ 	.byte	0x04, 0x05
        /*008e*/ 	.short	(.L_1575 - .L_1574)
.L_1574:
        /*0090*/ 	.word	0x00000180
        /*0094*/ 	.word	0x00000001
        /*0098*/ 	.word	0x00000001


	//----- nvinfo : EIATTR_CRS_STACK_SIZE
	.align		4
.L_1575:
        /*009c*/ 	.byte	0x04, 0x1e
        /*009e*/ 	.short	(.L_1577 - .L_1576)
.L_1576:
        /*00a0*/ 	.word	0x00000000


	//----- nvinfo : EIATTR_CBANK_PARAM_SIZE
	.align		4
.L_1577:
        /*00a4*/ 	.byte	0x03, 0x19
        /*00a6*/ 	.short	0x00a0


	//----- nvinfo : EIATTR_PARAM_CBANK
	.align		4
        /*00a8*/ 	.byte	0x04, 0x0a
        /*00aa*/ 	.short	(.L_1579 - .L_1578)
	.align		4
.L_1578:
        /*00ac*/ 	.word	index@(.nv.constant0._Z35group_norm_nhwc_fwd_one_pass_kernelI11Fp16IOFp16WLi64ELi12ELi384EEv26Group_norm_nhwc_fwd_params)
        /*00b0*/ 	.short	0x0210
        /*00b2*/ 	.short	0x00a0


	//----- nvinfo : EIATTR_SW_WAR
	.align		4
.L_1579:
        /*00b4*/ 	.byte	0x04, 0x36
        /*00b6*/ 	.short	(.L_1581 - .L_1580)
.L_1580:
        /*00b8*/ 	.word	0x00000008
.L_1581:


//--------------------- .nv.info._Z35group_norm_nhwc_fwd_one_pass_kernelI11Fp16IOFp16WLi128ELi12ELi384EEv26Group_norm_nhwc_fwd_params --------------------------
	.section	.nv.info._Z35group_norm_nhwc_fwd_one_pass_kernelI11Fp16IOFp16WLi128ELi12ELi384EEv26Group_norm_nhwc_fwd_params,"",@"SHT_CUDA_INFO"
	.sectionflags	@""
	.align	4


	//----- nvinfo : EIATTR_CUDA_API_VERSION
	.align		4
        /*0000*/ 	.byte	0x04, 0x37
        /*0002*/ 	.short	(.L_1583 - .L_1582)
.L_1582:
        /*0004*/ 	.word	0x00000082


	//----- nvinfo : EIATTR_KPARAM_INFO
	.align		4
.L_1583:
        /*0008*/ 	.byte	0x04, 0x17
        /*000a*/ 	.short	(.L_1585 - .L_1584)
.L_1584:
        /*000c*/ 	.word	0x00000000
        /*0010*/ 	.short	0x0000
        /*0012*/ 	.short	0x0000
        /*0014*/ 	.byte	0x00, 0xf0, 0x81, 0x02


	//----- nvinfo : EIATTR_SPARSE_MMA_MASK
	.align		4
.L_1585:
        /*0018*/ 	.byte	0x03, 0x50
        /*001a*/ 	.short	0x0000


	//----- nvinfo : EIATTR_MAXREG_COUNT
	.align		4
        /*001c*/ 	.byte	0x03, 0x1b
        /*001e*/ 	.short	0x00a8


	//----- nvinfo : EIATTR_NUM_BARRIERS
	.align		4
        /*0020*/ 	.byte	0x02, 0x4c
        /*0022*/ 	.byte	0x01
	.zero		1


	//----- nvinfo : EIATTR_MERCURY_ISA_VERSION
	.align		4
        /*0024*/ 	.byte	0x03, 0x5f
        /*0026*/ 	.short	0x0101


	//----- nvinfo : EIATTR_COOP_GROUP_MASK_REGIDS
	.align		4
        /*0028*/ 	.byte	0x04, 0x29
        /*002a*/ 	.short	(.L_1587 - .L_1586)


	//   ....[0]....
.L_1586:
        /*002c*/ 	.word	0xffffffff


	//   ....[1]....
        /*0030*/ 	.word	0xffffffff


	//   ....[2]....
        /*0034*/ 	.word	0xffffffff


	//   ....[3]....
        /*0038*/ 	.word	0xffffffff


	//   ....[4]....
        /*003c*/ 	.word	0xffffffff


	//   ....[5]....
        /*0040*/ 	.word	0xffffffff


	//   ....[6]....
        /*0044*/ 	.word	0xffffffff


	//   ....[7]....
        /*0048*/ 	.word	0xffffffff


	//   ....[8]....
        /*004c*/ 	.word	0xffffffff


	//   ....[9]....
        /*0050*/ 	.word	0xffffffff


	//----- nvinfo : EIATTR_COOP_GROUP_INSTR_OFFSETS
	.align		4
.L_1587:
        /*0054*/ 	.byte	0x04, 0x28
        /*0056*/ 	.short	(.L_1589 - .L_1588)


	//   ....[0]....
.L_1588:
        /*0058*/ 	.word	0x00000740


	//   ....[1]....
        /*005c*/ 	.word	0x00000750


	//   ....[2]....
        /*0060*/ 	.word	0x00000780


	//   ....[3]....
        /*0064*/ 	.word	0x000007a0


	//   ....[4]....
        /*0068*/ 	.word	0x000007d0


	//   ....[5]....
        /*006c*/ 	.word	0x000007f0


	//   ....[6]....
        /*0070*/ 	.word	0x00000820


	//   ....[7]....
        /*0074*/ 	.word	0x00000840


	//   ....[8]....
        /*0078*/ 	.word	0x00000870


	//   ....[9]....
        /*007c*/ 	.word	0x00000890


	//----- nvinfo : EIATTR_EXIT_INSTR_OFFSETS
	.align		4
.L_1589:
        /*0080*/ 	.byte	0x04, 0x1c
        /*0082*/ 	.short	(.L_1591 - .L_1590)


	//   ....[0]....
.L_1590:
        /*0084*/ 	.word	0x00000060


	//   ....[1]....
        /*0088*/ 	.word	0x00001c50


	//----- nvinfo : EIATTR_MAX_THREADS
	.align		4
.L_1591:
        /*008c*/ 	.byte	0x04, 0x05
        /*008e*/ 	.short	(.L_1593 - .L_1592)
.L_1592:
        /*0090*/ 	.word	0x00000180
        /*0094*/ 	.word	0x00000001
        /*0098*/ 	.word	0x00000001


	//----- nvinfo : EIATTR_CRS_STACK_SIZE
	.align		4
.L_1593:
        /*009c*/ 	.byte	0x04, 0x1e
        /*009e*/ 	.short	(.L_1595 - .L_1594)
.L_1594:
        /*00a0*/ 	.word	0x00000000


	//----- nvinfo : EIATTR_CBANK_PARAM_SIZE
	.align		4
.L_1595:
        /*00a4*/ 	.byte	0x03, 0x19
        /*00a6*/ 	.short	0x00a0


	//----- nvinfo : EIATTR_PARAM_CBANK
	.align		4
        /*00a8*/ 	.byte	0x04, 0x0a
        /*00aa*/ 	.short	(.L_1597 - .L_1596)
	.align		4
.L_1596:
        /*00ac*/ 	.word	index@(.nv.constant0._Z35group_norm_nhwc_fwd_one_pass_kernelI11Fp16IOFp16WLi128ELi12ELi384EEv26Group_norm_nhwc_fwd_params)
        /*00b0*/ 	.short	0x0210
        /*00b2*/ 	.short	0x00a0


	//----- nvinfo : EIATTR_SW_WAR
	.align		4
.L_1597:
        /*00b4*/ 	.byte	0x04, 0x36
        /*00b6*/ 	.short	(.L_1599 - .L_1598)
.L_1598:
        /*00b8*/ 	.word	0x00000008
.L_1599:


//--------------------- .nv.info._Z35group_norm_nhwc_fwd_one_pass_kernelI11Fp16IOFp16WLi256ELi12ELi384EEv26Group_norm_nhwc_fwd_params --------------------------
	.section	.nv.info._Z35group_norm_nhwc_fwd_one_pass_kernelI11Fp16IOFp16WLi256ELi12ELi384EEv26Group_norm_nhwc_fwd_params,"",@"SHT_CUDA_INFO"
	.sectionflags	@""
	.align	4


	//----- nvinfo : EIATTR_CUDA_API_VERSION
	.align		4
        /*0000*/ 	.byte	0x04, 0x37
        /*0002*/ 	.short	(.L_1601 - .L_1600)
.L_1600:
        /*0004*/ 	.word	0x00000082


	//----- nvinfo : EIATTR_KPARAM_INFO
	.align		4
.L_1601:
        /*0008*/ 	.byte	0x04, 0x17
        /*000a*/ 	.short	(.L_1603 - .L_1602)
.L_1602:
        /*000c*/ 	.word	0x00000000
        /*0010*/ 	.short	0x0000
        /*0012*/ 	.short	0x0000
        /*0014*/ 	.byte	0x00, 0xf0, 0x81, 0x02


	//----- nvinfo : EIATTR_SPARSE_MMA_MASK
	.align		4
.L_1603:
        /*0018*/ 	.byte	0x03, 0x50
        /*001a*/ 	.short	0x0000


	//----- nvinfo : EIATTR_MAXREG_COUNT
	.align		4
        /*001c*/ 	.byte	0x03, 0x1b
        /*001e*/ 	.short	0x00a8


	//----- nvinfo : EIATTR_NUM_BARRIERS
	.align		4
        /*0020*/ 	.byte	0x02, 0x4c
        /*0022*/ 	.byte	0x01
	.zero		1


	//----- nvinfo : EIATTR_MERCURY_ISA_VERSION
	.align		4
        /*0024*/ 	.byte	0x03, 0x5f
        /*0026*/ 	.short	0x0101


	//----- nvinfo : EIATTR_COOP_GROUP_MASK_REGIDS
	.align		4
        /*0028*/ 	.byte	0x04, 0x29
        /*002a*/ 	.short	(.L_1605 - .L_1604)


	//   ....[0]....
.L_1604:
        /*002c*/ 	.word	0xffffffff


	//   ....[1]....
        /*0030*/ 	.word	0xffffffff


	//   ....[2]....
        /*0034*/ 	.word	0xffffffff


	//   ....[3]....
        /*0038*/ 	.word	0xffffffff


	//   ....[4]....
        /*003c*/ 	.word	0xffffffff


	//   ....[5]....
        /*0040*/ 	.word	0xffffffff


	//   ....[6]....
        /*0044*/ 	.word	0xffffffff


	//   ....[7]....
        /*0048*/ 	.word	0xffffffff


	//   ....[8]....
        /*004c*/ 	.word	0xffffffff


	//   ....[9]....
        /*0050*/ 	.word	0xffffffff


	//----- nvinfo : EIATTR_COOP_GROUP_INSTR_OFFSETS
	.align		4
.L_1605:
        /*0054*/ 	.byte	0x04, 0x28
        /*0056*/ 	.short	(.L_1607 - .L_1606)


	//   ....[0]....
.L_1606:
        /*0058*/ 	.word	0x00000a10


	//   ....[1]....
        /*005c*/ 	.word	0x00000a30


	//   ....[2]....
        /*0060*/ 	.word	0x00000a80


	//   ....[3]....
        /*0064*/ 	.word	0x00000aa0


	//   ....[4]....
        /*0068*/ 	.word	0x00000ad0


	//   ....[5]....
        /*006c*/ 	.word	0x00000af0


	//   ....[6]....
        /*0070*/ 	.word	0x00000b20


	//   ....[7]....
        /*0074*/ 	.word	0x00000b40


	//   ....[8]....
        /*0078*/ 	.word	0x00000b70


	//   ....[9]....
        /*007c*/ 	.word	0x00000b90


	//----- nvinfo : EIATTR_EXIT_INSTR_OFFSETS
	.align		4
.L_1607:
        /*0080*/ 	.byte	0x04, 0x1c
        /*0082*/ 	.short	(.L_1609 - .L_1608)


	//   ....[0]....
.L_1608:
        /*0084*/ 	.word	0x00000060


	//   ....[1]....
        /*0088*/ 	.word	0x00002410


	//----- nvinfo : EIATTR_MAX_THREADS
	.align		4
.L_1609:
        /*008c*/ 	.byte	0x04, 0x05
        /*008e*/ 	.short	(.L_1611 - .L_1610)
.L_1610:
        /*0090*/ 	.word	0x00000180
        /*0094*/ 	.word	0x00000001
        /*0098*/ 	.word	0x00000001


	//----- nvinfo : EIATTR_CRS_STACK_SIZE
	.align		4
.L_1611:
        /*009c*/ 	.byte	0x04, 0x1e
        /*009e*/ 	.short	(.L_1613 - .L_1612)
.L_1612:
        /*00a0*/ 	.word	0x00000000


	//----- nvinfo : EIATTR_CBANK_PARAM_SIZE
	.align		4
.L_1613:
        /*00a4*/ 	.byte	0x03, 0x19
        /*00a6*/ 	.short	0x00a0


	//----- nvinfo : EIATTR_PARAM_CBANK
	.align		4
        /*00a8*/ 	.byte	0x04, 0x0a
        /*00aa*/ 	.short	(.L_1615 - .L_1614)
	.align		4
.L_1614:
        /*00ac*/ 	.word	index@(.nv.constant0._Z35group_norm_nhwc_fwd_one_pass_kernelI11Fp16IOFp16WLi256ELi12ELi384EEv26Group_norm_nhwc_fwd_params)
        /*00b0*/ 	.short	0x0210
        /*00b2*/ 	.short	0x00a0


	//----- nvinfo : EIATTR_SW_WAR
	.align		4
.L_1615:
        /*00b4*/ 	.byte	0x04, 0x36
        /*00b6*/ 	.short	(.L_1617 - .L_1616)
.L_1616:
        /*00b8*/ 	.word	0x00000008
.L_1617:


//--------------------- .nv.info._Z35group_norm_nhwc_fwd_one_pass_kernelI11Fp16IOFp16WLi512ELi12ELi384EEv26Group_norm_nhwc_fwd_params --------------------------
	.section	.nv.info._Z35group_norm_nhwc_fwd_one_pass_kernelI11Fp16IOFp16WLi512ELi12ELi384EEv26Group_norm_nhwc_fwd_params,"",@"SHT_CUDA_INFO"
	.sectionflags	@""
	.align	4


	//----- nvinfo : EIATTR_CUDA_API_VERSION
	.align		4
        /*0000*/ 	.byte	0x04, 0x37
        /*0002*/ 	.short	(.L_1619 - .L_1618)
.L_1618:
        /*0004*/ 	.word	0x00000082


	//----- nvinfo : EIATTR_KPARAM_INFO
	.align		4
.L_1619:
        /*0008*/ 	.byte	0x04, 0x17
        /*000a*/ 	.short	(.L_1621 - .L_1620)
.L_1620:
        /*000c*/ 	.word	0x00000000
        /*0010*/ 	.short	0x0000
        /*0012*/ 	.short	0x0000
        /*0014*/ 	.byte	0x00, 0xf0, 0x81, 0x02


	//----- nvinfo : EIATTR_SPARSE_MMA_MASK
	.align		4
.L_1621:
        /*0018*/ 	.byte	0x03, 0x50
        /*001a*/ 	.short	0x0000


	//----- nvinfo : EIATTR_MAXREG_COUNT
	.align		4
        /*001c*/ 	.byte	0x03, 0x1b
        /*001e*/ 	.short	0x00a8


	//----- nvinfo : EIATTR_NUM_BARRIERS
	.align		4
        /*0020*/ 	.byte	0x02, 0x4c
        /*0022*/ 	.byte	0x01
	.zero		1


	//----- nvinfo : EIATTR_MERCURY_ISA_VERSION
	.align		4
        /*0024*/ 	.byte	0x03, 0x5f
        /*0026*/ 	.short	0x0101


	//----- nvinfo : EIATTR_COOP_GROUP_MASK_REGIDS
	.align		4
        /*0028*/ 	.byte	0x04, 0x29
        /*002a*/ 	.short	(.L_1623 - .L_1622)


	//   ....[0]....
.L_1622:
        /*002c*/ 	.word	0xffffffff


	//   ....[1]....
        /*0030*/ 	.word	0xffffffff


	//   ....[2]....
        /*0034*/ 	.word	0xffffffff


	//   ....[3]....
        /*0038*/ 	.word	0xffffffff


	//   ....[4]....
        /*003c*/ 	.word	0xffffffff


	//   ....[5]....
        /*0040*/ 	.word	0xffffffff


	//   ....[6]....
        /*0044*/ 	.word	0xffffffff


	//   ....[7]....
        /*0048*/ 	.word	0xffffffff


	//   ....[8]....
        /*004c*/ 	.word	0xffffffff


	//   ....[9]....
        /*0050*/ 	.word	0xffffffff


	//----- nvinfo : EIATTR_COOP_GROUP_INSTR_OFFSETS
	.align		4
.L_1623:
        /*0054*/ 	.byte	0x04, 0x28
        /*0056*/ 	.short	(.L_1625 - .L_1624)


	//   ....[0]....
.L_1624:
        /*0058*/ 	.word	0x00001000


	//   ....[1]....
        /*005c*/ 	.word	0x00001010


	//   ....[2]....
        /*0060*/ 	.word	0x00001040


	//   ....[3]....
        /*0064*/ 	.word	0x00001050


	//   ....[4]....
        /*0068*/ 	.word	0x00001090


	//   ....[5]....
        /*006c*/ 	.word	0x000010a0


	//   ....[6]....
        /*0070*/ 	.word	0x000010e0


	//   ....[7]....
        /*0074*/ 	.word	0x000010f0


	//   ....[8]....
        /*0078*/ 	.word	0x00001130


	//   ....[9]....
        /*007c*/ 	.word	0x00001140


	//----- nvinfo : EIATTR_EXIT_INSTR_OFFSETS
	.align		4
.L_1625:
        /*0080*/ 	.byte	0x04, 0x1c
        /*0082*/ 	.short	(.L_1627 - .L_1626)


	//   ....[0]....
.L_1626:
        /*0084*/ 	.word	0x00000070


	//   ....[1]....
        /*0088*/ 	.word	0x000033f0


	//----- nvinfo : EIATTR_MAX_THREADS
	.align		4
.L_1627:
        /*008c*/ 	.byte	0x04, 0x05
        /*008e*/ 	.short	(.L_1629 - .L_1628)
.L_1628:
        /*0090*/ 	.word	0x00000180
        /*0094*/ 	.word	0x00000001
        /*0098*/ 	.word	0x00000001


	//----- nvinfo : EIATTR_CRS_STACK_SIZE
	.align		4
.L_1629:
        /*009c*/ 	.byte	0x04, 0x1e
        /*009e*/ 	.short	(.L_1631 - .L_1630)
.L_1630:
        /*00a0*/ 	.word	0x00000000


	//----- nvinfo : EIATTR_CBANK_PARAM_SIZE
	.align		4
.L_1631:
        /*00a4*/ 	.byte	0x03, 0x19
        /*00a6*/ 	.short	0x00a0


	//----- nvinfo : EIATTR_PARAM_CBANK
	.align		4
        /*00a8*/ 	.byte	0x04, 0x0a
        /*00aa*/ 	.short	(.L_1633 - .L_1632)
	.align		4
.L_1632:
        /*00ac*/ 	.word	index@(.nv.constant0._Z35group_norm_nhwc_fwd_one_pass_kernelI11Fp16IOFp16WLi512ELi12ELi384EEv26Group_norm_nhwc_fwd_params)
        /*00b0*/ 	.short	0x0210
        /*00b2*/ 	.short	0x00a0


	//----- nvinfo : EIATTR_SW_WAR
	.align		4
.L_1633:
        /*00b4*/ 	.byte	0x04, 0x36
        /*00b6*/ 	.short	(.L_1635 - .L_1634)
.L_1634:
        /*00b8*/ 	.word	0x00000008
.L_1635:


//--------------------- .nv.info._Z35group_norm_nhwc_fwd_one_pass_kernelI11Fp32IOFp32WLi64ELi12ELi384EEv26Group_norm_nhwc_fwd_params --------------------------
	.section	.nv.info._Z35group_norm_nhwc_fwd_one_pass_kernelI11Fp32IOFp32WLi64ELi12ELi384EEv26Group_norm_nhwc_fwd_params,"",@"SHT_CUDA_INFO"
	.sectionflags	@""
	.align	4


	//----- nvinfo : EIATTR_CUDA_API_VERSION
	.align		4
        /*0000*/ 	.byte	0x04, 0x37
        /*0002*/ 	.short	(.L_1637 - .L_1636)
.L_1636:
        /*0004*/ 	.word	0x00000082


	//----- nvinfo : EIATTR_KPARAM_INFO
	.align		4
.L_1637:
        /*0008*/ 	.byte	0x04, 0x17
        /*000a*/ 	.short	(.L_1639 - .L_1638)
.L_1638:
        /*000c*/ 	.word	0x00000000
        /*0010*/ 	.short	0x0000
        /*0012*/ 	.short	0x0000
        /*0014*/ 	.byte	0x00, 0xf0, 0x81, 0x02


	//----- nvinfo : EIATTR_SPARSE_MMA_MASK
	.align		4
.L_1639:
        /*0018*/ 	.byte	0x03, 0x50
        /*001a*/ 	.short	0x0000


	//----- nvinfo : EIATTR_MAXREG_COUNT
	.align		4
        /*001c*/ 	.byte	0x03, 0x1b
        /*001e*/ 	.short	0x00a8


	//----- nvinfo : EIATTR_NUM_BARRIERS
	.align		4
        /*0020*/ 	.byte	0x02, 0x4c
        /*0022*/ 	.byte	0x01
	.zero		1


	//----- nvinfo : EIATTR_MERCURY_ISA_VERSION
	.align		4
        /*0024*/ 	.byte	0x03, 0x5f
        /*0026*/ 	.short	0x0101


	//----- nvinfo : EIATTR_COOP_GROUP_MASK_REGIDS
	.align		4
        /*0028*/ 	.byte	0x04, 0x29
        /*002a*/ 	.short	(.L_1641 - .L_1640)


	//   ....[0]....
.L_1640:
        /*002c*/ 	.word	0xffffffff


	//   ....[1]....
        /*0030*/ 	.word	0xffffffff


	//   ....[2]....
        /*0034*/ 	.word	0xffffffff


	//   ....[3]....
        /*0038*/ 	.word	0xffffffff


	//   ....[4]....
        /*003c*/ 	.word	0xffffffff


	//   ....[5]....
        /*0040*/ 	.word	0xffffffff


	//   ....[6]....
        /*0044*/ 	.word	0xffffffff


	//   ....[7]....
        /*0048*/ 	.word	0xffffffff


	//   ....[8]....
        /*004c*/ 	.word	0xffffffff


	//   ....[9]....
        /*0050*/ 	.word	0xffffffff


	//----- nvinfo : EIATTR_COOP_GROUP_INSTR_OFFSETS
	.align		4
.L_1641:
        /*0054*/ 	.byte	0x04, 0x28
        /*0056*/ 	.short	(.L_1643 - .L_1642)


	//   ....[0]....
.L_1642:
        /*0058*/ 	.word	0x00000590


	//   ....[1]....
        /*005c*/ 	.word	0x000005a0


	//   ....[2]....
        /*0060*/ 	.word	0x000005d0


	//   ....[3]....
        /*0064*/ 	.word	0x000005f0


	//   ....[4]....
        /*0068*/ 	.word	0x00000620


	//   ....[5]....
        /*006c*/ 	.word	0x00000640


	//   ....[6]....
        /*0070*/ 	.word	0x00000670


	//   ....[7]....
        /*0074*/ 	.word	0x00000690


	//   ....[8]....
        /*0078*/ 	.word	0x000006c0


	//   ....[9]....
        /*007c*/ 	.word	0x000006e0


	//----- nvinfo : EIATTR_EXIT_INSTR_OFFSETS
	.align		4
.L_1643:
        /*0080*/ 	.byte	0x04, 0x1c
        /*0082*/ 	.short	(.L_1645 - .L_1644)


	//   ....[0]....
.L_1644:
        /*0084*/ 	.word	0x00000060


	//   ....[1]....
        /*0088*/ 	.word	0x00001790


	//----- nvinfo : EIATTR_MAX_THREADS
	.align		4
.L_1645:
        /*008c*/ 	.byte	0x04, 0x05
        /*008e*/ 	.short	(.L_1647 - .L_1646)
.L_1646:
        /*0090*/ 	.word	0x00000180
        /*0094*/ 	.word	0x00000001
        /*0098*/ 	.word	0x00000001


	//----- nvinfo : EIATTR_CRS_STACK_SIZE
	.align		4
.L_1647:
        /*009c*/ 	.byte	0x04, 0x1e
        /*009e*/ 	.short	(.L_1649 - .L_1648)
.L_1648:
        /*00a0*/ 	.word	0x00000000


	//----- nvinfo : EIATTR_CBANK_PARAM_SIZE
	.align		4
.L_1649:
        /*00a4*/ 	.byte	0x03, 0x19
        /*00a6*/ 	.short	0x00a0


	//----- nvinfo : EIATTR_PARAM_CBANK
	.align		4
        /*00a8*/ 	.byte	0x04, 0x0a
        /*00aa*/ 	.short	(.L_1651 - .L_1650)
	.align		4
.L_1650:
        /*00ac*/ 	.word	index@(.nv.constant0._Z35group_norm_nhwc_fwd_one_pass_kernelI11Fp32IOFp32WLi64ELi12ELi384EEv26Group_norm_nhwc_fwd_params)
        /*00b0*/ 	.short	0x0210
        /*00b2*/ 	.short	0x00a0


	//----- nvinfo : EIATTR_SW_WAR
	.align		4
.L_1651:
        /*00b4*/ 	.byte	0x04, 0x36
        /*00b6*/ 	.short	(.L_1653 - .L_1652)
.L_1652:
        /*00b8*/ 	.word	0x00000008
.L_1653:


//--------------------- .nv.info._Z35group_norm_nhwc_fwd_one_pass_kernelI11Fp32IOFp32WLi128ELi12ELi384EEv26Group_norm_nhwc_fwd_params --------------------------
	.section	.nv.info._Z35group_norm_nhwc_fwd_one_pass_kernelI11Fp32IOFp32WLi128ELi12ELi384EEv26Group_norm_nhwc_fwd_params,"",@"SHT_CUDA_INFO"
	.sectionflags	@""
	.align	4


	//----- nvinfo : EIATTR_CUDA_API_VERSION
	.align		4
        /*0000*/ 	.byte	0x04, 0x37
        /*0002*/ 	.short	(.L_1655 - .L_1654)
.L_1654:
        /*0004*/ 	.word	0x00000082


	//----- nvinfo : EIATTR_KPARAM_INFO
	.align		4
.L_1655:
        /*0008*/ 	.byte	0x04, 0x17
        /*000a*/ 	.short	(.L_1657 - .L_1656)
.L_1656:
        /*000c*/ 	.word	0x00000000
        /*0010*/ 	.short	0x0000
        /*0012*/ 	.short	0x0000
        /*0014*/ 	.byte	0x00, 0xf0, 0x81, 0x02


	//----- nvinfo : EIATTR_SPARSE_MMA_MASK
	.align		4
.L_1657:
        /*0018*/ 	.byte	0x03, 0x50
        /*001a*/ 	.short	0x0000


	//----- nvinfo : EIATTR_MAXREG_COUNT
	.align		4
        /*001c*/ 	.byte	0x03, 0x1b
        /*001e*/ 	.short	0x00a8


	//----- nvinfo : EIATTR_NUM_BARRIERS
	.align		4
        /*0020*/ 	.byte	0x02, 0x4c
        /*0022*/ 	.byte	0x01
	.zero		1


	//----- nvinfo : EIATTR_MERCURY_ISA_VERSION
	.align		4
        /*0024*/ 	.byte	0x03, 0x5f
        /*0026*/ 	.short	0x0101


	//----- nvinfo : EIATTR_COOP_GROUP_MASK_REGIDS
	.align		4
        /*0028*/ 	.byte	0x04, 0x29
        /*002a*/ 	.short	(.L_1659 - .L_1658)


	//   ....[0]....
.L_1658:
        /*002c*/ 	.word	0xffffffff


	//   ....[1]....
        /*0030*/ 	.word	0xffffffff


	//   ....[2]....
        /*0034*/ 	.word	0xffffffff


	//   ....[3]....
        /*0038*/ 	.word	0xffffffff


	//   ....[4]....
        /*003c*/ 	.word	0xffffffff


	//   ....[5]....
        /*0040*/ 	.word	0xffffffff


	//   ....[6]....
        /*0044*/ 	.word	0xffffffff


	//   ....[7]....
        /*0048*/ 	.word	0xffffffff


	//   ....[8]....
        /*004c*/ 	.word	0xffffffff


	//   ....[9]....
        /*0050*/ 	.word	0xffffffff


	//----- nvinfo : EIATTR_COOP_GROUP_INSTR_OFFSETS
	.align		4
.L_1659:
        /*0054*/ 	.byte	0x04, 0x28
        /*0056*/ 	.short	(.L_1661 - .L_1660)


	//   ....[0]....
.L_1660:
        /*0058*/ 	.word	0x00000730


	//   ....[1]....
        /*005c*/ 	.word	0x00000740


	//   ....[2]....
        /*0060*/ 	.word	0x00000770


	//   ....[3]....
        /*0064*/ 	.word	0x00000790


	//   ....[4]....
        /*0068*/ 	.word	0x000007c0


	//   ....[5]....
        /*006c*/ 	.word	0x000007e0


	//   ....[6]....
        /*0070*/ 	.word	0x00000810


	//   ....[7]....
        /*0074*/ 	.word	0x00000830


	//   ....[8]....
        /*0078*/ 	.word	0x00000860


	//   ....[9]....
        /*007c*/ 	.word	0x00000880


	//----- nvinfo : EIATTR_EXIT_INSTR_OFFSETS
	.align		4
.L_1661:
        /*0080*/ 	.byte	0x04, 0x1c
        /*0082*/ 	.short	(.L_1663 - .L_1662)


	//   ....[0]....
.L_1662:
        /*0084*/ 	.word	0x00000060


	//   ....[1]....
        /*0088*/ 	.word	0x00001bd0


	//----- nvinfo : EIATTR_MAX_THREADS
	.align		4
.L_1663:
        /*008c*/ 	.byte	0x04, 0x05
        /*008e*/ 	.short	(.L_1665 - .L_1664)
.L_1664:
        /*0090*/ 	.word	0x00000180
        /*0094*/ 	.word	0x00000001
        /*0098*/ 	.word	0x00000001


	//----- nvinfo : EIATTR_CRS_STACK_SIZE
	.align		4
.L_1665:
        /*009c*/ 	.byte	0x04, 0x1e
        /*009e*/ 	.short	(.L_1667 - .L_1666)
.L_1666:
        /*00a0*/ 	.word	0x00000000


	//----- nvinfo : EIATTR_CBANK_PARAM_SIZE
	.align		4
.L_1667:
        /*00a4*/ 	.byte	0x03, 0x19
        /*00a6*/ 	.short	0x00a0


	//----- nvinfo : EIATTR_PARAM_CBANK
	.align		4
        /*00a8*/ 	.byte	0x04, 0x0a
        /*00aa*/ 	.short	(.L_1669 - .L_1668)
	.align		4
.L_1668:
        /*00ac*/ 	.word	index@(.nv.constant0._Z35group_norm_nhwc_fwd_one_pass_kernelI11Fp32IOFp32WLi128ELi12ELi384EEv26Group_norm_nhwc_fwd_params)
        /*00b0*/ 	.short	0x0210
        /*00b2*/ 	.short	0x00a0


	//----- nvinfo : EIATTR_SW_WAR
	.align		4
.L_1669:
        /*00b4*/ 	.byte	0x04, 0x36
        /*00b6*/ 	.short	(.L_1671 - .L_1670)
.L_1670:
        /*00b8*/ 	.word	0x00000008
.L_1671:


//--------------------- .nv.info._Z35group_norm_nhwc_fwd_one_pass_kernelI11Fp32IOFp32WLi256ELi12ELi384EEv26Group_norm_nhwc_fwd_params --------------------------
	.section	.nv.info._Z35group_norm_nhwc_fwd_one_pass_kernelI11Fp32IOFp32WLi256ELi12ELi384EEv26Group_norm_nhwc_fwd_params,"",@"SHT_CUDA_INFO"
	.sectionflags	@""
	.align	4


	//----- nvinfo : EIATTR_CUDA_API_VERSION
	.align		4
        /*0000*/ 	.byte	0x04, 0x37
        /*0002*/ 	.short	(.L_1673 - .L_1672)
.L_1672:
        /*0004*/ 	.word	0x00000082


	//----- nvinfo : EIATTR_KPARAM_INFO
	.align		4
.L_1673:
        /*0008*/ 	.byte	0x04, 0x17
        /*000a*/ 	.short	(.L_1675 - .L_1674)
.L_1674:
        /*000c*/ 	.word	0x00000000
        /*0010*/ 	.short	0x0000
        /*0012*/ 	.short	0x0000
        /*0014*/ 	.byte	0x00, 0xf0, 0x81, 0x02


	//----- nvinfo : EIATTR_SPARSE_MMA_MASK
	.align		4
.L_1675:
        /*0018*/ 	.byte	0x03, 0x50
        /*001a*/ 	.short	0x0000


	//----- nvinfo : EIATTR_MAXREG_COUNT
	.align		4
        /*001c*/ 	.byte	0x03, 0x1b
        /*001e*/ 	.short	0x00a8


	//----- nvinfo : EIATTR_NUM_BARRIERS
	.align		4
        /*0020*/ 	.byte	0x02, 0x4c
        /*0022*/ 	.byte	0x01
	.zero		1


	//----- nvinfo : EIATTR_MERCURY_ISA_VERSION
	.align		4
        /*0024*/ 	.byte	0x03, 0x5f
        /*0026*/ 	.short	0x0101


	//----- nvinfo : EIATTR_COOP_GROUP_MASK_REGIDS
	.align		4
        /*0028*/ 	.byte	0x04, 0x29
        /*002a*/ 	.short	(.L_1677 - .L_1676)


	//   ....[0]....
.L_1676:
        /*002c*/ 	.word	0xffffffff


	//   ....[1]....
        /*0030*/ 	.word	0xffffffff


	//   ....[2]....
        /*0034*/ 	.word	0xffffffff


	//   ....[3]....
        /*0038*/ 	.word	0xffffffff


	//   ....[4]....
        /*003c*/ 	.word	0xffffffff


	//   ....[5]....
        /*0040*/ 	.word	0xffffffff


	//   ....[6]....
        /*0044*/ 	.word	0xffffffff


	//   ....[7]....
        /*0048*/ 	.word	0xffffffff


	//   ....[8]....
        /*004c*/ 	.word	0xffffffff


	//   ....[9]....
        /*0050*/ 	.word	0xffffffff


	//----- nvinfo : EIATTR_COOP_GROUP_INSTR_OFFSETS
	.align		4
.L_1677:
        /*0054*/ 	.byte	0x04, 0x28
        /*0056*/ 	.short	(.L_1679 - .L_1678)


	//   ....[0]....
.L_1678:
        /*0058*/ 	.word	0x000009b0


	//   ....[1]....
        /*005c*/ 	.word	0x000009d0


	//   ....[2]....
        /*0060*/ 	.word	0x00000a10


	//   ....[3]....
        /*0064*/ 	.word	0x00000a30


	//   ....[4]....
        /*0068*/ 	.word	0x00000a60


	//   ....[5]....
        /*006c*/ 	.word	0x00000a80


	//   ....[6]....
        /*0070*/ 	.word	0x00000ab0


	//   ....[7]....
        /*0074*/ 	.word	0x00000ad0


	//   ....[8]....
        /*0078*/ 	.word	0x00000b00


	//   ....[9]....
        /*007c*/ 	.word	0x00000b20


	//----- nvinfo : EIATTR_EXIT_INSTR_OFFSETS
	.align		4
.L_1679:
        /*0080*/ 	.byte	0x04, 0x1c
        /*0082*/ 	.short	(.L_1681 - .L_1680)


	//   ....[0]....
.L_1680:
        /*0084*/ 	.word	0x00000060


	//   ....[1]....
        /*0088*/ 	.word	0x000022c0


	//----- nvinfo : EIATTR_MAX_THREADS
	.align		4
.L_1681:
        /*008c*/ 	.byte	0x04, 0x05
        /*008e*/ 	.short	(.L_1683 - .L_1682)
.L_1682:
        /*0090*/ 	.word	0x00000180
        /*0094*/ 	.word	0x00000001
        /*0098*/ 	.word	0x00000001


	//----- nvinfo : EIATTR_CRS_STACK_SIZE
	.align		4
.L_1683:
        /*009c*/ 	.byte	0x04, 0x1e
        /*009e*/ 	.short	(.L_1685 - .L_1684)
.L_1684:
        /*00a0*/ 	.word	0x00000000


	//----- nvinfo : EIATTR_CBANK_PARAM_SIZE
	.align		4
.L_1685:
        /*00a4*/ 	.byte	0x03, 0x19
        /*00a6*/ 	.short	0x00a0


	//----- nvinfo : EIATTR_PARAM_CBANK
	.align		4
        /*00a8*/ 	.byte	0x04, 0x0a
        /*00aa*/ 	.short	(.L_1687 - .L_1686)
	.align		4
.L_1686:
        /*00ac*/ 	.word	index@(.nv.constant0._Z35group_norm_nhwc_fwd_one_pass_kernelI11Fp32IOFp32WLi256ELi12ELi384EEv26Group_norm_nhwc_fwd_params)
        /*00b0*/ 	.short	0x0210
        /*00b2*/ 	.short	0x00a0


	//----- nvinfo : EIATTR_SW_WAR
	.align		4
.L_1687:
        /*00b4*/ 	.byte	0x04, 0x36
        /*00b6*/ 	.short	(.L_1689 - .L_1688)
.L_1688:
        /*00b8*/ 	.word	0x00000008
.L_1689:


//--------------------- .nv.info._Z35group_norm_nhwc_fwd_one_pass_kernelI11Fp32IOFp32WLi512ELi12ELi384EEv26Group_norm_nhwc_fwd_params --------------------------
	.section	.nv.info._Z35group_norm_nhwc_fwd_one_pass_kernelI11Fp32IOFp32WLi512ELi12ELi384EEv26Group_norm_nhwc_fwd_params,"",@"SHT_CUDA_INFO"
	.sectionflags	@""
	.align	4


	//----- nvinfo : EIATTR_CUDA_API_VERSION
	.align		4
        /*0000*/ 	.byte	0x04, 0x37
        /*0002*/ 	.short	(.L_1691 - .L_1690)
.L_1690:
        /*0004*/ 	.word	0x00000082


	//----- nvinfo : EIATTR_KPARAM_INFO
	.align		4
.L_1691:
        /*0008*/ 	.byte	0x04, 0x17
        /*000a*/ 	.short	(.L_1693 - .L_1692)
.L_1692:
        /*000c*/ 	.word	0x00000000
        /*0010*/ 	.short	0x0000
        /*0012*/ 	.short	0x0000
        /*0014*/ 	.byte	0x00, 0xf0, 0x81, 0x02


	//----- nvinfo : EIATTR_SPARSE_MMA_MASK
	.align		4
.L_1693:
        /*0018*/ 	.byte	0x03, 0x50
        /*001a*/ 	.short	0x0000


	//----- nvinfo : EIATTR_MAXREG_COUNT
	.align		4
        /*001c*/ 	.byte	0x03, 0x1b
        /*001e*/ 	.short	0x00a8


	//----- nvinfo : EIATTR_NUM_BARRIERS
	.align		4
        /*0020*/ 	.byte	0x02, 0x4c
        /*0022*/ 	.byte	0x01
	.zero		1


	//----- nvinfo : EIATTR_MERCURY_ISA_VERSION
	.align		4
        /*0024*/ 	.byte	0x03, 0x5f
        /*0026*/ 	.short	0x0101


	//----- nvinfo : EIATTR_COOP_GROUP_MASK_REGIDS
	.align		4
        /*0028*/ 	.byte	0x04, 0x29
        /*002a*/ 	.short	(.L_1695 - .L_1694)


	//   ....[0]....
.L_1694:
        /*002c*/ 	.word	0xffffffff


	//   ....[1]....
        /*0030*/ 	.word	0xffffffff


	//   ....[2]....
        /*0034*/ 	.word	0xffffffff


	//   ....[3]....
        /*0038*/ 	.word	0xffffffff


	//   ....[4]....
        /*003c*/ 	.word	0xffffffff


	//   ....[5]....
        /*0040*/ 	.word	0xffffffff


	//   ....[6]....
        /*0044*/ 	.word	0xffffffff


	//   ....[7]....
        /*0048*/ 	.word	0xffffffff


	//   ....[8]....
        /*004c*/ 	.word	0xffffffff


	//   ....[9]....
        /*0050*/ 	.word	0xffffffff


	//----- nvinfo : EIATTR_COOP_GROUP_INSTR_OFFSETS
	.align		4
.L_1695:
        /*0054*/ 	.byte	0x04, 0x28
        /*0056*/ 	.short	(.L_1697 - .L_1696)


	//   ....[0]....
.L_1696:
        /*0058*/ 	.word	0x00000f30


	//   ....[1]....
        /*005c*/ 	.word	0x00000f40


	//   ....[2]....
        /*0060*/ 	.word	0x00000f70


	//   ....[3]....
        /*0064*/ 	.word	0x00000f80


	//   ....[4]....
        /*0068*/ 	.word	0x00000fc0


	//   ....[5]....
        /*006c*/ 	.word	0x00000fd0


	//   ....[6]....
        /*0070*/ 	.word	0x00001010


	//   ....[7]....
        /*0074*/ 	.word	0x00001020


	//   ....[8]....
        /*0078*/ 	.word	0x00001060


	//   ....[9]....
        /*007c*/ 	.word	0x00001070


	//----- nvinfo : EIATTR_EXIT_INSTR_OFFSETS
	.align		4
.L_1697:
        /*0080*/ 	.byte	0x04, 0x1c
        /*0082*/ 	.short	(.L_1699 - .L_1698)


	//   ....[0]....
.L_1698:
        /*0084*/ 	.word	0x00000060


	//   ....[1]....
        /*0088*/ 	.word	0x00003080


	//----- nvinfo : EIATTR_MAX_THREADS
	.align		4
.L_1699:
        /*008c*/ 	.byte	0x04, 0x05
        /*008e*/ 	.short	(.L_1701 - .L_1700)
.L_1700:
        /*0090*/ 	.word	0x00000180
        /*0094*/ 	.word	0x00000001
        /*0098*/ 	.word	0x00000001


	//----- nvinfo : EIATTR_CRS_STACK_SIZE
	.align		4
.L_1701:
        /*009c*/ 	.byte	0x04, 0x1e
        /*009e*/ 	.short	(.L_1703 - .L_1702)
.L_1702:
        /*00a0*/ 	.word	0x00000000


	//----- nvinfo : EIATTR_CBANK_PARAM_SIZE
	.align		4
.L_1703:
        /*00a4*/ 	.byte	0x03, 0x19
        /*00a6*/ 	.short	0x00a0


	//----- nvinfo : EIATTR_PARAM_CBANK
	.align		4
        /*00a8*/ 	.byte	0x04, 0x0a
        /*00aa*/ 	.short	(.L_1705 - .L_1704)
	.align		4
.L_1704:
        /*00ac*/ 	.word	index@(.nv.constant0._Z35group_norm_nhwc_fwd_one_pass_kernelI11Fp32IOFp32WLi512ELi12ELi384EEv26Group_norm_nhwc_fwd_params)
        /*00b0*/ 	.short	0x0210
        /*00b2*/ 	.short	0x00a0


	//----- nvinfo : EIATTR_SW_WAR
	.align		4
.L_1705:
        /*00b4*/ 	.byte	0x04, 0x36
        /*00b6*/ 	.short	(.L_1707 - .L_1706)
.L_1706:
        /*00b8*/ 	.word	0x00000008
.L_1707:


//--------------------- .nv.info._Z35group_norm_nhwc_fwd_one_pass_kernelI11Fp32IOBf16WLi64ELi12ELi384EEv26Group_norm_nhwc_fwd_params --------------------------
	.section	.nv.info._Z35group_norm_nhwc_fwd_one_pass_kernelI11Fp32IOBf16WLi64ELi12ELi384EEv26Group_norm_nhwc_fwd_params,"",@"SHT_CUDA_INFO"
	.sectionflags	@""
	.align	4


	//----- nvinfo : EIATTR_CUDA_API_VERSION
	.align		4
        /*0000*/ 	.byte	0x04, 0x37
        /*0002*/ 	.short	(.L_1709 - .L_1708)
.L_1708:
        /*0004*/ 	.word	0x00000082


	//----- nvinfo : EIATTR_KPARAM_INFO
	.align		4
.L_1709:
        /*0008*/ 	.byte	0x04, 0x17
        /*000a*/ 	.short	(.L_1711 - .L_1710)
.L_1710:
        /*000c*/ 	.word	0x00000000
        /*0010*/ 	.short	0x0000
        /*0012*/ 	.short	0x0000
        /*0014*/ 	.byte	0x00, 0xf0, 0x81, 0x02


	//----- nvinfo : EIATTR_SPARSE_MMA_MASK
	.align		4
.L_1711:
        /*0018*/ 	.byte	0x03, 0x50
        /*001a*/ 	.short	0x0000


	//----- nvinfo : EIATTR_MAXREG_COUNT
	.align		4
        /*001c*/ 	.byte	0x03, 0x1b
        /*001e*/ 	.short	0x00a8


	//----- nvinfo : EIATTR_NUM_BARRIERS
	.align		4
        /*0020*/ 	.byte	0x02, 0x4c
        /*0022*/ 	.byte	0x01
	.zero		1


	//----- nvinfo : EIATTR_MERCURY_ISA_VERSION
	.align		4
        /*0024*/ 	.byte	0x03, 0x5f
        /*0026*/ 	.short	0x0101


	//----- nvinfo : EIATTR_COOP_GROUP_MASK_REGIDS
	.align		4
        /*0028*/ 	.byte	0x04, 0x29
        /*002a*/ 	.short	(.L_1713 - .L_1712)


	//   ....[0]....
.L_1712:
        /*002c*/ 	.word	0xffffffff


	//   ....[1]....
        /*0030*/ 	.word	0xffffffff


	//   ....[2]....
        /*0034*/ 	.word	0xffffffff


	//   ....[3]....
        /*0038*/ 	.word	0xffffffff


	//   ....[4]....
        /*003c*/ 	.word	0xffffffff


	//   ....[5]....
        /*0040*/ 	.word	0xffffffff


	//   ....[6]....
        /*0044*/ 	.word	0xffffffff


	//   ....[7]....
        /*0048*/ 	.word	0xffffffff


	//   ....[8]....
        /*004c*/ 	.word	0xffffffff


	//   ....[9]....
        /*0050*/ 	.word	0xffffffff


	//----- nvinfo : EIATTR_COOP_GROUP_INSTR_OFFSETS
	.align		4
.L_1713:
        /*0054*/ 	.byte	0x04, 0x28
        /*0056*/ 	.short	(.L_1715 - .L_1714)


	//   ....[0]....
.L_1714:
        /*0058*/ 	.word	0x00000590


	//   ....[1]....
        /*005c*/ 	.word	0x000005a0


	//   ....[2]....
        /*0060*/ 	.word	0x000005d0


	//   ....[3]....
        /*0064*/ 	.word	0x000005f0


	//   ....[4]....
        /*0068*/ 	.word	0x00000620


	//   ....[5]....
        /*006c*/ 	.word	0x00000640


	//   ....[6]....
        /*0070*/ 	.word	0x00000670


	//   ....[7]....
        /*0074*/ 	.word	0x00000690


	//   ....[8]....
        /*0078*/ 	.word	0x000006c0


	//   ....[9]....
        /*007c*/ 	.word	0x000006e0


	//----- nvinfo : EIATTR_EXIT_INSTR_OFFSETS
	.align		4
.L_1715:
        /*0080*/ 	.byte	0x04, 0x1c
        /*0082*/ 	.short	(.L_1717 - .L_1716)


	//   ....[0]....
.L_1716:
        /*0084*/ 	.word	0x00000060


	//   ....[1]....
        /*0088*/ 	.word	0x000017f0


	//----- nvinfo : EIATTR_MAX_THREADS
	.align		4
.L_1717:
        /*008c*/ 	.byte	0x04, 0x05
        /*008e*/ 	.short	(.L_1719 - .L_1718)
.L_1718:
        /*0090*/ 	.word	0x00000180
        /*0094*/ 	.word	0x00000001
        /*0098*/ 	.word	0x00000001


	//----- nvinfo : EIATTR_CRS_STACK_SIZE
	.align		4
.L_1719:
        /*009c*/ 	.byte	0x04, 0x1e
        /*009e*/ 	.short	(.L_1721 - .L_1720)
.L_1720:
        /*00a0*/ 	.word	0x00000000


	//----- nvinfo : EIATTR_CBANK_PARAM_SIZE
	.align		4
.L_1721:
        /*00a4*/ 	.byte	0x03, 0x19
        /*00a6*/ 	.short	0x00a0


	//----- nvinfo : EIATTR_PARAM_CBANK
	.align		4
        /*00a8*/ 	.byte	0x04, 0x0a
        /*00aa*/ 	.short	(.L_1723 - .L_1722)
	.align		4
.L_1722:
        /*00ac*/ 	.word	index@(.nv.constant0._Z35group_norm_nhwc_fwd_one_pass_kernelI11Fp32IOBf16WLi64ELi12ELi384EEv26Group_norm_nhwc_fwd_params)
        /*00b0*/ 	.short	0x0210
        /*00b2*/ 	.short	0x00a0


	//----- nvinfo : EIATTR_SW_WAR
	.align		4
.L_1723:
        /*00b4*/ 	.byte	0x04, 0x36
        /*00b6*/ 	.short	(.L_1725 - .L_1724)
.L_1724:
        /*00b8*/ 	.word	0x00000008
.L_1725:


//--------------------- .nv.info._Z35group_norm_nhwc_fwd_one_pass_kernelI11Fp32IOBf16WLi128ELi12ELi384EEv26Group_norm_nhwc_fwd_params --------------------------
	.section	.nv.info._Z35group_norm_nhwc_fwd_one_pass_kernelI11Fp32IOBf16WLi128ELi12ELi384EEv26Group_norm_nhwc_fwd_params,"",@"SHT_CUDA_INFO"
	.sectionflags	@""
	.align	4


	//----- nvinfo : EIATTR_CUDA_API_VERSION
	.align		4
        /*0000*/ 	.byte	0x04, 0x37
        /*0002*/ 	.short	(.L_1727 - .L_1726)
.L_1726:
        /*0004*/ 	.word	0x00000082


	//----- nvinfo : EIATTR_KPARAM_INFO
	.align		4
.L_1727:
        /*0008*/ 	.byte	0x04, 0x17
        /*000a*/ 	.short	(.L_1729 - .L_1728)
.L_1728:
        /*000c*/ 	.word	0x00000000
        /*0010*/ 	.short	0x0000
        /*0012*/ 	.short	0x0000
        /*0014*/ 	.byte	0x00, 0xf0, 0x81, 0x02


	//----- nvinfo : EIATTR_SPARSE_MMA_MASK
	.align		4
.L_1729:
        /*0018*/ 	.byte	0x03, 0x50
        /*001a*/ 	.short	0x0000


	//----- nvinfo : EIATTR_MAXREG_COUNT
	.align		4
        /*001c*/ 	.byte	0x03, 0x1b
        /*001e*/ 	.short	0x00a8


	//----- nvinfo : EIATTR_NUM_BARRIERS
	.align		4
        /*0020*/ 	.byte	0x02, 0x4c
        /*0022*/ 	.byte	0x01
	.zero		1


	//----- nvinfo : EIATTR_MERCURY_ISA_VERSION
	.align		4
        /*0024*/ 	.byte	0x03, 0x5f
        /*0026*/ 	.short	0x0101


	//----- nvinfo : EIATTR_COOP_GROUP_MASK_REGIDS
	.align		4
        /*0028*/ 	.byte	0x04, 0x29
        /*002a*/ 	.short	(.L_1731 - .L_1730)


	//   ....[0]....
.L_1730:
        /*002c*/ 	.word	0xffffffff


	//   ....[1]....
        /*0030*/ 	.word	0xffffffff


	//   ....[2]....
        /*0034*/ 	.word	0xffffffff


	//   ....[3]....
        /*0038*/ 	.word	0xffffffff


	//   ....[4]....
        /*003c*/ 	.word	0xffffffff


	//   ....[5]....
        /*0040*/ 	.word	0xffffffff


	//   ....[6]....
        /*0044*/ 	.word	0xffffffff


	//   ....[7]....
        /*0048*/ 	.word	0xffffffff


	//   ....[8]....
        /*004c*/ 	.word	0xffffffff


	//   ....[9]....
        /*0050*/ 	.word	0xffffffff


	//----- nvinfo : EIATTR_COOP_GROUP_INSTR_OFFSETS
	.align		4
.L_1731:
        /*0054*/ 	.byte	0x04, 0x28
        /*0056*/ 	.short	(.L_1733 - .L_1732)


	//   ....[0]....
.L_1732:
        /*0058*/ 	.word	0x00000730


	//   ....[1]....
        /*005c*/ 	.word	0x00000740


	//   ....[2]....
        /*0060*/ 	.word	0x00000770


	//   ....[3]....
        /*0064*/ 	.word	0x00000790


	//   ....[4]....
        /*0068*/ 	.word	0x000007c0


	//   ....[5]....
        /*006c*/ 	.word	0x000007e0


	//   ....[6]....
        /*0070*/ 	.word	0x00000810


	//   ....[7]....
        /*0074*/ 	.word	0x00000830


	//   ....[8]....
        /*0078*/ 	.word	0x00000860


	//   ....[9]....
        /*007c*/ 	.word	0x00000880


	//----- nvinfo : EIATTR_EXIT_INSTR_OFFSETS
	.align		4
.L_1733:
        /*0080*/ 	.byte	0x04, 0x1c
        /*0082*/ 	.short	(.L_1735 - .L_1734)


	//   ....[0]....
.L_1734:
        /*0084*/ 	.word	0x00000060


	//   ....[1]....
        /*0088*/ 	.word	0x00001c10


	//----- nvinfo : EIATTR_MAX_THREADS
	.align		4
.L_1735:
        /*008c*/ 	.byte	0x04, 0x05
        /*008e*/ 	.short	(.L_1737 - .L_1736)
.L_1736:
        /*0090*/ 	.word	0x00000180
        /*0094*/ 	.word	0x00000001
        /*0098*/ 	.word	0x00000001


	//----- nvinfo : EIATTR_CRS_STACK_SIZE
	.align		4
.L_1737:
        /*009c*/ 	.byte	0x04, 0x1e
        /*009e*/ 	.short	(.L_1739 - .L_1738)
.L_1738:
        /*00a0*/ 	.word	0x00000000


	//----- nvinfo : EIATTR_CBANK_PARAM_SIZE
	.align		4
.L_1739:
        /*00a4*/ 	.byte	0x03, 0x19
        /*00a6*/ 	.short	0x00a0


	//----- nvinfo : EIATTR_PARAM_CBANK
	.align		4
        /*00a8*/ 	.byte	0x04, 0x0a
        /*00aa*/ 	.short	(.L_1741 - .L_1740)
	.align		4
.L_1740:
        /*00ac*/ 	.word	index@(.nv.constant0._Z35group_norm_nhwc_fwd_one_pass_kernelI11Fp32IOBf16WLi128ELi12ELi384EEv26Group_norm_nhwc_fwd_params)
        /*00b0*/ 	.short	0x0210
        /*00b2*/ 	.short	0x00a0


	//----- nvinfo : EIATTR_SW_WAR
	.align		4
.L_1741:
        /*00b4*/ 	.byte	0x04, 0x36
        /*00b6*/ 	.short	(.L_1743 - .L_1742)
.L_1742:
        /*00b8*/ 	.word	0x00000008
.L_1743:


//--------------------- .nv.info._Z35group_norm_nhwc_fwd_one_pass_kernelI11Fp32IOBf16WLi256ELi12ELi384EEv26Group_norm_nhwc_fwd_params --------------------------
	.section	.nv.info._Z35group_norm_nhwc_fwd_one_pass_kernelI11Fp32IOBf16WLi256ELi12ELi384EEv26Group_norm_nhwc_fwd_params,"",@"SHT_CUDA_INFO"
	.sectionflags	@""
	.align	4


	//----- nvinfo : EIATTR_CUDA_API_VERSION
	.align		4
        /*0000*/ 	.byte	0x04, 0x37
        /*0002*/ 	.short	(.L_1745 - .L_1744)
.L_1744:
        /*0004*/ 	.word	0x00000082


	//----- nvinfo : EIATTR_KPARAM_INFO
	.align		4
.L_1745:
        /*0008*/ 	.byte	0x04, 0x17
        /*000a*/ 	.short	(.L_1747 - .L_1746)
.L_1746:
        /*000c*/ 	.word	0x00000000
        /*0010*/ 	.short	0x0000
        /*0012*/ 	.short	0x0000
        /*0014*/ 	.byte	0x00, 0xf0, 0x81, 0x02


	//----- nvinfo : EIATTR_SPARSE_MMA_MASK
	.align		4
.L_1747:
        /*0018*/ 	.byte	0x03, 0x50
        /*001a*/ 	.short	0x0000


	//----- nvinfo : EIATTR_MAXREG_COUNT
	.align		4
        /*001c*/ 	.byte	0x03, 0x1b
        /*001e*/ 	.short	0x00a8


	//----- nvinfo : EIATTR_NUM_BARRIERS
	.align		4
        /*0020*/ 	.byte	0x02, 0x4c
        /*0022*/ 	.byte	0x01
	.zero		1


	//----- nvinfo : EIATTR_MERCURY_ISA_VERSION
	.align		4
        /*0024*/ 	.byte	0x03, 0x5f
        /*0026*/ 	.short	0x0101


	//----- nvinfo : EIATTR_COOP_GROUP_MASK_REGIDS
	.align		4
        /*0028*/ 	.byte	0x04, 0x29
        /*002a*/ 	.short	(.L_1749 - .L_1748)


	//   ....[0]....
.L_1748:
        /*002c*/ 	.word	0xffffffff


	//   ....[1]....
        /*0030*/ 	.word	0xffffffff


	//   ....[2]....
        /*0034*/ 	.word	0xffffffff


	//   ....[3]....
        /*0038*/ 	.word	0xffffffff


	//   ....[4]....
        /*003c*/ 	.word	0xffffffff


	//   ....[5]....
        /*0040*/ 	.word	0xffffffff


	//   ....[6]....
        /*0044*/ 	.word	0xffffffff


	//   ....[7]....
        /*0048*/ 	.word	0xffffffff


	//   ....[8]....
        /*004c*/ 	.word	0xffffffff


	//   ....[9]....
        /*0050*/ 	.word	0xffffffff


	//----- nvinfo : EIATTR_COOP_GROUP_INSTR_OFFSETS
	.align		4
.L_1749:
        /*0054*/ 	.byte	0x04, 0x28
        /*0056*/ 	.short	(.L_1751 - .L_1750)


	//   ....[0]....
.L_1750:
        /*0058*/ 	.word	0x000009c0


	//   ....[1]....
        /*005c*/ 	.word	0x000009e0


	//   ....[2]....
        /*0060*/ 	.word	0x00000a20


	//   ....[3]....
        /*0064*/ 	.word	0x00000a40


	//   ....[4]....
        /*0068*/ 	.word	0x00000a70


	//   ....[5]....
        /*006c*/ 	.word	0x00000a90


	//   ....[6]....
        /*0070*/ 	.word	0x00000ac0


	//   ....[7]....
        /*0074*/ 	.word	0x00000ae0


	//   ....[8]....
        /*0078*/ 	.word	0x00000b10


	//   ....[9]....
        /*007c*/ 	.word	0x00000b30


	//----- nvinfo : EIATTR_EXIT_INSTR_OFFSETS
	.align		4
.L_1751:
        /*0080*/ 	.byte	0x04, 0x1c
        /*0082*/ 	.short	(.L_1753 - .L_1752)


	//   ....[0]....
.L_1752:
        /*0084*/ 	.word	0x00000060


	//   ....[1]....
        /*0088*/ 	.word	0x00002300


	//----- nvinfo : EIATTR_MAX_THREADS
	.align		4
.L_1753:
        /*008c*/ 	.byte	0x04, 0x05
        /*008e*/ 	.short	(.L_1755 - .L_1754)
.L_1754:
        /*0090*/ 	.word	0x00000180
        /*0094*/ 	.word	0x00000001
        /*0098*/ 	.word	0x00000001


	//----- nvinfo : EIATTR_CRS_STACK_SIZE
	.align		4
.L_1755:
        /*009c*/ 	.byte	0x04, 0x1e
        /*009e*/ 	.short	(.L_1757 - .L_1756)
.L_1756:
        /*00a0*/ 	.word	0x00000000


	//----- nvinfo : EIATTR_CBANK_PARAM_SIZE
	.align		4
.L_1757:
        /*00a4*/ 	.byte	0x03, 0x19
        /*00a6*/ 	.short	0x00a0


	//----- nvinfo : EIATTR_PARAM_CBANK
	.align		4
        /*00a8*/ 	.byte	0x04, 0x0a
        /*00aa*/ 	.short	(.L_1759 - .L_1758)
	.align		4
.L_1758:
        /*00ac*/ 	.word	index@(.nv.constant0._Z35group_norm_nhwc_fwd_one_pass_kernelI11Fp32IOBf16WLi256ELi12ELi384EEv26Group_norm_nhwc_fwd_params)
        /*00b0*/ 	.short	0x0210
        /*00b2*/ 	.short	0x00a0


	//----- nvinfo : EIATTR_SW_WAR
	.align		4
.L_1759:
        /*00b4*/ 	.byte	0x04, 0x36
        /*00b6*/ 	.short	(.L_1761 - .L_1760)
.L_1760:
        /*00b8*/ 	.word	0x00000008
.L_1761:


//--------------------- .nv.info._Z35group_norm_nhwc_fwd_one_pass_kernelI11Fp32IOBf16WLi512ELi12ELi384EEv26Group_norm_nhwc_fwd_params --------------------------
	.section	.nv.info._Z35group_norm_nhwc_fwd_one_pass_kernelI11Fp32IOBf16WLi512ELi12ELi384EEv26Group_norm_nhwc_fwd_params,"",@"SHT_CUDA_INFO"
	.sectionflags	@""
	.align	4


	//----- nvinfo : EIATTR_CUDA_API_VERSION
	.align		4
        /*0000*/ 	.byte	0x04, 0x37
        /*0002*/ 	.short	(.L_1763 - .L_1762)
.L_1762:
        /*0004*/ 	.word	0x00000082


	//----- nvinfo : EIATTR_KPARAM_INFO
	.align		4
.L_1763:
        /*0008*/ 	.byte	0x04, 0x17
        /*000a*/ 	.short	(.L_1765 - .L_1764)
.L_1764:
        /*000c*/ 	.word	0x00000000
        /*0010*/ 	.short	0x0000
        /*0012*/ 	.short	0x0000
        /*0014*/ 	.byte	0x00, 0xf0, 0x81, 0x02


	//----- nvinfo : EIATTR_SPARSE_MMA_MASK
	.align		4
.L_1765:
        /*0018*/ 	.byte	0x03, 0x50
        /*001a*/ 	.short	0x0000


	//----- nvinfo : EIATTR_MAXREG_COUNT
	.align		4
        /*001c*/ 	.byte	0x03, 0x1b
        /*001e*/ 	.short	0x00a8


	//----- nvinfo : EIATTR_NUM_BARRIERS
	.align		4
        /*0020*/ 	.byte	0x02, 0x4c
        /*0022*/ 	.byte	0x01
	.zero		1


	//----- nvinfo : EIATTR_MERCURY_ISA_VERSION
	.align		4
        /*0024*/ 	.byte	0x03, 0x5f
        /*0026*/ 	.short	0x0101


	//----- nvinfo : EIATTR_COOP_GROUP_MASK_REGIDS
	.align		4
        /*0028*/ 	.byte	0x04, 0x29
        /*002a*/ 	.short	(.L_1767 - .L_1766)


	//   ....[0]....
.L_1766:
        /*002c*/ 	.word	0xffffffff


	//   ....[1]....
        /*0030*/ 	.word	0xffffffff


	//   ....[2]....
        /*0034*/ 	.word	0xffffffff


	//   ....[3]....
        /*0038*/ 	.word	0xffffffff


	//   ....[4]....
        /*003c*/ 	.word	0xffffffff


	//   ....[5]....
        /*0040*/ 	.word	0xffffffff


	//   ....[6]....
        /*0044*/ 	.word	0xffffffff


	//   ....[7]....
        /*0048*/ 	.word	0xffffffff


	//   ....[8]....
        /*004c*/ 	.word	0xffffffff


	//   ....[9]....
        /*0050*/ 	.word	0xffffffff


	//----- nvinfo : EIATTR_COOP_GROUP_INSTR_OFFSETS
	.align		4
.L_1767:
        /*0054*/ 	.byte	0x04, 0x28
        /*0056*/ 	.short	(.L_1769 - .L_1768)


	//   ....[0]....
.L_1768:
        /*0058*/ 	.word	0x00000f30


	//   ....[1]....
        /*005c*/ 	.word	0x00000f40


	//   ....[2]....
        /*0060*/ 	.word	0x00000f70


	//   ....[3]....
        /*0064*/ 	.word	0x00000f80


	//   ....[4]....
        /*0068*/ 	.word	0x00000fc0


	//   ....[5]....
        /*006c*/ 	.word	0x00000fd0


	//   ....[6]....
        /*0070*/ 	.word	0x00001010


	//   ....[7]....
        /*0074*/ 	.word	0x00001020


	//   ....[8]....
        /*0078*/ 	.word	0x00001060


	//   ....[9]....
        /*007c*/ 	.word	0x00001070


	//----- nvinfo : EIATTR_EXIT_INSTR_OFFSETS
	.align		4
.L_1769:
        /*0080*/ 	.byte	0x04, 0x1c
        /*0082*/ 	.short	(.L_1771 - .L_1770)


	//   ....[0]....
.L_1770:
        /*0084*/ 	.word	0x00000060


	//   ....[1]....
        /*0088*/ 	.word	0x000030c0


	//----- nvinfo : EIATTR_MAX_THREADS
	.align		4
.L_1771:
        /*008c*/ 	.byte	0x04, 0x05
        /*008e*/ 	.short	(.L_1773 - .L_1772)
.L_1772:
        /*0090*/ 	.word	0x00000180
        /*0094*/ 	.word	0x00000001
        /*0098*/ 	.word	0x00000001


	//----- nvinfo : EIATTR_CRS_STACK_SIZE
	.align		4
.L_1773:
        /*009c*/ 	.byte	0x04, 0x1e
        /*009e*/ 	.short	(.L_1775 - .L_1774)
.L_1774:
        /*00a0*/ 	.word	0x00000000


	//----- nvinfo : EIATTR_CBANK_PARAM_SIZE
	.align		4
.L_1775:
        /*00a4*/ 	.byte	0x03, 0x19
        /*00a6*/ 	.short	0x00a0


	//----- nvinfo : EIATTR_PARAM_CBANK
	.align		4
        /*00a8*/ 	.byte	0x04, 0x0a
        /*00aa*/ 	.short	(.L_1777 - .L_1776)
	.align		4
.L_1776:
        /*00ac*/ 	.word	index@(.nv.constant0._Z35group_norm_nhwc_fwd_one_pass_kernelI11Fp32IOBf16WLi512ELi12ELi384EEv26Group_norm_nhwc_fwd_params)
        /*00b0*/ 	.short	0x0210
        /*00b2*/ 	.short	0x00a0


	//----- nvinfo : EIATTR_SW_WAR
	.align		4
.L_1777:
        /*00b4*/ 	.byte	0x04, 0x36
        /*00b6*/ 	.short	(.L_1779 - .L_1778)
.L_1778:
        /*00b8*/ 	.word	0x00000008
.L_1779:


//--------------------- .nv.info._Z35group_norm_nhwc_fwd_one_pass_kernelI11Fp32IOFp16WLi64ELi12ELi384EEv26Group_norm_nhwc_fwd_params --------------------------
	.section	.nv.info._Z35group_norm_nhwc_fwd_one_pass_kernelI11Fp32IOFp16WLi64ELi12ELi384EEv26Group_norm_nhwc_fwd_params,"",@"SHT_CUDA_INFO"
	.sectionflags	@""
	.align	4


	//----- nvinfo : EIATTR_CUDA_API_VERSION
	.align		4
        /*0000*/ 	.byte	0x04, 0x37
        /*0002*/ 	.short	(.L_1781 - .L_1780)
.L_1780:
        /*0004*/ 	.word	0x00000082


	//----- nvinfo : EIATTR_KPARAM_INFO
	.align		4
.L_1781:
        /*0008*/ 	.byte	0x04, 0x17
        /*000a*/ 	.short	(.L_1783 - .L_1782)
.L_1782:
        /*000c*/ 	.word	0x00000000
        /*0010*/ 	.short	0x0000
        /*0012*/ 	.short	0x0000
        /*0014*/ 	.byte	0x00, 0xf0, 0x81, 0x02


	//----- nvinfo : EIATTR_SPARSE_MMA_MASK
	.align		4
.L_1783:
        /*0018*/ 	.byte	0x03, 0x50
        /*001a*/ 	.short	0x0000


	//----- nvinfo : EIATTR_MAXREG_COUNT
	.align		4
        /*001c*/ 	.byte	0x03, 0x1b
        /*001e*/ 	.short	0x00a8


	//----- nvinfo : EIATTR_NUM_BARRIERS
	.align		4
        /*0020*/ 	.byte	0x02, 0x4c
        /*0022*/ 	.byte	0x01
	.zero		1


	//----- nvinfo : EIATTR_MERCURY_ISA_VERSION
	.align		4
        /*0024*/ 	.byte	0x03, 0x5f
        /*0026*/ 	.short	0x0101


	//----- nvinfo : EIATTR_COOP_GROUP_MASK_REGIDS
	.align		4
        /*0028*/ 	.byte	0x04, 0x29
        /*002a*/ 	.short	(.L_1785 - .L_1784)


	//   ....[0]....
.L_1784:
        /*002c*/ 	.word	0xffffffff


	//   ....[1]....
        /*0030*/ 	.word	0xffffffff


	//   ....[2]....
        /*0034*/ 	.word	0xffffffff


	//   ....[3]....
        /*0038*/ 	.word	0xffffffff


	//   ....[4]....
        /*003c*/ 	.word	0xffffffff


	//   ....[5]....
        /*0040*/ 	.word	0xffffffff


	//   ....[6]....
        /*0044*/ 	.word	0xffffffff


	//   ....[7]....
        /*0048*/ 	.word	0xffffffff


	//   ....[8]....
        /*004c*/ 	.word	0xffffffff


	//   ....[9]....
        /*0050*/ 	.word	0xffffffff


	//----- nvinfo : EIATTR_COOP_GROUP_INSTR_OFFSETS
	.align		4
.L_1785:
        /*0054*/ 	.byte	0x04, 0x28
        /*0056*/ 	.short	(.L_1787 - .L_1786)


	//   ....[0]....
.L_1786:
        /*0058*/ 	.word	0x00000590


	//   ....[1]....
        /*005c*/ 	.word	0x000005a0


	//   ....[2]....
        /*0060*/ 	.word	0x000005d0


	//   ....[3]....
        /*0064*/ 	.word	0x000005f0


	//   ....[4]....
        /*0068*/ 	.word	0x00000620


	//   ....[5]....
        /*006c*/ 	.word	0x00000640


	//   ....[6]....
        /*0070*/ 	.word	0x00000670


	//   ....[7]....
        /*0074*/ 	.word	0x00000690


	//   ....[8]....
        /*0078*/ 	.word	0x000006c0


	//   ....[9]....
        /*007c*/ 	.word	0x000006e0


	//----- nvinfo : EIATTR_EXIT_INSTR_OFFSETS
	.align		4
.L_1787:
        /*0080*/ 	.byte	0x04, 0x1c
        /*0082*/ 	.short	(.L_1789 - .L_1788)


	//   ....[0]....
.L_1788:
        /*0084*/ 	.word	0x00000060


	//   ....[1]....
        /*0088*/ 	.word	0x000017f0


	//----- nvinfo : EIATTR_MAX_THREADS
	.align		4
.L_1789:
        /*008c*/ 	.byte	0x04, 0x05
        /*008e*/ 	.short	(.L_1791 - .L_1790)
.L_1790:
        /*0090*/ 	.word	0x00000180
        /*0094*/ 	.word	0x00000001
        /*0098*/ 	.word	0x00000001


	//----- nvinfo : EIATTR_CRS_STACK_SIZE
	.align		4
.L_1791:
        /*009c*/ 	.byte	0x04, 0x1e
        /*009e*/ 	.short	(.L_1793 - .L_1792)
.L_1792:
        /*00a0*/ 	.word	0x00000000


	//----- nvinfo : EIATTR_CBANK_PARAM_SIZE
	.align		4
.L_1793:
        /*00a4*/ 	.byte	0x03, 0x19
        /*00a6*/ 	.short	0x00a0


	//----- nvinfo : EIATTR_PARAM_CBANK
	.align		4
        /*00a8*/ 	.byte	0x04, 0x0a
        /*00aa*/ 	.short	(.L_1795 - .L_1794)
	.align		4
.L_1794:
        /*00ac*/ 	.word	index@(.nv.constant0._Z35group_norm_nhwc_fwd_one_pass_kernelI11Fp32IOFp16WLi64ELi12ELi384EEv26Group_norm_nhwc_fwd_params)
        /*00b0*/ 	.short	0x0210
        /*00b2*/ 	.short	0x00a0


	//----- nvinfo : EIATTR_SW_WAR
	.align		4
.L_1795:
        /*00b4*/ 	.byte	0x04, 0x36
        /*00b6*/ 	.short	(.L_1797 - .L_1796)
.L_1796:
        /*00b8*/ 	.word	0x00000008
.L_1797:


//--------------------- .nv.info._Z35group_norm_nhwc_fwd_one_pass_kernelI11Fp32IOFp16WLi128ELi12ELi384EEv26Group_norm_nhwc_fwd_params --------------------------
	.section	.nv.info._Z35group_norm_nhwc_fwd_one_pass_kernelI11Fp32IOFp16WLi128ELi12ELi384EEv26Group_norm_nhwc_fwd_params,"",@"SHT_CUDA_INFO"
	.sectionflags	@""
	.align	4


	//----- nvinfo : EIATTR_CUDA_API_VERSION
	.align		4
        /*0000*/ 	.byte	0x04, 0x37
        /*0002*/ 	.short	(.L_1799 - .L_1798)
.L_1798:
        /*0004*/ 	.word	0x00000082


	//----- nvinfo : EIATTR_KPARAM_INFO
	.align		4
.L_1799:
        /*0008*/ 	.byte	0x04, 0x17
        /*000a*/ 	.short	(.L_1801 - .L_1800)
.L_1800:
        /*000c*/ 	.word	0x00000000
        /*0010*/ 	.short	0x0000
        /*0012*/ 	.short	0x0000
        /*0014*/ 	.byte	0x00, 0xf0, 0x81, 0x02


	//----- nvinfo : EIATTR_SPARSE_MMA_MASK
	.align		4
.L_1801:
        /*0018*/ 	.byte	0x03, 0x50
        /*001a*/ 	.short	0x0000


	//----- nvinfo : EIATTR_MAXREG_COUNT
	.align		4
        /*001c*/ 	.byte	0x03, 0x1b
        /*001e*/ 	.short	0x00a8


	//----- nvinfo : EIATTR_NUM_BARRIERS
	.align		4
        /*0020*/ 	.byte	0x02, 0x4c
        /*0022*/ 	.byte	0x01
	.zero		1


	//----- nvinfo : EIATTR_MERCURY_ISA_VERSION
	.align		4
        /*0024*/ 	.byte	0x03, 0x5f
        /*0026*/ 	.short	0x0101


	//----- nvinfo : EIATTR_COOP_GROUP_MASK_REGIDS
	.align		4
        /*0028*/ 	.byte	0x04, 0x29
        /*002a*/ 	.short	(.L_1803 - .L_1802)


	//   ....[0]....
.L_1802:
        /*002c*/ 	.word	0xffffffff


	//   ....[1]....
        /*0030*/ 	.word	0xffffffff


	//   ....[2]....
        /*0034*/ 	.word	0xffffffff


	//   ....[3]....
        /*0038*/ 	.word	0xffffffff


	//   ....[4]....
        /*003c*/ 	.word	0xffffffff


	//   ....[5]....
        /*0040*/ 	.word	0xffffffff


	//   ....[6]....
        /*0044*/ 	.word	0xffffffff


	//   ....[7]....
        /*0048*/ 	.word	0xffffffff


	//   ....[8]....
        /*004c*/ 	.word	0xffffffff


	//   ....[9]....
        /*0050*/ 	.word	0xffffffff


	//----- nvinfo : EIATTR_COOP_GROUP_INSTR_OFFSETS
	.align		4
.L_1803:
        /*0054*/ 	.byte	0x04, 0x28
        /*0056*/ 	.short	(.L_1805 - .L_1804)


	//   ....[0]....
.L_1804:
        /*0058*/ 	.word	0x00000730


	//   ....[1]....
        /*005c*/ 	.word	0x00000740


	//   ....[2]....
        /*0060*/ 	.word	0x00000770


	//   ....[3]....
        /*0064*/ 	.word	0x00000790


	//   ....[4]....
        /*0068*/ 	.word	0x000007c0


	//   ....[5]....
        /*006c*/ 	.word	0x000007e0


	//   ....[6]....
        /*0070*/ 	.word	0x00000810


	//   ....[7]....
        /*0074*/ 	.word	0x00000830


	//   ....[8]....
        /*0078*/ 	.word	0x00000860


	//   ....[9]....
        /*007c*/ 	.word	0x00000880


	//----- nvinfo : EIATTR_EXIT_INSTR_OFFSETS
	.align		4
.L_1805:
        /*0080*/ 	.byte	0x04, 0x1c
        /*0082*/ 	.short	(.L_1807 - .L_1806)


	//   ....[0]....
.L_1806:
        /*0084*/ 	.word	0x00000060


	//   ....[1]....
        /*0088*/ 	.word	0x00001c10


	//----- nvinfo : EIATTR_MAX_THREADS
	.align		4
.L_1807:
        /*008c*/ 	.byte	0x04, 0x05
        /*008e*/ 	.short	(.L_1809 - .L_1808)
.L_1808:
        /*0090*/ 	.word	0x00000180
        /*0094*/ 	.word	0x00000001
        /*0098*/ 	.word	0x00000001


	//----- nvinfo : EIATTR_CRS_STACK_SIZE
	.align		4
.L_1809:
        /*009c*/ 	.byte	0x04, 0x1e
        /*009e*/ 	.short	(.L_1811 - .L_1810)
.L_1810:
        /*00a0*/ 	.word	0x00000000


	//----- nvinfo : EIATTR_CBANK_PARAM_SIZE
	.align		4
.L_1811:
        /*00a4*/ 	.byte	0x03, 0x19
        /*00a6*/ 	.short	0x00a0


	//----- nvinfo : EIATTR_PARAM_CBANK
	.align		4
        /*00a8*/ 	.byte	0x04, 0x0a
        /*00aa*/ 	.short	(.L_1813 - .L_1812)
	.align		4
.L_1812:
        /*00ac*/ 	.word	index@(.nv.constant0._Z35group_norm_nhwc_fwd_one_pass_kernelI11Fp32IOFp16WLi128ELi12ELi384EEv26Group_norm_nhwc_fwd_params)
        /*00b0*/ 	.short	0x0210
        /*00b2*/ 	.short	0x00a0


	//----- nvinfo : EIATTR_SW_WAR
	.align		4
.L_1813:
        /*00b4*/ 	.byte	0x04, 0x36
        /*00b6*/ 	.short	(.L_1815 - .L_1814)
.L_1814:
        /*00b8*/ 	.word	0x00000008
.L_1815:


//--------------------- .nv.info._Z35group_norm_nhwc_fwd_one_pass_kernelI11Fp32IOFp16WLi256ELi12ELi384EEv26Group_norm_nhwc_fwd_params --------------------------
	.section	.nv.info._Z35group_norm_nhwc_fwd_one_pass_kernelI11Fp32IOFp16WLi256ELi12ELi384EEv26Group_norm_nhwc_fwd_params,"",@"SHT_CUDA_INFO"
	.sectionflags	@""
	.align	4


	//----- nvinfo : EIATTR_CUDA_API_VERSION
	.align		4
        /*0000*/ 	.byte	0x04, 0x37
        /*0002*/ 	.short	(.L_1817 - .L_1816)
.L_1816:
        /*0004*/ 	.word	0x00000082


	//----- nvinfo : EIATTR_KPARAM_INFO
	.align		4
.L_1817:
        /*0008*/ 	.byte	0x04, 0x17
        /*000a*/ 	.short	(.L_1819 - .L_1818)
.L_1818:
        /*000c*/ 	.word	0x00000000
        /*0010*/ 	.short	0x0000
        /*0012*/ 	.short	0x0000
        /*0014*/ 	.byte	0x00, 0xf0, 0x81, 0x02


	//----- nvinfo : EIATTR_SPARSE_MMA_MASK
	.align		4
.L_1819:
        /*0018*/ 	.byte	0x03, 0x50
        /*001a*/ 	.short	0x0000


	//----- nvinfo : EIATTR_MAXREG_COUNT
	.align		4
        /*001c*/ 	.byte	0x03, 0x1b
        /*001e*/ 	.short	0x00a8


	//----- nvinfo : EIATTR_NUM_BARRIERS
	.align		4
        /*0020*/ 	.byte	0x02, 0x4c
        /*0022*/ 	.byte	0x01
	.zero		1


	//----- nvinfo : EIATTR_MERCURY_ISA_VERSION
	.align		4
        /*0024*/ 	.byte	0x03, 0x5f
        /*0026*/ 	.short	0x0101


	//----- nvinfo : EIATTR_COOP_GROUP_MASK_REGIDS
	.align		4
        /*0028*/ 	.byte	0x04, 0x29
        /*002a*/ 	.short	(.L_1821 - .L_1820)


	//   ....[0]....
.L_1820:
        /*002c*/ 	.word	0xffffffff


	//   ....[1]....
        /*0030*/ 	.word	0xffffffff


	//   ....[2]....
        /*0034*/ 	.word	0xffffffff


	//   ....[3]....
        /*0038*/ 	.word	0xffffffff


	//   ....[4]....
        /*003c*/ 	.word	0xffffffff


	//   ....[5]....
        /*0040*/ 	.word	0xffffffff


	//   ....[6]....
        /*0044*/ 	.word	0xffffffff


	//   ....[7]....
        /*0048*/ 	.word	0xffffffff


	//   ....[8]....
        /*004c*/ 	.word	0xffffffff


	//   ....[9]....
        /*0050*/ 	.word	0xffffffff


	//----- nvinfo : EIATTR_COOP_GROUP_INSTR_OFFSETS
	.align		4
.L_1821:
        /*0054*/ 	.byte	0x04, 0x28
        /*0056*/ 	.short	(.L_1823 - .L_1822)


	//   ....[0]....
.L_1822:
        /*0058*/ 	.word	0x000009c0


	//   ....[1]....
        /*005c*/ 	.word	0x000009e0


	//   ....[2]....
        /*0060*/ 	.word	0x00000a20


	//   ....[3]....
        /*0064*/ 	.word	0x00000a40


	//   ....[4]....
        /*0068*/ 	.word	0x00000a70


	//   ....[5]....
        /*006c*/ 	.word	0x00000a90


	//   ....[6]....
        /*0070*/ 	.word	0x00000ac0


	//   ....[7]....
        /*0074*/ 	.word	0x00000ae0


	//   ....[8]....
        /*0078*/ 	.word	0x00000b10


	//   ....[9]....
        /*007c*/ 	.word	0x00000b30


	//----- nvinfo : EIATTR_EXIT_INSTR_OFFSETS
	.align		4
.L_1823:
        /*0080*/ 	.byte	0x04, 0x1c
        /*0082*/ 	.short	(.L_1825 - .L_1824)


	//   ....[0]....
.L_1824:
        /*0084*/ 	.word	0x00000060


	//   ....[1]....
        /*0088*/ 	.word	0x00002300


	//----- nvinfo : EIATTR_MAX_THREADS
	.align		4
.L_1825:
        /*008c*/ 	.byte	0x04, 0x05
        /*008e*/ 	.short	(.L_1827 - .L_1826)
.L_1826:
        /*0090*/ 	.word	0x00000180
        /*0094*/ 	.word	0x00000001
        /*0098*/ 	.word	0x00000001


	//----- nvinfo : EIATTR_CRS_STACK_SIZE
	.align		4
.L_1827:
        /*009c*/ 	.byte	0x04, 0x1e
        /*009e*/ 	.short	(.L_1829 - .L_1828)
.L_1828:
        /*00a0*/ 	.word	0x00000000


	//----- nvinfo : EIATTR_CBANK_PARAM_SIZE
	.align		4
.L_1829:
        /*00a4*/ 	.byte	0x03, 0x19
        /*00a6*/ 	.short	0x00a0


	//----- nvinfo : EIATTR_PARAM_CBANK
	.align		4
        /*00a8*/ 	.byte	0x04, 0x0a
        /*00aa*/ 	.short	(.L_1831 - .L_1830)
	.align		4
.L_1830:
        /*00ac*/ 	.word	index@(.nv.constant0._Z35group_norm_nhwc_fwd_one_pass_kernelI11Fp32IOFp16WLi256ELi12ELi384EEv26Group_norm_nhwc_fwd_params)
        /*00b0*/ 	.short	0x0210
        /*00b2*/ 	.short	0x00a0


	//----- nvinfo : EIATTR_SW_WAR
	.align		4
.L_1831:
        /*00b4*/ 	.byte	0x04, 0x36
        /*00b6*/ 	.short	(.L_1833 - .L_1832)
.L_1832:
        /*00b8*/ 	.word	0x00000008
.L_1833:


//--------------------- .nv.info._Z35group_norm_nhwc_fwd_one_pass_kernelI11Fp32IOFp16WLi512ELi12ELi384EEv26Group_norm_nhwc_fwd_params --------------------------
	.section	.nv.info._Z35group_norm_nhwc_fwd_one_pass_kernelI11Fp32IOFp16WLi512ELi12ELi384EEv26Group_norm_nhwc_fwd_params,"",@"SHT_CUDA_INFO"
	.sectionflags	@""
	.align	4


	//----- nvinfo : EIATTR_CUDA_API_VERSION
	.align		4
        /*0000*/ 	.byte	0x04, 0x37
        /*0002*/ 	.short	(.L_1835 - .L_1834)
.L_1834:
        /*0004*/ 	.word	0x00000082


	//----- nvinfo : EIATTR_KPARAM_INFO
	.align		4
.L_1835:
        /*0008*/ 	.byte	0x04, 0x17
        /*000a*/ 	.short	(.L_1837 - .L_1836)
.L_1836:
        /*000c*/ 	.word	0x00000000
        /*0010*/ 	.short	0x0000
        /*0012*/ 	.short	0x0000
        /*0014*/ 	.byte	0x00, 0xf0, 0x81, 0x02


	//----- nvinfo : EIATTR_SPARSE_MMA_MASK
	.align		4
.L_1837:
        /*0018*/ 	.byte	0x03, 0x50
        /*001a*/ 	.short	0x0000


	//----- nvinfo : EIATTR_MAXREG_COUNT
	.align		4
        /*001c*/ 	.byte	0x03, 0x1b
        /*001e*/ 	.short	0x00a8


	//----- nvinfo : EIATTR_NUM_BARRIERS
	.align		4
        /*0020*/ 	.byte	0x02, 0x4c
        /*0022*/ 	.byte	0x01
	.zero		1


	//----- nvinfo : EIATTR_MERCURY_ISA_VERSION
	.align		4
        /*0024*/ 	.byte	0x03, 0x5f
        /*0026*/ 	.short	0x0101


	//----- nvinfo : EIATTR_COOP_GROUP_MASK_REGIDS
	.align		4
        /*0028*/ 	.byte	0x04, 0x29
        /*002a*/ 	.short	(.L_1839 - .L_1838)


	//   ....[0]....
.L_1838:
        /*002c*/ 	.word	0xffffffff


	//   ....[1]....
        /*0030*/ 	.word	0xffffffff


	//   ....[2]....
        /*0034*/ 	.word	0xffffffff


	//   ....[3]....
        /*0038*/ 	.word	0xffffffff


	//   ....[4]....
        /*003c*/ 	.word	0xffffffff


	//   ....[5]....
        /*0040*/ 	.word	0xffffffff


	//   ....[6]....
        /*0044*/ 	.word	0xffffffff


	//   ....[7]....
        /*0048*/ 	.word	0xffffffff


	//   ....[8]....
        /*004c*/ 	.word	0xffffffff


	//   ....[9]....
        /*0050*/ 	.word	0xffffffff


	//----- nvinfo : EIATTR_COOP_GROUP_INSTR_OFFSETS
	.align		4
.L_1839:
        /*0054*/ 	.byte	0x04, 0x28
        /*0056*/ 	.short	(.L_1841 - .L_1840)


	//   ....[0]....
.L_1840:
        /*0058*/ 	.word	0x00000f30


	//   ....[1]....
        /*005c*/ 	.word	0x00000f40


	//   ....[2]....
        /*0060*/ 	.word	0x00000f70


	//   ....[3]....
        /*0064*/ 	.word	0x00000f80


	//   ....[4]....
        /*0068*/ 	.word	0x00000fc0


	//   ....[5]....
        /*006c*/ 	.word	0x00000fd0


	//   ....[6]....
        /*0070*/ 	.word	0x00001010


	//   ....[7]....
        /*0074*/ 	.word	0x00001020


	//   ....[8]....
        /*0078*/ 	.word	0x00001060


	//   ....[9]....
        /*007c*/ 	.word	0x00001070


	//----- nvinfo : EIATTR_EXIT_INSTR_OFFSETS
	.align		4
.L_1841:
        /*0080*/ 	.byte	0x04, 0x1c
        /*0082*/ 	.short	(.L_1843 - .L_1842)


	//   ....[0]....
.L_1842:
        /*0084*/ 	.word	0x00000060


	//   ....[1]....
        /*0088*/ 	.word	0x000030c0


	//----- nvinfo : EIATTR_MAX_THREADS
	.align		4
.L_1843:
        /*008c*/ 	.byte	0x04, 0x05
        /*008e*/ 	.short	(.L_1845 - .L_1844)
.L_1844:
        /*0090*/ 	.word	0x00000180
        /*0094*/ 	.word	0x00000001
        /*0098*/ 	.word	0x00000001


	//----- nvinfo : EIATTR_CRS_STACK_SIZE
	.align		4
.L_1845:
        /*009c*/ 	.byte	0x04, 0x1e
        /*009e*/ 	.short	(.L_1847 - .L_1846)
.L_1846:
        /*00a0*/ 	.word	0x00000000


	//----- nvinfo : EIATTR_CBANK_PARAM_SIZE
	.align		4
.L_1847:
        /*00a4*/ 	.byte	0x03, 0x19
        /*00a6*/ 	.short	0x00a0


	//----- nvinfo : EIATTR_PARAM_CBANK
	.align		4
        /*00a8*/ 	.byte	0x04, 0x0a
        /*00aa*/ 	.short	(.L_1849 - .L_1848)
	.align		4
.L_1848:
        /*00ac*/ 	.word	index@(.nv.constant0._Z35group_norm_nhwc_fwd_one_pass_kernelI11Fp32IOFp16WLi512ELi12ELi384EEv26Group_norm_nhwc_fwd_params)
        /*00b0*/ 	.short	0x0210
        /*00b2*/ 	.short	0x00a0


	//----- nvinfo : EIATTR_SW_WAR
	.align		4
.L_1849:
        /*00b4*/ 	.byte	0x04, 0x36
        /*00b6*/ 	.short	(.L_1851 - .L_1850)
.L_1850:
        /*00b8*/ 	.word	0x00000008
.L_1851:


//--------------------- .nv.callgraph             --------------------------
	.section	.nv.callgraph,"",@"SHT_CUDA_CALLGRAPH"
	.align	4
	.sectionentsize	8
	.align		4
        /*0000*/ 	.word	0x00000000
	.align		4
        /*0004*/ 	.word	0xffffffff
	.align		4
        /*0008*/ 	.word	0x00000000
	.align		4
        /*000c*/ 	.word	0xfffffffe
	.align		4
        /*0010*/ 	.word	0x00000000
	.align		4
        /*0014*/ 	.word	0xfffffffd
	.align		4
        /*0018*/ 	.word	0x00000000
	.align		4
        /*001c*/ 	.word	0xfffffffc


//--------------------- .nv.constant4             --------------------------
	.section	.nv.constant4,"a",@progbits
	.align	8
	.align		8
.nv.constant4:
        /*0000*/ 	.dword	_ZN61_INTERNAL_6b3be3ff_30_group_norm_nhwc_one_pass_12_cu_dad538914cuda3std3__45__cpo5beginE
	.align		8
        /*0008*/ 	.dword	_ZN61_INTERNAL_6b3be3ff_30_group_norm_nhwc_one_pass_12_cu_dad538914cuda3std3__45__cpo3endE
	.align		8
        /*0010*/ 	.dword	_ZN61_INTERNAL_6b3be3ff_30_group_norm_nhwc_one_pass_12_cu_dad538914cuda3std3__45__cpo6cbeginE
	.align		8
        /*0018*/ 	.dword	_ZN61_INTERNAL_6b3be3ff_30_group_norm_nhwc_one_pass_12_cu_dad538914cuda3std3__45__cpo4cendE
	.align		8
        /*0020*/ 	.dword	_ZN61_INTERNAL_6b3be3ff_30_group_norm_nhwc_one_pass_12_cu_dad538914cuda3std3__45__cpo6rbeginE
	.align		8
        /*0028*/ 	.dword	_ZN61_INTERNAL_6b3be3ff_30_group_norm_nhwc_one_pass_12_cu_dad538914cuda3std3__45__cpo4rendE
	.align		8
        /*0030*/ 	.dword	_ZN61_INTERNAL_6b3be3ff_30_group_norm_nhwc_one_pass_12_cu_dad538914cuda3std3__45__cpo7crbeginE
	.align		8
        /*0038*/ 	.dword	_ZN61_INTERNAL_6b3be3ff_30_group_norm_nhwc_one_pass_12_cu_dad538914cuda3std3__45__cpo5crendE
	.align		8
        /*0040*/ 	.dword	_ZN61_INTERNAL_6b3be3ff_30_group_norm_nhwc_one_pass_12_cu_dad538914cuda3std3__463_GLOBAL__N__6b3be3ff_30_group_norm_nhwc_one_pass_12_cu_dad538916ignoreE
	.align		8
        /*0048*/ 	.dword	_ZN61_INTERNAL_6b3be3ff_30_group_norm_nhwc_one_pass_12_cu_dad538914cuda3std3__419piecewise_constructE
	.align		8
        /*0050*/ 	.dword	_ZN61_INTERNAL_6b3be3ff_30_group_norm_nhwc_one_pass_12_cu_dad538914cuda3std3__48in_placeE
	.align		8
        /*0058*/ 	.dword	_ZN61_INTERNAL_6b3be3ff_30_group_norm_nhwc_one_pass_12_cu_dad538914cuda3std3__420unreachable_sentinelE
	.align		8
        /*0060*/ 	.dword	_ZN61_INTERNAL_6b3be3ff_30_group_norm_nhwc_one_pass_12_cu_dad538914cuda3std3__47nulloptE
	.align		8
        /*0068*/ 	.dword	_ZN61_INTERNAL_6b3be3ff_30_group_norm_nhwc_one_pass_12_cu_dad538914cuda3std3__48unexpectE
	.align		8
        /*0070*/ 	.dword	_ZN61_INTERNAL_6b3be3ff_30_group_norm_nhwc_one_pass_12_cu_dad538914cuda3std6ranges3__45__cpo4swapE
	.align		8
        /*0078*/ 	.dword	_ZN61_INTERNAL_6b3be3ff_30_group_norm_nhwc_one_pass_12_cu_dad538914cuda3std6ranges3__45__cpo9iter_moveE
	.align		8
        /*0080*/ 	.dword	_ZN61_INTERNAL_6b3be3ff_30_group_norm_nhwc_one_pass_12_cu_dad538914cuda3std6ranges3__45__cpo5beginE
	.align		8
        /*0088*/ 	.dword	_ZN61_INTERNAL_6b3be3ff_30_group_norm_nhwc_one_pass_12_cu_dad538914cuda3std6ranges3__45__cpo3endE
	.align		8
        /*0090*/ 	.dword	_ZN61_INTERNAL_6b3be3ff_30_group_norm_nhwc_one_pass_12_cu_dad538914cuda3std6ranges3__45__cpo6cbeginE
	.align		8
        /*0098*/ 	.dword	_ZN61_INTERNAL_6b3be3ff_30_group_norm_nhwc_one_pass_12_cu_dad538914cuda3std6ranges3__45__cpo4cendE
	.align		8
        /*00a0*/ 	.dword	_ZN61_INTERNAL_6b3be3ff_30_group_norm_nhwc_one_pass_12_cu_dad538914cuda3std6ranges3__45__cpo7advanceE
	.align		8
        /*00a8*/ 	.dword	_ZN61_INTERNAL_6b3be3ff_30_group_norm_nhwc_one_pass_12_cu_dad538914cuda3std6ranges3__45__cpo9iter_swapE
	.align		8
        /*00b0*/ 	.dword	_ZN61_INTERNAL_6b3be3ff_30_group_norm_nhwc_one_pass_12_cu_dad538914cuda3std6ranges3__45__cpo4nextE
	.align		8
        /*00b8*/ 	.dword	_ZN61_INTERNAL_6b3be3ff_30_group_norm_nhwc_one_pass_12_cu_dad538914cuda3std6ranges3__45__cpo4prevE
	.align		8
        /*00c0*/ 	.dword	_ZN61_INTERNAL_6b3be3ff_30_group_norm_nhwc_one_pass_12_cu_dad538914cuda3std6ranges3__45__cpo4dataE
	.align		8
        /*00c8*/ 	.dword	_ZN61_INTERNAL_6b3be3ff_30_group_norm_nhwc_one_pass_12_cu_dad538914cuda3std6ranges3__45__cpo5cdataE
	.align		8
        /*00d0*/ 	.dword	_ZN61_INTERNAL_6b3be3ff_30_group_norm_nhwc_one_pass_12_cu_dad538914cuda3std6ranges3__45__cpo4sizeE
	.align		8
        /*00d8*/ 	.dword	_ZN61_INTERNAL_6b3be3ff_30_group_norm_nhwc_one_pass_12_cu_dad538914cuda3std6ranges3__45__cpo5ssizeE
	.align		8
        /*00e0*/ 	.dword	_ZN61_INTERNAL_6b3be3ff_30_group_norm_nhwc_one_pass_12_cu_dad538914cuda3std6ranges3__45__cpo8distanceE
	.align		8
        /*00e8*/ 	.dword	_ZN61_INTERNAL_6b3be3ff_30_group_norm_nhwc_one_pass_12_cu_dad538916thrust23THRUST_300001_SM_900_NS6system6detail10sequential3seqE
	.align		8
        /*00f0*/ 	.dword	_ZN61_INTERNAL_6b3be3ff_30_group_norm_nhwc_one_pass_12_cu_dad538916thrust23THRUST_300001_SM_900_NS12placeholders2_1E
	.align		8
        /*00f8*/ 	.dword	_ZN61_INTERNAL_6b3be3ff_30_group_norm_nhwc_one_pass_12_cu_dad538916thrust23THRUST_300001_SM_900_NS12placeholders2_2E
	.align		8
        /*0100*/ 	.dword	_ZN61_INTERNAL_6b3be3ff_30_group_norm_nhwc_one_pass_12_cu_dad538916thrust23THRUST_300001_SM_900_NS12placeholders2_3E
	.align		8
        /*0108*/ 	.dword	_ZN61_INTERNAL_6b3be3ff_30_group_norm_nhwc_one_pass_12_cu_dad538916thrust23THRUST_300001_SM_900_NS12placeholders2_4E
	.align		8
        /*0110*/ 	.dword	_ZN61_INTERNAL_6b3be3ff_30_group_norm_nhwc_one_pass_12_cu_dad538916thrust23THRUST_300001_SM_900_NS12placeholders2_5E
	.align		8
        /*0118*/ 	.dword	_ZN61_INTERNAL_6b3be3ff_30_group_norm_nhwc_one_pass_12_cu_dad538916thrust23THRUST_300001_SM_900_NS12placeholders2_6E
	.align		8
        /*0120*/ 	.dword	_ZN61_INTERNAL_6b3be3ff_30_group_norm_nhwc_one_pass_12_cu_dad538916thrust23THRUST_300001_SM_900_NS12placeholders2_7E
	.align		8
        /*0128*/ 	.dword	_ZN61_INTERNAL_6b3be3ff_30_group_norm_nhwc_one_pass_12_cu_dad538916thrust23THRUST_300001_SM_900_NS12placeholders2_8E
	.align		8
        /*0130*/ 	.dword	_ZN61_INTERNAL_6b3be3ff_30_group_norm_nhwc_one_pass_12_cu_dad538916thrust23THRUST_300001_SM_900_NS12placeholders2_9E
	.align		8
        /*0138*/ 	.dword	_ZN61_INTERNAL_6b3be3ff_30_group_norm_nhwc_one_pass_12_cu_dad538916thrust23THRUST_300001_SM_900_NS12placeholders3_10E


//--------------------- .text._ZN3cub17CUB_300001_SM_9006detail11EmptyKernelIvEEvv --------------------------
	.section	.text._ZN3cub17CUB_300001_SM_9006detail11EmptyKernelIvEEvv,"ax",@progbits
	.align	128
        .global         _ZN3cub17CUB_300001_SM_9006detail11EmptyKernelIvEEvv
        .type           _ZN3cub17CUB_300001_SM_9006detail11EmptyKernelIvEEvv,@function
        .size           _ZN3cub17CUB_300001_SM_9006detail11EmptyKernelIvEEvv,(.L_x_2278 - _ZN3cub17CUB_300001_SM_9006detail11EmptyKernelIvEEvv)
        .other          _ZN3cub17CUB_300001_SM_9006detail11EmptyKernelIvEEvv,@"STO_CUDA_ENTRY STV_DEFAULT"
_ZN3cub17CUB_300001_SM_9006detail11EmptyKernelIvEEvv:
.text._ZN3cub17CUB_300001_SM_9006detail11EmptyKernelIvEEvv:
[----:B------:R-:W-:Y:S01]  /*0000*/  LDC R1, c[0x0][0x28] ;  /* 0x00000a00ff017b82 */ /* 0x000fe20000000800 */
[----:B------:R-:W-:Y:S05]  /*0010*/  EXIT ;  /* 0x000000000000794d */ /* 0x000fea0003800000 */
.L_x_0:
[----:B------:R-:W-:-:S00]  /*0020*/  BRA `(.L_x_0) ;  /* 0xfffffffc00fc7947 */ /* 0x000fc0000383ffff */
[----:B------:R-:W-:-:S00]  /*0030*/  NOP ;  /* 0x0000000000007918 */ /* 0x000fc00000000000 */
        /* <DEDUP_REMOVED lines=12> */
.L_x_2278:


//--------------------- .text._Z35group_norm_nhwc_bwd_one_pass_kernelI11Bf16IOFp32WLi64ELi12ELi384EEv26Group_norm_nhwc_bwd_params --------------------------
	.section	.text._Z35group_norm_nhwc_bwd_one_pass_kernelI11Bf16IOFp32WLi64ELi12ELi384EEv26Group_norm_nhwc_bwd_params,"ax",@progbits
	.align	128
        .global         _Z35group_norm_nhwc_bwd_one_pass_kernelI11Bf16IOFp32WLi64ELi12ELi384EEv26Group_norm_nhwc_bwd_params
        .type           _Z35group_norm_nhwc_bwd_one_pass_kernelI11Bf16IOFp32WLi64ELi12ELi384EEv26Group_norm_nhwc_bwd_params,@function
        .size           _Z35group_norm_nhwc_bwd_one_pass_kernelI11Bf16IOFp32WLi64ELi12ELi384EEv26Group_norm_nhwc_bwd_params,(.L_x_2279 - _Z35group_norm_nhwc_bwd_one_pass_kernelI11Bf16IOFp32WLi64ELi12ELi384EEv26Group_norm_nhwc_bwd_params)
        .other          _Z35group_norm_nhwc_bwd_one_pass_kernelI11Bf16IOFp32WLi64ELi12ELi384EEv26Group_norm_nhwc_bwd_params,@"STO_CUDA_ENTRY STV_DEFAULT"
_Z35group_norm_nhwc_bwd_one_pass_kernelI11Bf16IOFp32WLi64ELi12ELi384EEv26Group_norm_nhwc_bwd_params:
.text._Z35group_norm_nhwc_bwd_one_pass_kernelI11Bf16IOFp32WLi64ELi12ELi384EEv26Group_norm_nhwc_bwd_params:
[----:B------:R-:W-:Y:S08]  /*0000*/  LDC R1, c[0x0][0x28] ;  /* 0x00000a00ff017b82 */ /* 0x000ff00000000800 */
[----:B------:R-:W0:Y:S01]  /*0010*/  S2UR UR8, SR_CTAID.Y ;  /* 0x00000000000879c3 */ /* 0x000e220000002600 */
[----:B------:R-:W-:Y:S01]  /*0020*/  ULDC UR4, c[0x0][0x2a0] ;  /* 0x0000a80000047ab9 */ /* 0x000fe20000000800 */
[----:B------:R-:W-:Y:S01]  /*0030*/  ULDC UR5, c[0x0][0x270] ;  /* 0x00009c0000057ab9 */ /* 0x000fe20000000800 */
[----:B------:R-:W1:Y:S01]  /*0040*/  S2R R29, SR_TID.X ;  /* 0x00000000001d7919 */ /* 0x000e620000002100 */
[----:B------:R-:W-:Y:S01]  /*0050*/  UIMAD UR4, UR4, UR5, URZ ;  /* 0x00000005040472a4 */ /* 0x000fe2000f8e023f */
[----:B------:R-:W-:-:S03]  /*0060*/  ULDC.64 UR14, c[0x0][0x208] ;  /* 0x00008200000e7ab9 */ /* 0x000fc60000000a00 */
[----:B0-----:R-:W-:-:S06]  /*0070*/  UISETP.GE.AND UP0, UPT, UR8, UR4, UPT ;  /* 0x000000040800728c */ /* 0x001fcc000bf06270 */
[----:B------:R-:W-:-:S13]  /*0080*/  PLOP3.LUT P0, PT, PT, PT, UP0, 0x80, 0x0 ;  /* 0x000000000000781c */ /* 0x000fda0003f0f008 */
[----:B-1----:R-:W-:Y:S05]  /*0090*/  @P0 BRA `(.L_x_1) ;  /* 0x0000003800e80947 */ /* 0x002fea0003800000 */
[----:B------:R-:W0:Y:S01]  /*00a0*/  S2UR UR16, SR_CTAID.X ;  /* 0x00000000001079c3 */ /* 0x000e220000002500 */
[----:B------:R-:W-:Y:S01]  /*00b0*/  IMAD.WIDE.U32 R2, R29, -0x55555555, RZ ;  /* 0xaaaaaaab1d027825 */ /* 0x000fe200078e00ff */
[----:B------:R-:W-:Y:S01]  /*00c0*/  ULDC.64 UR12, c[0x0][0x288] ;  /* 0x0000a200000c7ab9 */ /* 0x000fe20000000a00 */
[----:B------:R-:W1:Y:S01]  /*00d0*/  S2R R27, SR_LANEID ;  /* 0x00000000001b7919 */ /* 0x000e620000000000 */
[----:B------:R-:W-:Y:S02]  /*00e0*/  UIMAD.WIDE.U32 UR4, UR12, 0x3, URZ ;  /* 0x000000030c0478a5 */ /* 0x000fe4000f8e003f */
[----:B------:R-:W-:Y:S01]  /*00f0*/  SHF.R.U32.HI R0, RZ, 0x2, R3 ;  /* 0x00000002ff007819 */ /* 0x000fe20000011603 */
[----:B------:R-:W-:Y:S01]  /*0100*/  UIMAD UR9, UR13, 0x3, URZ ;  /* 0x000000030d0978a4 */ /* 0x000fe2000f8e023f */
[----:B------:R-:W0:Y:S01]  /*0110*/  LDC R5, c[0x0][0x2ac] ;  /* 0x0000ab00ff057b82 */ /* 0x000e220000000800 */
[----:B------:R-:W-:Y:S01]  /*0120*/  ULEA.HI UR12, UP0, UR13, UR12, URZ, 0x1 ;  /* 0x0000000c0d0c7291 */ /* 0x000fe2000f81083f */
[----:B------:R-:W-:Y:S01]  /*0130*/  ULDC.64 UR18, c[0x0][0x290] ;  /* 0x0000a40000127ab9 */ /* 0x000fe20000000a00 */
[----:B------:R-:W-:-:S02]  /*0140*/  UIADD3 UR9, UR5, UR9, URZ ;  /* 0x0000000905097290 */ /* 0x000fc4000fffe03f */
[----:B------:R-:W-:-:S03]  /*0150*/  UIADD3.X UR10, URZ, UR13, URZ, UP0, !UPT ;  /* 0x0000000d3f0a7290 */ /* 0x000fc600087fe43f */
[----:B------:R-:W2:Y:S01]  /*0160*/  S2UR UR7, SR_CgaCtaId ;  /* 0x00000000000779c3 */ /* 0x000ea20000008800 */
[----:B------:R-:W-:Y:S01]  /*0170*/  ULEA.HI UR11, UP0, UR9, UR4, URZ, 0x1 ;  /* 0x00000004090b7291 */ /* 0x000fe2000f81083f */
[----:B------:R-:W-:Y:S01]  /*0180*/  UMOV UR6, 0x400 ;  /* 0x0000040000067882 */ /* 0x000fe20000000000 */
[----:B------:R-:W-:Y:S02]  /*0190*/  USHF.R.S64 UR12, UR12, 0x1, UR10 ;  /* 0x000000010c0c7899 */ /* 0x000fe4000800100a */
[----:B------:R-:W-:Y:S02]  /*01a0*/  UIADD3.X UR9, URZ, UR9, URZ, UP0, !UPT ;  /* 0x000000093f097290 */ /* 0x000fe400087fe43f */
[----:B------:R-:W-:Y:S02]  /*01b0*/  USHF.R.S32.HI UR10, URZ, 0x1, UR10 ;  /* 0x000000013f0a7899 */ /* 0x000fe4000801140a */
[----:B------:R-:W-:Y:S02]  /*01c0*/  USHF.R.S64 UR11, UR11, 0x1, UR9 ;  /* 0x000000010b0b7899 */ /* 0x000fe40008001009 */
[----:B------:R-:W-:-:S02]  /*01d0*/  USHF.R.S32.HI UR9, URZ, 0x1, UR9 ;  /* 0x000000013f097899 */ /* 0x000fc40008011409 */
[----:B------:R-:W-:Y:S01]  /*01e0*/  USHF.L.U64.HI UR10, UR12, 0x2, UR10 ;  /* 0x000000020c0a7899 */ /* 0x000fe2000801020a */
[----:B0-----:R-:W-:Y:S01]  /*01f0*/  IMAD R0, R5, UR16, R0 ;  /* 0x0000001005007c24 */ /* 0x001fe2000f8e0200 */
[----:B------:R-:W-:Y:S01]  /*0200*/  USHF.L.U64.HI UR9, UR11, 0x2, UR9 ;  /* 0x000000020b097899 */ /* 0x000fe20008010209 */
[----:B------:R-:W-:Y:S01]  /*0210*/  UMOV UR5, UR8 ;  /* 0x0000000800057c82 */ /* 0x000fe20008000000 */
[----:B------:R-:W-:Y:S02]  /*0220*/  UMOV UR4, URZ ;  /* 0x0000003f00047c82 */ /* 0x000fe40008000000 */
[----:B------:R-:W-:Y:S02]  /*0230*/  ISETP.GE.U32.AND P1, PT, R0, UR18, PT ;  /* 0x0000001200007c0c */ /* 0x000fe4000bf26070 */
[----:B------:R-:W-:Y:S01]  /*0240*/  SHF.R.S32.HI R2, RZ, 0x1f, R0 ;  /* 0x0000001fff027819 */ /* 0x000fe20000011400 */
[----:B--2---:R-:W-:Y:S01]  /*0250*/  ULEA UR6, UR7, UR6, 0x18 ;  /* 0x0000000607067291 */ /* 0x004fe2000f8ec03f */
[----:B------:R-:W-:-:S02]  /*0260*/  SHF.R.S32.HI R0, RZ, 0x1f, R29 ;  /* 0x0000001fff007819 */ /* 0x000fc4000001141d */
[----:B------:R-:W-:Y:S02]  /*0270*/  ISETP.GE.AND.EX P1, PT, R2, UR19, PT, P1 ;  /* 0x0000001302007c0c */ /* 0x000fe4000bf26310 */
[----:B------:R-:W-:Y:S02]  /*0280*/  LEA.HI R0, R0, R29, RZ, 0x5 ;  /* 0x0000001d00007211 */ /* 0x000fe400078f28ff */
[----:B------:R-:W-:Y:S02]  /*0290*/  ISETP.LT.U32.AND P1, PT, R29, 0x180, !P1 ;  /* 0x000001801d00780c */ /* 0x000fe40004f21070 */
[----:B------:R-:W-:-:S04]  /*02a0*/  SHF.R.S32.HI R0, RZ, 0x5, R0 ;  /* 0x00000005ff007819 */ /* 0x000fc80000011400 */
[----:B-1----:R-:W-:-:S07]  /*02b0*/  LEA R26, R0, UR6, 0x3 ;  /* 0x00000006001a7c11 */ /* 0x002fce000f8e18ff */
.L_x_24:
[----:B0-----:R-:W0:Y:S01]  /*02c0*/  LDC R6, c[0x0][0x2a0] ;  /* 0x0000a800ff067b82 */ /* 0x001e220000000800 */
[----:B-1----:R-:W1:Y:S01]  /*02d0*/  S2R R8, SR_TID.X ;  /* 0x0000000000087919 */ /* 0x002e620000002100 */
[----:B------:R-:W-:Y:S01]  /*02e0*/  ULDC.64 UR6, c[0x0][0x248] ;  /* 0x0000920000067ab9 */ /* 0x000fe20000000a00 */
[----:B------:R-:W-:Y:S01]  /*02f0*/  ISETP.LE.AND P4, PT, RZ, UR5, PT ;  /* 0x00000005ff007c0c */ /* 0x000fe2000bf83270 */
[----:B------:R-:W-:-:S04]  /*0300*/  UIMAD.WIDE UR6, UR5, 0x8, UR6 ;  /* 0x00000008050678a5 */ /* 0x000fc8000f8e0206 */
[----:B------:R-:W2:Y:S08]  /*0310*/  LDC R12, c[0x0][0x2ac] ;  /* 0x0000ab00ff0c7b82 */ /* 0x000eb00000000800 */
[----:B------:R-:W3:Y:S01]  /*0320*/  @P1 LDC.64 R10, c[0x0][0x288] ;  /* 0x0000a200ff0a1b82 */ /* 0x000ee20000000a00 */
[----:B0-----:R-:W-:Y:S02]  /*0330*/  IABS R5, R6 ;  /* 0x0000000600057213 */ /* 0x001fe40000000000 */
[----:B------:R-:W-:-:S02]  /*0340*/  LOP3.LUT R9, R6, UR5, RZ, 0x3c, !PT ;  /* 0x0000000506097c12 */ /* 0x000fc4000f8e3cff */
[----:B------:R-:W0:Y:S02]  /*0350*/  I2F.RP R0, R5 ;  /* 0x0000000500007306 */ /* 0x000e240000209400 */
[----:B------:R-:W-:-:S06]  /*0360*/  ISETP.GE.AND P5, PT, R9, RZ, PT ;  /* 0x000000ff0900720c */ /* 0x000fcc0003fa6270 */
[----:B0-----:R-:W0:Y:S02]  /*0370*/  MUFU.RCP R0, R0 ;  /* 0x0000000000007308 */ /* 0x001e240000001000 */
[----:B0-----:R-:W-:-:S06]  /*0380*/  IADD3 R2, R0, 0xffffffe, RZ ;  /* 0x0ffffffe00027810 */ /* 0x001fcc0007ffe0ff */
[----:B------:R0:W4:Y:S02]  /*0390*/  F2I.FTZ.U32.TRUNC.NTZ R3, R2 ;  /* 0x0000000200037305 */ /* 0x000124000021f000 */
[----:B0-----:R-:W-:Y:S01]  /*03a0*/  HFMA2.MMA R2, -RZ, RZ, 0, 0 ;  /* 0x00000000ff027435 */ /* 0x001fe200000001ff */
[----:B----4-:R-:W-:-:S05]  /*03b0*/  IADD3 R4, RZ, -R3, RZ ;  /* 0x80000003ff047210 */ /* 0x010fca0007ffe0ff */
[----:B------:R-:W-:Y:S01]  /*03c0*/  IMAD R7, R4, R5, RZ ;  /* 0x0000000504077224 */ /* 0x000fe200078e02ff */
[----:B------:R-:W-:-:S03]  /*03d0*/  IABS R4, UR5 ;  /* 0x0000000500047c13 */ /* 0x000fc60008000000 */
[----:B------:R-:W-:-:S06]  /*03e0*/  IMAD.HI.U32 R3, R3, R7, R2 ;  /* 0x0000000703037227 */ /* 0x000fcc00078e0002 */
[----:B------:R-:W-:-:S05]  /*03f0*/  IMAD.HI.U32 R0, R3, R4, RZ ;  /* 0x0000000403007227 */ /* 0x000fca00078e00ff */
[----:B------:R-:W-:-:S05]  /*0400*/  IADD3 R3, -R0, RZ, RZ ;  /* 0x000000ff00037210 */ /* 0x000fca0007ffe1ff */
[C---:B------:R-:W-:Y:S02]  /*0410*/  IMAD R4, R5.reuse, R3, R4 ;  /* 0x0000000305047224 */ /* 0x040fe400078e0204 */
[----:B-1----:R-:W-:Y:S01]  /*0420*/  IMAD.WIDE.U32 R2, R8, -0x55555555, RZ ;  /* 0xaaaaaaab08027825 */ /* 0x002fe200078e00ff */
[----:B------:R-:W-:Y:S02]  /*0430*/  MOV R2, UR6 ;  /* 0x0000000600027c02 */ /* 0x000fe40008000f00 */
[----:B------:R-:W-:Y:S02]  /*0440*/  ISETP.GT.U32.AND P0, PT, R5, R4, PT ;  /* 0x000000040500720c */ /* 0x000fe40003f04070 */
[----:B------:R-:W-:Y:S02]  /*0450*/  SHF.R.U32.HI R7, RZ, 0x2, R3 ;  /* 0x00000002ff077819 */ /* 0x000fe40000011603 */
[----:B------:R-:W-:Y:S01]  /*0460*/  MOV R3, UR7 ;  /* 0x0000000700037c02 */ /* 0x000fe20008000f00 */
[----:B------:R-:W-:-:S05]  /*0470*/  ULDC.64 UR6, c[0x0][0x298] ;  /* 0x0000a60000067ab9 */ /* 0x000fca0000000a00 */
[----:B------:R-:W4:Y:S03]  /*0480*/  LDG.E.64 R2, desc[UR14][R2.64] ;  /* 0x0000000e02027981 */ /* 0x000f26000c1e1b00 */
[-C--:B------:R-:W-:Y:S02]  /*0490*/  @!P0 IADD3 R4, R4, -R5.reuse, RZ ;  /* 0x8000000504048210 */ /* 0x080fe40007ffe0ff */
[----:B------:R-:W-:Y:S02]  /*04a0*/  @!P0 IADD3 R0, R0, 0x1, RZ ;  /* 0x0000000100008810 */ /* 0x000fe40007ffe0ff */
[CC--:B------:R-:W-:Y:S02]  /*04b0*/  ISETP.GE.U32.AND P2, PT, R4.reuse, R5.reuse, PT ;  /* 0x000000050400720c */ /* 0x0c0fe40003f46070 */
[----:B------:R-:W-:Y:S02]  /*04c0*/  ISETP.GT.U32.AND P3, PT, R5, R4, PT ;  /* 0x000000040500720c */ /* 0x000fe40003f64070 */
[----:B------:R-:W-:-:S02]  /*04d0*/  IADD3 R5, R4, -R5, RZ ;  /* 0x8000000504057210 */ /* 0x000fc40007ffe0ff */
[----:B------:R-:W-:Y:S02]  /*04e0*/  ISETP.NE.AND P0, PT, R6, RZ, PT ;  /* 0x000000ff0600720c */ /* 0x000fe40003f05270 */
[----:B------:R-:W-:Y:S02]  /*04f0*/  SEL R4, R5, R4, !P3 ;  /* 0x0000000405047207 */ /* 0x000fe40005800000 */
[----:B------:R-:W-:-:S03]  /*0500*/  LOP3.LUT R5, RZ, R6, RZ, 0x33, !PT ;  /* 0x00000006ff057212 */ /* 0x000fc600078e33ff */
[----:B------:R-:W-:Y:S02]  /*0510*/  @P2 IADD3 R0, R0, 0x1, RZ ;  /* 0x0000000100002810 */ /* 0x000fe40007ffe0ff */
[----:B------:R-:W-:Y:S02]  /*0520*/  @!P4 IADD3 R4, -R4, RZ, RZ ;  /* 0x000000ff0404c210 */ /* 0x000fe40007ffe1ff */
[----:B------:R-:W-:Y:S01]  /*0530*/  MOV R6, R0 ;  /* 0x0000000000067202 */ /* 0x000fe20000000f00 */
[----:B------:R-:W-:Y:S01]  /*0540*/  IMAD R8, R7, -0x6, R8 ;  /* 0xfffffffa07087824 */ /* 0x000fe200078e0208 */
[C---:B------:R-:W-:Y:S02]  /*0550*/  SEL R0, R5.reuse, R4, !P0 ;  /* 0x0000000405007207 */ /* 0x040fe40004000000 */
[----:B------:R-:W-:Y:S02]  /*0560*/  @!P5 IADD3 R6, -R6, RZ, RZ ;  /* 0x000000ff0606d210 */ /* 0x000fe40007ffe1ff */
[----:B------:R-:W-:Y:S01]  /*0570*/  SHF.L.U32 R8, R8, 0x1, RZ ;  /* 0x0000000108087819 */ /* 0x000fe200000006ff */
[----:B------:R-:W-:Y:S01]  /*0580*/  IMAD R9, R0, 0xc, RZ ;  /* 0x0000000c00097824 */ /* 0x000fe200078e02ff */
[----:B------:R-:W-:-:S02]  /*0590*/  SEL R5, R5, R6, !P0 ;  /* 0x0000000605057207 */ /* 0x000fc40004000000 */
[----:B------:R-:W-:Y:S02]  /*05a0*/  SHF.R.S32.HI R6, RZ, 0x1f, R8 ;  /* 0x0000001fff067819 */ /* 0x000fe40000011408 */
[----:B------:R-:W-:Y:S02]  /*05b0*/  IADD3 R34, P0, R8, R9, RZ ;  /* 0x0000000908227210 */ /* 0x000fe40007f1e0ff */
[----:B------:R-:W-:Y:S01]  /*05c0*/  SHF.R.S32.HI R4, RZ, 0x1f, R5 ;  /* 0x0000001fff047819 */ /* 0x000fe20000011405 */
[----:B--2---:R-:W-:Y:S01]  /*05d0*/  IMAD R15, R12, UR16, R7 ;  /* 0x000000100c0f7c24 */ /* 0x004fe2000f8e0207 */
[----:B------:R-:W-:Y:S02]  /*05e0*/  LEA.HI.X.SX32 R35, R9, R6, 0x1, P0 ;  /* 0x0000000609237211 */ /* 0x000fe400000f0eff */
[----:B------:R-:W0:Y:S01]  /*05f0*/  @P1 LDC.64 R6, c[0x0][0x230] ;  /* 0x00008c00ff061b82 */ /* 0x000e220000000a00 */
[----:B------:R-:W-:Y:S01]  /*0600*/  IMAD R4, R4, UR6, RZ ;  /* 0x0000000604047c24 */ /* 0x000fe2000f8e02ff */
[----:B------:R-:W-:Y:S01]  /*0610*/  SHF.R.S32.HI R13, RZ, 0x1f, R15 ;  /* 0x0000001fff0d7819 */ /* 0x000fe2000001140f */
[----:B------:R-:W-:-:S04]  /*0620*/  IMAD.WIDE.U32 R34, R5, UR6, R34 ;  /* 0x0000000605227c25 */ /* 0x000fc8000f8e0022 */
[----:B------:R-:W-:Y:S01]  /*0630*/  IMAD R37, R5, UR7, R4 ;  /* 0x0000000705257c24 */ /* 0x000fe2000f8e0204 */
[----:B------:R-:W-:Y:S01]  /*0640*/  @P1 MOV R36, R34 ;  /* 0x0000002200241202 */ /* 0x000fe20000000f00 */
[----:B---3--:R-:W-:-:S03]  /*0650*/  @P1 IMAD R4, R13, R10, RZ ;  /* 0x0000000a0d041224 */ /* 0x008fc600078e02ff */
[----:B------:R-:W-:Y:S01]  /*0660*/  IADD3 R37, R35, R37, RZ ;  /* 0x0000002523257210 */ /* 0x000fe20007ffe0ff */
[C---:B------:R-:W-:Y:S02]  /*0670*/  @P1 IMAD R13, R15.reuse, R11, R4 ;  /* 0x0000000b0f0d1224 */ /* 0x040fe400078e0204 */
[----:B------:R-:W1:Y:S01]  /*0680*/  @P1 LDC.64 R4, c[0x0][0x228] ;  /* 0x00008a00ff041b82 */ /* 0x000e620000000a00 */
[----:B------:R-:W-:-:S05]  /*0690*/  @P1 IMAD.WIDE.U32 R10, R15, R10, R36 ;  /* 0x0000000a0f0a1225 */ /* 0x000fca00078e0024 */
[----:B------:R-:W-:Y:S02]  /*06a0*/  @P1 IADD3 R13, R11, R13, RZ ;  /* 0x0000000d0b0d1210 */ /* 0x000fe40007ffe0ff */
[C---:B------:R-:W-:Y:S02]  /*06b0*/  @P1 SHF.L.U32 R11, R10.reuse, 0x1, RZ ;  /* 0x000000010a0b1819 */ /* 0x040fe400000006ff */
[----:B------:R-:W-:Y:S02]  /*06c0*/  @P1 SHF.L.U64.HI R10, R10, 0x1, R13 ;  /* 0x000000010a0a1819 */ /* 0x000fe4000001020d */
[----:B0-----:R-:W-:-:S04]  /*06d0*/  @P1 IADD3 R6, P0, R11, R6, RZ ;  /* 0x000000060b061210 */ /* 0x001fc80007f1e0ff */
[----:B------:R-:W-:-:S05]  /*06e0*/  @P1 IADD3.X R7, R10, R7, RZ, P0, !PT ;  /* 0x000000070a071210 */ /* 0x000fca00007fe4ff */
[----:B------:R-:W2:Y:S01]  /*06f0*/  @P1 LDG.E R6, desc[UR14][R6.64] ;  /* 0x0000000e06061981 */ /* 0x000ea2000c1e1900 */
[----:B-1----:R-:W-:-:S04]  /*0700*/  @P1 IADD3 R4, P0, R11, R4, RZ ;  /* 0x000000040b041210 */ /* 0x002fc80007f1e0ff */
[----:B------:R-:W-:Y:S01]  /*0710*/  @P1 IADD3.X R5, R10, R5, RZ, P0, !PT ;  /* 0x000000050a051210 */ /* 0x000fe200007fe4ff */
[----:B------:R-:W-:Y:S01]  /*0720*/  UMOV UR8, 0x3f800000 ;  /* 0x3f80000000087882 */ /* 0x000fe20000000000 */
[----:B------:R-:W-:Y:S02]  /*0730*/  PRMT R30, RZ, 0x7610, R30 ;  /* 0x00007610ff1e7816 */ /* 0x000fe4000000001e */
[----:B------:R-:W-:Y:S01]  /*0740*/  PRMT R31, RZ, 0x7610, R31 ;  /* 0x00007610ff1f7816 */ /* 0x000fe2000000001f */
[----:B------:R-:W-:Y:S01]  /*0750*/  BSSY B0, `(.L_x_2) ;  /* 0x000001c000007945 */ /* 0x000fe20003800000 */
[----:B------:R0:W5:Y:S02]  /*0760*/  @P1 LDG.E R14, desc[UR14][R4.64] ;  /* 0x0000000e040e1981 */ /* 0x000164000c1e1900 */
[----:B0-----:R-:W-:Y:S01]  /*0770*/  CS2R R4, SRZ ;  /* 0x0000000000047805 */ /* 0x001fe2000001ff00 */
[----:B----4-:R-:W-:-:S05]  /*0780*/  FFMA.FTZ R3, -R2, R2, R3 ;  /* 0x0000000202037223 */ /* 0x010fca0000010103 */
[----:B------:R-:W-:-:S13]  /*0790*/  FSETP.GTU.FTZ.AND P0, PT, R3, RZ, PT ;  /* 0x000000ff0300720b */ /* 0x000fda0003f1c000 */
[----:B------:R-:W-:Y:S01]  /*07a0*/  VOTEU.ANY UP0, P0 ;  /* 0x00000000003f7886 */ /* 0x000fe20000000100 */
[----:B------:R-:W-:-:S04]  /*07b0*/  PLOP3.LUT P0, PT, PT, PT, UP0, 0x80, 0x0 ;  /* 0x000000000000781c */ /* 0x000fc80003f0f008 */
[----:B------:R-:W-:-:S09]  /*07c0*/  @UP0 ULDC UR6, c[0x0][0x250] ;  /* 0x0000940000060ab9 */ /* 0x000fd20000000800 */
[----:B------:R-:W-:-:S06]  /*07d0*/  @P0 FADD.FTZ R3, R3, UR6 ;  /* 0x0000000603030e21 */ /* 0x000fcc0008010000 */
[----:B------:R-:W0:Y:S02]  /*07e0*/  @P0 MUFU.RSQ R3, R3 ;  /* 0x0000000300030308 */ /* 0x000e240000001400 */
[----:B0-----:R-:W-:Y:S02]  /*07f0*/  @P0 R2UR UR6, R3 ;  /* 0x00000000030602ca */ /* 0x001fe400000e0000 */
[----:B------:R-:W-:-:S11]  /*0800*/  ISETP.GT.U32.AND P0, PT, R29, 0x17f, PT ;  /* 0x0000017f1d00780c */ /* 0x000fd60003f04070 */
[----:B------:R-:W-:Y:S01]  /*0810*/  @UP0 UMOV UR8, UR6 ;  /* 0x0000000600080c82 */ /* 0x000fe20008000000 */
[C---:B--2---:R-:W-:Y:S02]  /*0820*/  @P1 PRMT R30, R6.reuse, 0x7610, R30 ;  /* 0x00007610061e1816 */ /* 0x044fe4000000001e */
[----:B------:R-:W-:Y:S02]  /*0830*/  @P1 PRMT R31, R6, 0x7632, R31 ;  /* 0x00007632061f1816 */ /* 0x000fe4000000001f */
[----:B------:R-:W-:Y:S01]  /*0840*/  CS2R R6, SRZ ;  /* 0x0000000000067805 */ /* 0x000fe2000001ff00 */
[----:B------:R-:W-:Y:S06]  /*0850*/  @P0 BRA `(.L_x_3) ;  /* 0x00000000002c0947 */ /* 0x000fec0003800000 */
[----:B------:R-:W-:Y:S01]  /*0860*/  ULDC.U8 UR6, c[0x0][0x2a4] ;  /* 0x0000a90000067ab9 */ /* 0x000fe20000000000 */
[----:B------:R-:W0:Y:S01]  /*0870*/  LDC.64 R12, c[0x0][0x238] ;  /* 0x00008e00ff0c7b82 */ /* 0x000e220000000a00 */
[----:B------:R-:W-:Y:S02]  /*0880*/  ISETP.NE.AND P0, PT, RZ, UR6, PT ;  /* 0x00000006ff007c0c */ /* 0x000fe4000bf05270 */
[----:B------:R-:W-:-:S04]  /*0890*/  IADD3 R3, R8, R9, RZ ;  /* 0x0000000908037210 */ /* 0x000fc80007ffe0ff */
[----:B------:R-:W-:-:S07]  /*08a0*/  SHF.R.S32.HI R16, RZ, 0x1f, R3 ;  /* 0x0000001fff107819 */ /* 0x000fce0000011403 */
[----:B------:R-:W1:Y:S01]  /*08b0*/  @P0 LDC.64 R4, c[0x0][0x240] ;  /* 0x00009000ff040b82 */ /* 0x000e620000000a00 */
[C---:B0-----:R-:W-:Y:S01]  /*08c0*/  IMAD.WIDE R8, R3.reuse, 0x4, R12 ;  /* 0x0000000403087825 */ /* 0x041fe200078e020c */
[----:B-1----:R-:W-:-:S04]  /*08d0*/  @P0 LEA R10, P2, R3, R4, 0x2 ;  /* 0x00000004030a0211 */ /* 0x002fc800078410ff */
[----:B------:R-:W-:Y:S02]  /*08e0*/  @P0 LEA.HI.X R11, R3, R5, R16, 0x2, P2 ;  /* 0x00000005030b0211 */ /* 0x000fe400010f1410 */
[----:B------:R0:W5:Y:S04]  /*08f0*/  LDG.E.64 R4, desc[UR14][R8.64] ;  /* 0x0000000e08047981 */ /* 0x000168000c1e1b00 */
[----:B------:R0:W5:Y:S03]  /*0900*/  @P0 LDG.E.64 R6, desc[UR14][R10.64] ;  /* 0x0000000e0a060981 */ /* 0x000166000c1e1b00 */
.L_x_3:
[----:B------:R-:W-:Y:S05]  /*0910*/  BSYNC B0 ;  /* 0x0000000000007941 */ /* 0x000fea0003800000 */
.L_x_2:
[----:B------:R-:W-:Y:S01]  /*0920*/  ULDC.U8 UR6, c[0x0][0x2a4] ;  /* 0x0000a90000067ab9 */ /* 0x000fe20000000000 */
[----:B0-----:R-:W-:Y:S02]  /*0930*/  SHF.L.U32 R9, R30, 0x10, RZ ;  /* 0x000000101e097819 */ /* 0x001fe400000006ff */
[----:B------:R-:W-:Y:S02]  /*0940*/  ISETP.NE.AND P0, PT, RZ, UR6, PT ;  /* 0x00000006ff007c0c */ /* 0x000fe4000bf05270 */
[----:B------:R-:W-:Y:S01]  /*0950*/  SHF.L.U32 R11, R31, 0x10, RZ ;  /* 0x000000101f0b7819 */ /* 0x000fe200000006ff */
[C---:B------:R-:W-:Y:S01]  /*0960*/  FADD.FTZ R9, -R2.reuse, R9 ;  /* 0x0000000902097221 */ /* 0x040fe20000010100 */
[----:B------:R-:W-:Y:S02]  /*0970*/  PRMT R3, RZ, 0x7610, R3 ;  /* 0x00007610ff037816 */ /* 0x000fe40000000003 */
[----:B------:R-:W-:Y:S01]  /*0980*/  PRMT R28, RZ, 0x7610, R28 ;  /* 0x00007610ff1c7816 */ /* 0x000fe2000000001c */
[----:B------:R-:W-:Y:S01]  /*0990*/  FADD.FTZ R12, -R2, R11 ;  /* 0x0000000b020c7221 */ /* 0x000fe20000010100 */
[C---:B-----5:R-:W-:Y:S01]  /*09a0*/  @P1 PRMT R3, R14.reuse, 0x7610, R3 ;  /* 0x000076100e031816 */ /* 0x060fe20000000003 */
[----:B------:R-:W-:Y:S01]  /*09b0*/  FMUL.FTZ R9, R9, UR8 ;  /* 0x0000000809097c20 */ /* 0x000fe20008410000 */
[----:B------:R-:W-:Y:S01]  /*09c0*/  @P1 PRMT R28, R14, 0x7632, R28 ;  /* 0x000076320e1c1816 */ /* 0x000fe2000000001c */
[----:B------:R-:W-:Y:S01]  /*09d0*/  FMUL.FTZ R12, R12, UR8 ;  /* 0x000000080c0c7c20 */ /* 0x000fe20008410000 */
[----:B------:R-:W-:-:S02]  /*09e0*/  SHF.L.U32 R10, R3, 0x10, RZ ;  /* 0x00000010030a7819 */ /* 0x000fc400000006ff */
[----:B------:R-:W-:Y:S01]  /*09f0*/  SHF.L.U32 R11, R28, 0x10, RZ ;  /* 0x000000101c0b7819 */ /* 0x000fe200000006ff */
[----:B------:R-:W-:Y:S06]  /*0a00*/  @!P0 BRA `(.L_x_4) ;  /* 0x0000000000488947 */ /* 0x000fec0003800000 */
[----:B------:R-:W-:Y:S01]  /*0a10*/  FFMA.FTZ R8, R9, R4, R6 ;  /* 0x0000000409087223 */ /* 0x000fe20000010006 */
[----:B------:R-:W-:-:S03]  /*0a20*/  FFMA.FTZ R13, R12, R5, R7 ;  /* 0x000000050c0d7223 */ /* 0x000fc60000010007 */
[----:B------:R-:W-:Y:S01]  /*0a30*/  FMUL.FTZ R14, R8, -1.4426950216293334961 ;  /* 0xbfb8aa3b080e7820 */ /* 0x000fe20000410000 */
[----:B------:R-:W-:-:S05]  /*0a40*/  FMUL.FTZ R16, R13, -1.4426950216293334961 ;  /* 0xbfb8aa3b0d107820 */ /* 0x000fca0000410000 */
[----:B------:R-:W0:Y:S08]  /*0a50*/  MUFU.EX2 R14, R14 ;  /* 0x0000000e000e7308 */ /* 0x000e300000000800 */
[----:B------:R-:W1:Y:S01]  /*0a60*/  MUFU.EX2 R16, R16 ;  /* 0x0000001000107308 */ /* 0x000e620000000800 */
[----:B0-----:R-:W-:-:S07]  /*0a70*/  FADD.FTZ R15, R14, 1 ;  /* 0x3f8000000e0f7421 */ /* 0x001fce0000010000 */
[----:B------:R-:W0:Y:S01]  /*0a80*/  MUFU.RCP R15, R15 ;  /* 0x0000000f000f7308 */ /* 0x000e220000001000 */
[----:B-1----:R-:W-:-:S07]  /*0a90*/  FADD.FTZ R17, R16, 1 ;  /* 0x3f80000010117421 */ /* 0x002fce0000010000 */
[----:B------:R-:W1:Y:S01]  /*0aa0*/  MUFU.RCP R18, R17 ;  /* 0x0000001100127308 */ /* 0x000e620000001000 */
[----:B0-----:R-:W-:Y:S01]  /*0ab0*/  FADD.FTZ R19, -R15, 1 ;  /* 0x3f8000000f137421 */ /* 0x001fe20000010100 */
[----:B------:R-:W-:-:S03]  /*0ac0*/  FMUL.FTZ R10, R10, R15 ;  /* 0x0000000f0a0a7220 */ /* 0x000fc60000410000 */
[----:B------:R-:W-:Y:S01]  /*0ad0*/  FFMA.FTZ R19, R8, R19, 1 ;  /* 0x3f80000008137423 */ /* 0x000fe20000010013 */
[----:B-1----:R-:W-:Y:S01]  /*0ae0*/  FADD.FTZ R20, -R18, 1 ;  /* 0x3f80000012147421 */ /* 0x002fe20000010100 */
[----:B------:R-:W-:Y:S02]  /*0af0*/  FMUL.FTZ R11, R11, R18 ;  /* 0x000000120b0b7220 */ /* 0x000fe40000410000 */
[----:B------:R-:W-:Y:S01]  /*0b00*/  FMUL.FTZ R10, R10, R19 ;  /* 0x000000130a0a7220 */ /* 0x000fe20000410000 */
[----:B------:R-:W-:-:S04]  /*0b10*/  FFMA.FTZ R20, R13, R20, 1 ;  /* 0x3f8000000d147423 */ /* 0x000fc80000010014 */
[----:B------:R-:W-:-:S07]  /*0b20*/  FMUL.FTZ R11, R11, R20 ;  /* 0x000000140b0b7220 */ /* 0x000fce0000410000 */
.L_x_4:
[----:B------:R-:W-:Y:S01]  /*0b30*/  FMUL.FTZ R8, R10, R4 ;  /* 0x000000040a087220 */ /* 0x000fe20000410000 */
[----:B------:R-:W-:Y:S01]  /*0b40*/  FMUL.FTZ R25, R11, R5 ;  /* 0x000000050b197220 */ /* 0x000fe20000410000 */
[----:B------:R-:W-:Y:S01]  /*0b50*/  ISETP.GT.AND P0, PT, R27, 0x1e, PT ;  /* 0x0000001e1b00780c */ /* 0x000fe20003f04270 */
[----:B------:R-:W0:Y:S01]  /*0b60*/  S2UR UR13, SR_CgaCtaId ;  /* 0x00000000000d79c3 */ /* 0x000e220000008800 */
[----:B------:R-:W-:Y:S01]  /*0b70*/  FFMA.FTZ R13, R9, R8, RZ ;  /* 0x00000008090d7223 */ /* 0x000fe200000100ff */
[----:B------:R-:W-:Y:S01]  /*0b80*/  FADD.FTZ R8, RZ, R8 ;  /* 0x00000008ff087221 */ /* 0x000fe20000010000 */
[----:B------:R-:W-:Y:S01]  /*0b90*/  UMOV UR7, 0x400 ;  /* 0x0000040000077882 */ /* 0x000fe20000000000 */
[----:B------:R-:W-:Y:S01]  /*0ba0*/  ISETP.NE.AND P2, PT, R29, RZ, PT ;  /* 0x000000ff1d00720c */ /* 0x000fe20003f45270 */
[----:B------:R-:W-:Y:S01]  /*0bb0*/  FFMA.FTZ R24, R12, R25, R13 ;  /* 0x000000190c187223 */ /* 0x000fe2000001000d */
[----:B------:R-:W-:Y:S01]  /*0bc0*/  FADD.FTZ R25, R25, R8 ;  /* 0x0000000819197221 */ /* 0x000fe20000010000 */
[----:B------:R-:W-:Y:S01]  /*0bd0*/  UIADD3 UR6, UR7, 0x80, URZ ;  /* 0x0000008007067890 */ /* 0x000fe2000fffe03f */
[----:B------:R-:W-:Y:S01]  /*0be0*/  BSSY B0, `(.L_x_5) ;  /* 0x0000042000007945 */ /* 0x000fe20003800000 */
[----:B------:R-:W-:Y:S01]  /*0bf0*/  ISETP.GT.U32.AND P3, PT, R29, 0x5, PT ;  /* 0x000000051d00780c */ /* 0x000fe20003f64070 */
[----:B------:R-:W1:Y:S04]  /*0c00*/  SHFL.DOWN PT, R13, R24, 0x1, 0x1f ;  /* 0x08201f00180d7f89 */ /* 0x000e6800000e0000 */
[----:B------:R-:W2:Y:S01]  /*0c10*/  SHFL.DOWN PT, R8, R25, 0x1, 0x1f ;  /* 0x08201f0019087f89 */ /* 0x000ea200000e0000 */
[----:B0-----:R-:W-:-:S06]  /*0c20*/  ULEA UR6, UR13, UR6, 0x18 ;  /* 0x000000060d067291 */ /* 0x001fcc000f8ec03f */
[----:B------:R-:W-:Y:S01]  /*0c30*/  LEA R32, R29, UR6, 0x4 ;  /* 0x000000061d207c11 */ /* 0x000fe2000f8e20ff */
[----:B-1----:R-:W-:Y:S01]  /*0c40*/  @!P0 FADD.FTZ R24, R24, R13 ;  /* 0x0000000d18188221 */ /* 0x002fe20000010000 */
[----:B--2---:R-:W-:-:S04]  /*0c50*/  @!P0 FADD.FTZ R25, R25, R8 ;  /* 0x0000000819198221 */ /* 0x004fc80000010000 */
[----:B------:R-:W0:Y:S01]  /*0c60*/  SHFL.DOWN PT, R13, R24, 0x2, 0x1f ;  /* 0x08401f00180d7f89 */ /* 0x000e2200000e0000 */
[----:B------:R-:W-:-:S03]  /*0c70*/  ISETP.GT.AND P0, PT, R27, 0x1d, PT ;  /* 0x0000001d1b00780c */ /* 0x000fc60003f04270 */
[----:B------:R-:W1:Y:S10]  /*0c80*/  SHFL.DOWN PT, R8, R25, 0x2, 0x1f ;  /* 0x08401f0019087f89 */ /* 0x000e7400000e0000 */
[----:B0-----:R-:W-:Y:S01]  /*0c90*/  @!P0 FADD.FTZ R24, R24, R13 ;  /* 0x0000000d18188221 */ /* 0x001fe20000010000 */
[----:B-1----:R-:W-:-:S04]  /*0ca0*/  @!P0 FADD.FTZ R25, R25, R8 ;  /* 0x0000000819198221 */ /* 0x002fc80000010000 */
        /* <DEDUP_REMOVED lines=14> */
[----:B-1----:R-:W-:Y:S01]  /*0d90*/  @!P0 FADD.FTZ R25, R25, R8 ;  /* 0x0000000819198221 */ /* 0x002fe20000010000 */
[----:B------:R-:W-:Y:S01]  /*0da0*/  ISETP.NE.AND P0, PT, R27, RZ, PT ;  /* 0x000000ff1b00720c */ /* 0x000fe20003f05270 */
[----:B------:R-:W-:Y:S01]  /*0db0*/  FFMA.FTZ R8, R9, R10, RZ ;  /* 0x0000000a09087223 */ /* 0x000fe200000100ff */
[----:B------:R-:W-:Y:S01]  /*0dc0*/  FFMA.FTZ R9, R12, R11, RZ ;  /* 0x0000000b0c097223 */ /* 0x000fe200000100ff */
[----:B------:R-:W-:Y:S01]  /*0dd0*/  FADD.FTZ R10, RZ, R10 ;  /* 0x0000000aff0a7221 */ /* 0x000fe20000010000 */
[----:B------:R-:W-:-:S05]  /*0de0*/  FADD.FTZ R11, RZ, R11 ;  /* 0x0000000bff0b7221 */ /* 0x000fca0000010000 */
[----:B------:R0:W-:Y:S04]  /*0df0*/  STS.128 [R32], R8 ;  /* 0x0000000820007388 */ /* 0x0001e80000000c00 */
[----:B------:R0:W-:Y:S01]  /*0e00*/  @!P0 STS.64 [R26+0x10], R24 ;  /* 0x000010181a008388 */ /* 0x0001e20000000a00 */
[----:B------:R-:W-:Y:S06]  /*0e10*/  BAR.SYNC.DEFER_BLOCKING 0x0 ;  /* 0x0000000000007b1d */ /* 0x000fec0000010000 */
[----:B------:R-:W-:Y:S05]  /*0e20*/  @P2 BRA `(.L_x_6) ;  /* 0x0000000000742947 */ /* 0x000fea0003800000 */
[----:B------:R-:W-:-:S09]  /*0e30*/  ULEA UR6, UR13, UR7, 0x18 ;  /* 0x000000070d067291 */ /* 0x000fd2000f8ec03f */
[----:B------:R-:W1:Y:S04]  /*0e40*/  LDS.64 R20, [UR6+0x18] ;  /* 0x00001806ff147984 */ /* 0x000e680008000a00 */
[----:B------:R-:W2:Y:S04]  /*0e50*/  LDS.128 R12, [UR6+0x20] ;  /* 0x00002006ff0c7984 */ /* 0x000ea80008000c00 */
[----:B------:R-:W3:Y:S01]  /*0e60*/  LDS.128 R16, [UR6+0x30] ;  /* 0x00003006ff107984 */ /* 0x000ee20008000c00 */
[----:B-1----:R-:W-:Y:S01]  /*0e70*/  FADD.FTZ R23, R24, R20 ;  /* 0x0000001418177221 */ /* 0x002fe20000010000 */
[----:B0-----:R-:W-:-:S03]  /*0e80*/  FADD.FTZ R24, R25, R21 ;  /* 0x0000001519187221 */ /* 0x001fc60000010000 */
[----:B--2---:R-:W-:Y:S01]  /*0e90*/  FADD.FTZ R25, R23, R12 ;  /* 0x0000000c17197221 */ /* 0x004fe20000010000 */
[----:B------:R-:W-:Y:S01]  /*0ea0*/  FADD.FTZ R24, R24, R13 ;  /* 0x0000000d18187221 */ /* 0x000fe20000010000 */
[----:B------:R-:W0:Y:S02]  /*0eb0*/  LDS.128 R20, [UR6+0x40] ;  /* 0x00004006ff147984 */ /* 0x000e240008000c00 */
[----:B------:R-:W-:Y:S01]  /*0ec0*/  FADD.FTZ R25, R25, R14 ;  /* 0x0000000e19197221 */ /* 0x000fe20000010000 */
[----:B------:R-:W-:Y:S02]  /*0ed0*/  FADD.FTZ R24, R24, R15 ;  /* 0x0000000f18187221 */ /* 0x000fe40000010000 */
[----:B------:R-:W1:Y:S01]  /*0ee0*/  LDS.128 R12, [UR6+0x50] ;  /* 0x00005006ff0c7984 */ /* 0x000e620008000c00 */
[----:B---3--:R-:W-:Y:S01]  /*0ef0*/  FADD.FTZ R25, R25, R16 ;  /* 0x0000001019197221 */ /* 0x008fe20000010000 */
[----:B------:R-:W-:-:S03]  /*0f00*/  FADD.FTZ R24, R24, R17 ;  /* 0x0000001118187221 */ /* 0x000fc60000010000 */
[----:B------:R-:W-:Y:S01]  /*0f10*/  FADD.FTZ R25, R25, R18 ;  /* 0x0000001219197221 */ /* 0x000fe20000010000 */
[----:B------:R-:W-:Y:S02]  /*0f20*/  FADD.FTZ R24, R24, R19 ;  /* 0x0000001318187221 */ /* 0x000fe40000010000 */
[----:B------:R-:W2:Y:S01]  /*0f30*/  LDS.128 R16, [UR6+0x60] ;  /* 0x00006006ff107984 */ /* 0x000ea20008000c00 */
[----:B0-----:R-:W-:Y:S01]  /*0f40*/  FADD.FTZ R25, R25, R20 ;  /* 0x0000001419197221 */ /* 0x001fe20000010000 */
[----:B------:R-:W-:-:S03]  /*0f50*/  FADD.FTZ R24, R24, R21 ;  /* 0x0000001518187221 */ /* 0x000fc60000010000 */
[----:B------:R-:W-:Y:S01]  /*0f60*/  FADD.FTZ R25, R25, R22 ;  /* 0x0000001619197221 */ /* 0x000fe20000010000 */
[----:B------:R-:W-:-:S03]  /*0f70*/  FADD.FTZ R24, R24, R23 ;  /* 0x0000001718187221 */ /* 0x000fc60000010000 */
[----:B-1----:R-:W-:Y:S01]  /*0f80*/  FADD.FTZ R25, R25, R12 ;  /* 0x0000000c19197221 */ /* 0x002fe20000010000 */
[----:B------:R-:W-:-:S03]  /*0f90*/  FADD.FTZ R24, R24, R13 ;  /* 0x0000000d18187221 */ /* 0x000fc60000010000 */
[----:B------:R-:W-:Y:S01]  /*0fa0*/  FADD.FTZ R25, R25, R14 ;  /* 0x0000000e19197221 */ /* 0x000fe20000010000 */
[----:B------:R-:W-:-:S03]  /*0fb0*/  FADD.FTZ R24, R24, R15 ;  /* 0x0000000f18187221 */ /* 0x000fc60000010000 */
[----:B--2---:R-:W-:Y:S01]  /*0fc0*/  FADD.FTZ R25, R25, R16 ;  /* 0x0000001019197221 */ /* 0x004fe20000010000 */
[----:B------:R-:W-:-:S03]  /*0fd0*/  FADD.FTZ R12, R24, R17 ;  /* 0x00000011180c7221 */ /* 0x000fc60000010000 */
[----:B------:R-:W-:Y:S01]  /*0fe0*/  FADD.FTZ R24, R25, R18 ;  /* 0x0000001219187221 */ /* 0x000fe20000010000 */
[----:B------:R-:W-:-:S07]  /*0ff0*/  FADD.FTZ R25, R12, R19 ;  /* 0x000000130c197221 */ /* 0x000fce0000010000 */
.L_x_6:
[----:B------:R-:W-:Y:S05]  /*1000*/  BSYNC B0 ;  /* 0x0000000000007941 */ /* 0x000fea0003800000 */
.L_x_5:
[----:B------:R-:W-:Y:S06]  /*1010*/  BAR.SYNC.DEFER_BLOCKING 0x0 ;  /* 0x0000000000007b1d */ /* 0x000fec0000010000 */
[----:B------:R-:W-:Y:S04]  /*1020*/  BSSY B0, `(.L_x_7) ;  /* 0x000013d000007945 */ /* 0x000fe80003800000 */
[----:B------:R-:W-:Y:S05]  /*1030*/  @P3 BRA `(.L_x_8) ;  /* 0x0000001000ec3947 */ /* 0x000fea0003800000 */
[----:B------:R-:W1:Y:S04]  /*1040*/  LDS.128 R12, [R32+0x60] ;  /* 0x00006000200c7984 */ /* 0x000e680000000c00 */
[----:B------:R-:W2:Y:S04]  /*1050*/  LDS.128 R16, [R32+0xc0] ;  /* 0x0000c00020107984 */ /* 0x000ea80000000c00 */
[----:B------:R-:W3:Y:S01]  /*1060*/  LDS.128 R20, [R32+0x120] ;  /* 0x0001200020147984 */ /* 0x000ee20000000c00 */
[----:B-1----:R-:W-:Y:S01]  /*1070*/  FADD.FTZ R33, R8, R12 ;  /* 0x0000000c08217221 */ /* 0x002fe20000010000 */
[----:B------:R-:W-:Y:S01]  /*1080*/  FADD.FTZ R12, R9, R13 ;  /* 0x0000000d090c7221 */ /* 0x000fe20000010000 */
[----:B------:R-:W-:Y:S01]  /*1090*/  FADD.FTZ R13, R10, R14 ;  /* 0x0000000e0a0d7221 */ /* 0x000fe20000010000 */
[----:B------:R-:W-:Y:S01]  /*10a0*/  FADD.FTZ R14, R11, R15 ;  /* 0x0000000f0b0e7221 */ /* 0x000fe20000010000 */
[----:B--2---:R-:W-:Y:S01]  /*10b0*/  FADD.FTZ R33, R33, R16 ;  /* 0x0000001021217221 */ /* 0x004fe20000010000 */
[----:B0-----:R-:W0:Y:S01]  /*10c0*/  LDS.128 R8, [R32+0x180] ;  /* 0x0001800020087984 */ /* 0x001e220000000c00 */
[----:B------:R-:W-:Y:S01]  /*10d0*/  FADD.FTZ R16, R12, R17 ;  /* 0x000000110c107221 */ /* 0x000fe20000010000 */
[----:B------:R-:W-:Y:S01]  /*10e0*/  FADD.FTZ R17, R13, R18 ;  /* 0x000000120d117221 */ /* 0x000fe20000010000 */
[----:B------:R-:W-:Y:S01]  /*10f0*/  FADD.FTZ R18, R14, R19 ;  /* 0x000000130e127221 */ /* 0x000fe20000010000 */
[----:B---3--:R-:W-:Y:S01]  /*1100*/  FADD.FTZ R33, R33, R20 ;  /* 0x0000001421217221 */ /* 0x008fe20000010000 */
[----:B------:R-:W1:Y:S01]  /*1110*/  LDS.128 R12, [R32+0x1e0] ;  /* 0x0001e000200c7984 */ /* 0x000e620000000c00 */
[----:B------:R-:W-:Y:S01]  /*1120*/  FADD.FTZ R20, R16, R21 ;  /* 0x0000001510147221 */ /* 0x000fe20000010000 */
[----:B------:R-:W-:Y:S01]  /*1130*/  FADD.FTZ R21, R17, R22 ;  /* 0x0000001611157221 */ /* 0x000fe20000010000 */
[----:B------:R-:W-:-:S02]  /*1140*/  FADD.FTZ R22, R18, R23 ;  /* 0x0000001712167221 */ /* 0x000fc40000010000 */
[----:B------:R-:W2:Y:S01]  /*1150*/  LDS.128 R16, [R32+0x240] ;  /* 0x0002400020107984 */ /* 0x000ea20000000c00 */
[----:B0-----:R-:W-:Y:S01]  /*1160*/  FADD.FTZ R33, R33, R8 ;  /* 0x0000000821217221 */ /* 0x001fe20000010000 */
[----:B------:R-:W-:Y:S01]  /*1170*/  FADD.FTZ R20, R20, R9 ;  /* 0x0000000914147221 */ /* 0x000fe20000010000 */
[----:B------:R-:W-:Y:S01]  /*1180*/  FADD.FTZ R21, R21, R10 ;  /* 0x0000000a15157221 */ /* 0x000fe20000010000 */
[----:B------:R-:W-:Y:S02]  /*1190*/  FADD.FTZ R22, R22, R11 ;  /* 0x0000000b16167221 */ /* 0x000fe40000010000 */
[----:B------:R-:W0:Y:S01]  /*11a0*/  LDS.128 R8, [R32+0x2a0] ;  /* 0x0002a00020087984 */ /* 0x000e220000000c00 */
[----:B-1----:R-:W-:Y:S01]  /*11b0*/  FADD.FTZ R33, R33, R12 ;  /* 0x0000000c21217221 */ /* 0x002fe20000010000 */
[----:B------:R-:W-:Y:S01]  /*11c0*/  FADD.FTZ R20, R20, R13 ;  /* 0x0000000d14147221 */ /* 0x000fe20000010000 */
[----:B------:R-:W-:Y:S01]  /*11d0*/  FADD.FTZ R21, R21, R14 ;  /* 0x0000000e15157221 */ /* 0x000fe20000010000 */
[----:B------:R-:W-:Y:S01]  /*11e0*/  FADD.FTZ R22, R22, R15 ;  /* 0x0000000f16167221 */ /* 0x000fe20000010000 */
[----:B--2---:R-:W-:Y:S01]  /*11f0*/  FADD.FTZ R33, R33, R16 ;  /* 0x0000001021217221 */ /* 0x004fe20000010000 */
        /* <DEDUP_REMOVED lines=13> */
[----:B------:R-:W-:-:S02]  /*12d0*/  FADD.FTZ R22, R22, R15 ;  /* 0x0000000f16167221 */ /* 0x000fc40000010000 */
[----:B------:R-:W1:Y:S01]  /*12e0*/  LDS.128 R12, [R32+0x420] ;  /* 0x00042000200c7984 */ /* 0x000e620000000c00 */
[----:B--2---:R-:W-:Y:S01]  /*12f0*/  FADD.FTZ R33, R33, R16 ;  /* 0x0000001021217221 */ /* 0x004fe20000010000 */
[----:B------:R-:W-:Y:S01]  /*1300*/  FADD.FTZ R20, R20, R17 ;  /* 0x0000001114147221 */ /* 0x000fe20000010000 */
[----:B------:R-:W-:Y:S01]  /*1310*/  FADD.FTZ R21, R21, R18 ;  /* 0x0000001215157221 */ /* 0x000fe20000010000 */
[----:B------:R-:W-:Y:S02]  /*1320*/  FADD.FTZ R22, R22, R19 ;  /* 0x0000001316167221 */ /* 0x000fe40000010000 */
[----:B------:R-:W2:Y:S01]  /*1330*/  LDS.128 R16, [R32+0x480] ;  /* 0x0004800020107984 */ /* 0x000ea20000000c00 */
[----:B0-----:R-:W-:Y:S01]  /*1340*/  FADD.FTZ R33, R33, R8 ;  /* 0x0000000821217221 */ /* 0x001fe20000010000 */
[----:B------:R-:W-:Y:S01]  /*1350*/  FADD.FTZ R20, R20, R9 ;  /* 0x0000000914147221 */ /* 0x000fe20000010000 */
[----:B------:R-:W-:Y:S01]  /*1360*/  FADD.FTZ R21, R21, R10 ;  /* 0x0000000a15157221 */ /* 0x000fe20000010000 */
[----:B------:R-:W-:-:S02]  /*1370*/  FADD.FTZ R22, R22, R11 ;  /* 0x0000000b16167221 */ /* 0x000fc40000010000 */
[----:B------:R-:W0:Y:S01]  /*1380*/  LDS.128 R8, [R32+0x4e0] ;  /* 0x0004e00020087984 */ /* 0x000e220000000c00 */
[----:B-1----:R-:W-:Y:S01]  /*1390*/  FADD.FTZ R33, R33, R12 ;  /* 0x0000000c21217221 */ /* 0x002fe20000010000 */
[----:B------:R-:W-:Y:S01]  /*13a0*/  FADD.FTZ R20, R20, R13 ;  /* 0x0000000d14147221 */ /* 0x000fe20000010000 */
[----:B------:R-:W-:Y:S01]  /*13b0*/  FADD.FTZ R21, R21, R14 ;  /* 0x0000000e15157221 */ /* 0x000fe20000010000 */
[----:B------:R-:W-:Y:S02]  /*13c0*/  FADD.FTZ R22, R22, R15 ;  /* 0x0000000f16167221 */ /* 0x000fe40000010000 */
[----:B------:R-:W1:Y:S01]  /*13d0*/  LDS.128 R12, [R32+0x540] ;  /* 0x00054000200c7984 */ /* 0x000e620000000c00 */
[----:B--2---:R-:W-:Y:S01]  /*13e0*/  FADD.FTZ R33, R33, R16 ;  /* 0x0000001021217221 */ /* 0x004fe20000010000 */
        /* <DEDUP_REMOVED lines=233> */
[----:B-1----:R-:W-:Y:S01]  /*2280*/  FADD.FTZ R9, R9, R14 ;  /* 0x0000000e09097221 */ /* 0x002fe20000010000 */
[----:B------:R-:W-:Y:S01]  /*2290*/  FADD.FTZ R21, R33, R12 ;  /* 0x0000000c21157221 */ /* 0x000fe20000010000 */
[----:B------:R-:W-:Y:S01]  /*22a0*/  FADD.FTZ R20, R20, R13 ;  /* 0x0000000d14147221 */ /* 0x000fe20000010000 */
[----:B------:R-:W-:Y:S02]  /*22b0*/  FADD.FTZ R22, R22, R15 ;  /* 0x0000000f16167221 */ /* 0x000fe40000010000 */
[----:B------:R-:W0:Y:S01]  /*22c0*/  LDS.128 R12, [R32+0x16e0] ;  /* 0x0016e000200c7984 */ /* 0x000e220000000c00 */
[----:B--2---:R-:W-:Y:S01]  /*22d0*/  FADD.FTZ R23, R18, R9 ;  /* 0x0000000912177221 */ /* 0x004fe20000010000 */
[----:B------:R-:W-:Y:S01]  /*22e0*/  FADD.FTZ R21, R16, R21 ;  /* 0x0000001510157221 */ /* 0x000fe20000010000 */
[----:B------:R-:W-:Y:S01]  /*22f0*/  FADD.FTZ R20, R17, R20 ;  /* 0x0000001411147221 */ /* 0x000fe20000010000 */
[----:B------:R-:W1:Y:S01]  /*2300*/  LDS.128 R8, [R32+0x1740] ;  /* 0x0017400020087984 */ /* 0x000e620000000c00 */
[----:B------:R-:W-:-:S03]  /*2310*/  FADD.FTZ R22, R19, R22 ;  /* 0x0000001613167221 */ /* 0x000fc60000010000 */
[----:B------:R-:W2:Y:S01]  /*2320*/  LDS.128 R16, [R32+0x17a0] ;  /* 0x0017a00020107984 */ /* 0x000ea20000000c00 */
[----:B0-----:R-:W-:Y:S01]  /*2330*/  FADD.FTZ R21, R21, R12 ;  /* 0x0000000c15157221 */ /* 0x001fe20000010000 */
[----:B------:R-:W-:Y:S01]  /*2340*/  FADD.FTZ R20, R20, R13 ;  /* 0x0000000d14147221 */ /* 0x000fe20000010000 */
[----:B------:R-:W-:Y:S01]  /*2350*/  FADD.FTZ R23, R23, R14 ;  /* 0x0000000e17177221 */ /* 0x000fe20000010000 */
[----:B------:R-:W-:Y:S01]  /*2360*/  FADD.FTZ R22, R22, R15 ;  /* 0x0000000f16167221 */ /* 0x000fe20000010000 */
[----:B-1----:R-:W-:Y:S01]  /*2370*/  FADD.FTZ R21, R21, R8 ;  /* 0x0000000815157221 */ /* 0x002fe20000010000 */
[----:B------:R-:W-:Y:S01]  /*2380*/  FADD.FTZ R20, R20, R9 ;  /* 0x0000000914147221 */ /* 0x000fe20000010000 */
[----:B------:R-:W-:Y:S01]  /*2390*/  FADD.FTZ R23, R23, R10 ;  /* 0x0000000a17177221 */ /* 0x000fe20000010000 */
[----:B------:R-:W-:Y:S01]  /*23a0*/  FADD.FTZ R22, R22, R11 ;  /* 0x0000000b16167221 */ /* 0x000fe20000010000 */
[----:B--2---:R-:W-:Y:S01]  /*23b0*/  FADD.FTZ R8, R21, R16 ;  /* 0x0000001015087221 */ /* 0x004fe20000010000 */
[----:B------:R-:W-:Y:S01]  /*23c0*/  FADD.FTZ R9, R20, R17 ;  /* 0x0000001114097221 */ /* 0x000fe20000010000 */
[----:B------:R-:W-:Y:S01]  /*23d0*/  FADD.FTZ R10, R23, R18 ;  /* 0x00000012170a7221 */ /* 0x000fe20000010000 */
[----:B------:R-:W-:-:S07]  /*23e0*/  FADD.FTZ R11, R22, R19 ;  /* 0x00000013160b7221 */ /* 0x000fce0000010000 */
.L_x_8:
[----:B------:R-:W-:Y:S05]  /*23f0*/  BSYNC B0 ;  /* 0x0000000000007941 */ /* 0x000fea0003800000 */
.L_x_7:
[----:B------:R-:W1:Y:S01]  /*2400*/  LDC R18, c[0x0][0xc] ;  /* 0x00000300ff127b82 */ /* 0x000e620000000800 */
[----:B------:R-:W-:Y:S01]  /*2410*/  IMAD R15, R0, 0x6, R29 ;  /* 0x00000006000f7824 */ /* 0x000fe200078e021d */
[----:B------:R-:W-:Y:S06]  /*2420*/  BSSY B0, `(.L_x_9) ;  /* 0x0000012000007945 */ /* 0x000fec0003800000 */
[----:B------:R-:W2:Y:S01]  /*2430*/  LDC.64 R12, c[0x0][0x268] ;  /* 0x00009a00ff0c7b82 */ /* 0x000ea20000000a00 */
[----:B-1----:R-:W-:Y:S01]  /*2440*/  ISETP.GE.U32.AND P0, PT, R18, 0x2, PT ;  /* 0x000000021200780c */ /* 0x002fe20003f06070 */
[----:B--2---:R-:W-:Y:S01]  /*2450*/  IMAD.WIDE R12, R15, 0x4, R12 ;  /* 0x000000040f0c7825 */ /* 0x004fe200078e020c */
[----:B------:R-:W-:Y:S11]  /*2460*/  @P3 BRA `(.L_x_10) ;  /* 0x0000000000343947 */ /* 0x000ff60003800000 */
[----:B------:R-:W1:Y:S01]  /*2470*/  LDC.64 R14, c[0x0][0x288] ;  /* 0x0000a200ff0e7b82 */ /* 0x000e620000000a00 */
[----:B------:R-:W-:Y:S01]  /*2480*/  MOV R23, UR12 ;  /* 0x0000000c00177c02 */ /* 0x000fe20008000f00 */
[----:B------:R2:W-:Y:S01]  /*2490*/  REDG.E.ADD.F32.FTZ.RN.STRONG.GPU desc[UR14][R12.64], R8 ;  /* 0x000000080c0079a6 */ /* 0x0005e2000c10f38e */
[----:B------:R-:W-:Y:S02]  /*24a0*/  MOV R17, UR11 ;  /* 0x0000000b00117c02 */ /* 0x000fe40008000f00 */
[-C--:B------:R-:W-:Y:S02]  /*24b0*/  LEA R22, P3, R23, R12.reuse, 0x2 ;  /* 0x0000000c17167211 */ /* 0x080fe400078610ff */
[----:B------:R-:W-:Y:S02]  /*24c0*/  LEA R16, P5, R17, R12, 0x2 ;  /* 0x0000000c11107211 */ /* 0x000fe400078a10ff */
[C---:B------:R-:W-:Y:S02]  /*24d0*/  IADD3.X R23, R13.reuse, UR10, RZ, P3, !PT ;  /* 0x0000000a0d177c10 */ /* 0x040fe40009ffe4ff */
[----:B------:R-:W-:-:S03]  /*24e0*/  IADD3.X R17, R13, UR9, RZ, P5, !PT ;  /* 0x000000090d117c10 */ /* 0x000fc6000affe4ff */
[----:B------:R2:W-:Y:S01]  /*24f0*/  REDG.E.ADD.F32.FTZ.RN.STRONG.GPU desc[UR14][R22.64], R9 ;  /* 0x00000009160079a6 */ /* 0x0005e2000c10f38e */
[----:B-1----:R-:W-:-:S04]  /*2500*/  LEA R20, P4, R14, R12, 0x2 ;  /* 0x0000000c0e147211 */ /* 0x002fc800078810ff */
[----:B------:R-:W-:-:S05]  /*2510*/  LEA.HI.X R21, R14, R13, R15, 0x2, P4 ;  /* 0x0000000d0e157211 */ /* 0x000fca00020f140f */
[----:B------:R2:W-:Y:S04]  /*2520*/  REDG.E.ADD.F32.FTZ.RN.STRONG.GPU desc[UR14][R20.64], R10 ;  /* 0x0000000a140079a6 */ /* 0x0005e8000c10f38e */
[----:B------:R2:W-:Y:S02]  /*2530*/  REDG.E.ADD.F32.FTZ.RN.STRONG.GPU desc[UR14][R16.64], R11 ;  /* 0x0000000b100079a6 */ /* 0x0005e4000c10f38e */
.L_x_10:
[----:B------:R-:W-:Y:S05]  /*2540*/  BSYNC B0 ;  /* 0x0000000000007941 */ /* 0x000fea0003800000 */
.L_x_9:
[----:B------:R-:W-:Y:S05]  /*2550*/  @!P0 BRA `(.L_x_11) ;  /* 0x0000001000908947 */ /* 0x000fea0003800000 */
[----:B------:R-:W1:Y:S01]  /*2560*/  LDC R19, c[0x0][0x10] ;  /* 0x00000400ff137b82 */ /* 0x000e620000000800 */
[----:B------:R-:W3:Y:S01]  /*2570*/  S2R R0, SR_CTAID.Y ;  /* 0x0000000000007919 */ /* 0x000ee20000002600 */
[----:B------:R-:W-:-:S06]  /*2580*/  ULOP3.LUT UR6, UR4, 0x1, URZ, 0xc0, !UPT ;  /* 0x0000000104067892 */ /* 0x000fcc000f8ec03f */
[----:B0-2---:R-:W0:Y:S08]  /*2590*/  LDC.64 R8, c[0x0][0x258] ;  /* 0x00009600ff087b82 */ /* 0x005e300000000a00 */
[----:B------:R-:W2:Y:S01]  /*25a0*/  LDC.64 R22, c[0x0][0x260] ;  /* 0x00009800ff167b82 */ /* 0x000ea20000000a00 */
[----:B-1----:R-:W-:-:S04]  /*25b0*/  IMAD R11, R19, UR6, RZ ;  /* 0x00000006130b7c24 */ /* 0x002fc8000f8e02ff */
[C---:B------:R-:W-:Y:S01]  /*25c0*/  IMAD R10, R11.reuse, R18, RZ ;  /* 0x000000120b0a7224 */ /* 0x040fe200078e02ff */
[----:B---3--:R-:W-:-:S04]  /*25d0*/  IADD3 R11, R11, R0, RZ ;  /* 0x000000000b0b7210 */ /* 0x008fc80007ffe0ff */
[----:B------:R-:W-:Y:S01]  /*25e0*/  SHF.L.U32 R13, R10, 0x1, RZ ;  /* 0x000000010a0d7819 */ /* 0x000fe200000006ff */
[----:B0-----:R-:W-:-:S04]  /*25f0*/  IMAD.WIDE.U32 R8, R11, 0x4, R8 ;  /* 0x000000040b087825 */ /* 0x001fc800078e0008 */
[----:B--2---:R-:W-:Y:S01]  /*2600*/  IMAD.WIDE R22, R13, 0x4, R22 ;  /* 0x000000040d167825 */ /* 0x004fe200078e0216 */
[----:B------:R-:W-:Y:S06]  /*2610*/  @P2 BRA `(.L_x_12) ;  /* 0x0000000000682947 */ /* 0x000fec0003800000 */
[----:B------:R-:W0:Y:S01]  /*2620*/  S2R R27, SR_LANEID ;  /* 0x00000000001b7919 */ /* 0x000e220000000000 */
[----:B------:R-:W-:Y:S01]  /*2630*/  VOTEU.ANY UR7, UPT, PT ;  /* 0x0000000000077886 */ /* 0x000fe200038e0100 */
[----:B------:R-:W-:Y:S01]  /*2640*/  ULOP3.LUT UP0, URZ, UR4, 0x2, URZ, 0xc0, !UPT ;  /* 0x00000002043f7892 */ /* 0x000fe2000f80c03f */
[----:B------:R-:W-:Y:S01]  /*2650*/  IMAD R11, R19, UR16, R0 ;  /* 0x00000010130b7c24 */ /* 0x000fe2000f8e0200 */
[----:B------:R-:W-:Y:S01]  /*2660*/  UFLO.U32 UR13, UR7 ;  /* 0x00000007000d72bd */ /* 0x000fe200080e0000 */
[----:B------:R-:W-:Y:S01]  /*2670*/  UMOV UR6, 0x1 ;  /* 0x0000000100067882 */ /* 0x000fe20000000000 */
[----:B------:R-:W-:Y:S01]  /*2680*/  UPOPC UR7, UR7 ;  /* 0x00000007000772bf */ /* 0x000fe20008000000 */
[----:B------:R-:W-:Y:S01]  /*2690*/  IMAD.WIDE.U32 R10, R11, 0x8, R22 ;  /* 0x000000080b0a7825 */ /* 0x000fe200078e0016 */
[----:B------:R-:W-:-:S04]  /*26a0*/  USEL UR6, UR6, 0xffffffff, !UP0 ;  /* 0xffffffff06067887 */ /* 0x000fc8000c000000 */
[----:B------:R-:W-:Y:S01]  /*26b0*/  UIMAD UR6, UR6, UR7, URZ ;  /* 0x00000007060672a4 */ /* 0x000fe2000f8e023f */
[----:B------:R1:W-:Y:S05]  /*26c0*/  STG.E.64 desc[UR14][R10.64], R24 ;  /* 0x000000180a007986 */ /* 0x0003ea000c101b0e */
[----:B------:R-:W-:Y:S02]  /*26d0*/  MOV R15, UR6 ;  /* 0x00000006000f7c02 */ /* 0x000fe40008000f00 */
[----:B0-----:R-:W-:-:S13]  /*26e0*/  ISETP.EQ.U32.AND P0, PT, R27, UR13, PT ;  /* 0x0000000d1b007c0c */ /* 0x001fda000bf02070 */
[----:B------:R-:W-:Y:S06]  /*26f0*/  @P0 MEMBAR.ALL.GPU ;  /* 0x0000000000000992 */ /* 0x000fec000000a000 */
[----:B------:R-:W-:-:S00]  /*2700*/  @P0 ERRBAR ;  /* 0x00000000000009ab */ /* 0x000fc00000000000 */
[----:B------:R-:W-:Y:S06]  /*2710*/  @P0 CGAERRBAR ;  /* 0x00000000000005ab */ /* 0x000fec0000000000 */
[----:B------:R1:W-:Y:S01]  /*2720*/  @P0 REDG.E.ADD.S32.STRONG.GPU desc[UR14][R8.64], R15 ;  /* 0x0000000f0800098e */ /* 0x0003e2000c10e38e */
[----:B------:R-:W-:-:S04]  /*2730*/  PLOP3.LUT P0, PT, PT, PT, UP0, 0x80, 0x0 ;  /* 0x000000000000781c */ /* 0x000fc80003f0f008 */
[----:B------:R-:W-:-:S04]  /*2740*/  SEL R13, R18, RZ, !P0 ;  /* 0x000000ff120d7207 */ /* 0x000fc80004000000 */
[----:B------:R-:W-:-:S13]  /*2750*/  ISETP.NE.AND P0, PT, R13, -0x1, PT ;  /* 0xffffffff0d00780c */ /* 0x000fda0003f05270 */
[----:B-1----:R-:W-:Y:S05]  /*2760*/  @!P0 BRA `(.L_x_12) ;  /* 0x0000000000148947 */ /* 0x002fea0003800000 */
.L_x_13:
[----:B------:R-:W2:Y:S04]  /*2770*/  LDG.E.STRONG.GPU R10, desc[UR14][R8.64] ;  /* 0x0000000e080a7981 */ /* 0x000ea8000c1ef900 */
[----:B--2---:R-:W-:Y:S01]  /*2780*/  CCTL.IVALL ;  /* 0x00000000ff00798f */ /* 0x004fe20002000000 */
[----:B------:R-:W-:Y:S05]  /*2790*/  YIELD ;  /* 0x0000000000007946 */ /* 0x000fea0003800000 */
[----:B------:R-:W-:-:S13]  /*27a0*/  ISETP.NE.AND P0, PT, R10, R13, PT ;  /* 0x0000000d0a00720c */ /* 0x000fda0003f05270 */
[----:B------:R-:W-:Y:S05]  /*27b0*/  @P0 BRA `(.L_x_13) ;  /* 0xfffffffc00ec0947 */ /* 0x000fea000383ffff */
.L_x_12:
[----:B------:R-:W-:Y:S01]  /*27c0*/  ISETP.NE.AND P0, PT, R18, RZ, PT ;  /* 0x000000ff1200720c */ /* 0x000fe20003f05270 */
[----:B------:R-:W-:Y:S05]  /*27d0*/  WARPSYNC.ALL ;  /* 0x0000000000007948 */ /* 0x000fea0003800000 */
[----:B------:R-:W-:Y:S07]  /*27e0*/  BAR.SYNC.DEFER_BLOCKING 0x0 ;  /* 0x0000000000007b1d */ /* 0x000fee0000010000 */
[----:B------:R-:W-:Y:S05]  /*27f0*/  @!P0 BRA `(.L_x_11) ;  /* 0x0000000c00e88947 */ /* 0x000fea0003800000 */
[----:B------:R-:W-:Y:S01]  /*2800*/  IADD3 R8, R18, -0x1, RZ ;  /* 0xffffffff12087810 */ /* 0x000fe20007ffe0ff */
[----:B------:R-:W-:-:S03]  /*2810*/  HFMA2.MMA R16, -RZ, RZ, 0, 0 ;  /* 0x00000000ff107435 */ /* 0x000fc600000001ff */
[----:B------:R-:W-:-:S13]  /*2820*/  ISETP.GE.U32.AND P0, PT, R8, 0x3, PT ;  /* 0x000000030800780c */ /* 0x000fda0003f06070 */
[----:B------:R-:W-:Y:S05]  /*2830*/  @!P0 BRA `(.L_x_14) ;  /* 0x0000000c00688947 */ /* 0x000fea0003800000 */
[----:B------:R-:W-:Y:S02]  /*2840*/  LOP3.LUT R9, R18, 0x3, RZ, 0xc0, !PT ;  /* 0x0000000312097812 */ /* 0x000fe400078ec0ff */
[----:B------:R-:W-:Y:S02]  /*2850*/  MOV R16, RZ ;  /* 0x000000ff00107202 */ /* 0x000fe40000000f00 */
[----:B------:R-:W-:-:S04]  /*2860*/  IADD3 R20, -R9, R18, RZ ;  /* 0x0000001209147210 */ /* 0x000fc80007ffe1ff */
[----:B------:R-:W-:-:S13]  /*2870*/  ISETP.GT.AND P0, PT, R20, RZ, PT ;  /* 0x000000ff1400720c */ /* 0x000fda0003f04270 */
[----:B------:R-:W-:Y:S05]  /*2880*/  @!P0 BRA `(.L_x_15) ;  /* 0x0000000800d88947 */ /* 0x000fea0003800000 */
[----:B------:R-:W-:Y:S02]  /*2890*/  ISETP.GT.AND P3, PT, R20, 0xc, PT ;  /* 0x0000000c1400780c */ /* 0x000fe40003f64270 */
[----:B------:R-:W-:-:S11]  /*28a0*/  PLOP3.LUT P0, PT, PT, PT, PT, 0x80, 0x0 ;  /* 0x000000000000781c */ /* 0x000fd60003f0f070 */
[----:B------:R-:W-:Y:S05]  /*28b0*/  @!P3 BRA `(.L_x_16) ;  /* 0x0000000400d0b947 */ /* 0x000fea0003800000 */
[----:B------:R-:W-:-:S13]  /*28c0*/  PLOP3.LUT P0, PT, PT, PT, PT, 0x8, 0x0 ;  /* 0x000000000000781c */ /* 0x000fda0003f0e170 */
.L_x_17:
[C---:B------:R-:W-:Y:S02]  /*28d0*/  IADD3 R11, R16.reuse, 0x1, RZ ;  /* 0x00000001100b7810 */ /* 0x040fe40007ffe0ff */
[C---:B------:R-:W-:Y:S02]  /*28e0*/  ISETP.EQ.OR P4, PT, R16.reuse, UR16, P2 ;  /* 0x0000001010007c0c */ /* 0x040fe40009782670 */
[----:B------:R-:W-:Y:S02]  /*28f0*/  ISETP.EQ.OR P5, PT, R11, UR16, P2 ;  /* 0x000000100b007c0c */ /* 0x000fe400097a2670 */
[C---:B------:R-:W-:Y:S02]  /*2900*/  IADD3 R13, R16.reuse, 0x2, RZ ;  /* 0x00000002100d7810 */ /* 0x040fe40007ffe0ff */
[----:B------:R-:W-:Y:S02]  /*2910*/  IADD3 R12, R16, 0x3, RZ ;  /* 0x00000003100c7810 */ /* 0x000fe40007ffe0ff */
[----:B------:R-:W-:-:S02]  /*2920*/  ISETP.EQ.OR P3, PT, R13, UR16, P2 ;  /* 0x000000100d007c0c */ /* 0x000fc40009762670 */
[----:B------:R-:W-:-:S03]  /*2930*/  ISETP.EQ.OR P6, PT, R12, UR16, P2 ;  /* 0x000000100c007c0c */ /* 0x000fc600097c2670 */
[C-C-:B------:R-:W-:Y:S02]  /*2940*/  @!P4 IMAD R9, R19.reuse, R16, R0.reuse ;  /* 0x000000101309c224 */ /* 0x140fe400078e0200 */
[----:B------:R-:W-:Y:S02]  /*2950*/  @!P5 IMAD R11, R19, R11, R0 ;  /* 0x0000000b130bd224 */ /* 0x000fe400078e0200 */
[----:B------:R-:W-:-:S04]  /*2960*/  @!P4 IMAD.WIDE.U32 R8, R9, 0x8, R22 ;  /* 0x000000080908c825 */ /* 0x000fc800078e0016 */
[----:B------:R-:W-:Y:S02]  /*2970*/  @!P5 IMAD.WIDE.U32 R10, R11, 0x8, R22 ;  /* 0x000000080b0ad825 */ /* 0x000fe400078e0016 */
[----:B------:R-:W2:Y:S02]  /*2980*/  @!P4 LDG.E.64 R8, desc[UR14][R8.64] ;  /* 0x0000000e0808c981 */ /* 0x000ea4000c1e1b00 */
[C-C-:B------:R-:W-:Y:S02]  /*2990*/  @!P3 IMAD R13, R19.reuse, R13, R0.reuse ;  /* 0x0000000d130db224 */ /* 0x140fe400078e0200 */
[----:B------:R-:W-:Y:S01]  /*29a0*/  @!P6 IMAD R15, R19, R12, R0 ;  /* 0x0000000c130fe224 */ /* 0x000fe200078e0200 */
[----:B------:R-:W3:Y:S01]  /*29b0*/  @!P5 LDG.E.64 R10, desc[UR14][R10.64] ;  /* 0x0000000e0a0ad981 */ /* 0x000ee2000c1e1b00 */
[----:B------:R-:W-:-:S04]  /*29c0*/  @!P3 IMAD.WIDE.U32 R12, R13, 0x8, R22 ;  /* 0x000000080d0cb825 */ /* 0x000fc800078e0016 */
[----:B------:R-:W-:Y:S02]  /*29d0*/  @!P6 IMAD.WIDE.U32 R14, R15, 0x8, R22 ;  /* 0x000000080f0ee825 */ /* 0x000fe400078e0016 */
[----:B------:R-:W4:Y:S04]  /*29e0*/  @!P3 LDG.E.64 R12, desc[UR14][R12.64] ;  /* 0x0000000e0c0cb981 */ /* 0x000f28000c1e1b00 */
[----:B------:R-:W5:Y:S01]  /*29f0*/  @!P6 LDG.E.64 R14, desc[UR14][R14.64] ;  /* 0x0000000e0e0ee981 */ /* 0x000f62000c1e1b00 */
[----:B------:R-:W-:Y:S01]  /*2a00*/  IADD3 R17, R16, 0x4, RZ ;  /* 0x0000000410117810 */ /* 0x000fe20007ffe0ff */
[----:B--2---:R-:W-:Y:S01]  /*2a10*/  @!P4 FADD.FTZ R24, R24, R8 ;  /* 0x000000081818c221 */ /* 0x004fe20000010000 */
[----:B------:R-:W-:Y:S01]  /*2a20*/  @!P4 FADD.FTZ R25, R25, R9 ;  /* 0x000000091919c221 */ /* 0x000fe20000010000 */
[----:B------:R-:W-:-:S02]  /*2a30*/  IADD3 R8, R16, 0x5, RZ ;  /* 0x0000000510087810 */ /* 0x000fc40007ffe0ff */
[----:B------:R-:W-:Y:S01]  /*2a40*/  ISETP.EQ.OR P4, PT, R17, UR16, P2 ;  /* 0x0000001011007c0c */ /* 0x000fe20009782670 */
[----:B---3--:R-:W-:Y:S01]  /*2a50*/  @!P5 FADD.FTZ R24, R24, R10 ;  /* 0x0000000a1818d221 */ /* 0x008fe20000010000 */
[----:B------:R-:W-:Y:S01]  /*2a60*/  @!P5 FADD.FTZ R25, R25, R11 ;  /* 0x0000000b1919d221 */ /* 0x000fe20000010000 */
[----:B------:R-:W-:Y:S02]  /*2a70*/  ISETP.EQ.OR P5, PT, R8, UR16, P2 ;  /* 0x0000001008007c0c */ /* 0x000fe400097a2670 */
[----:B----4-:R-:W-:Y:S01]  /*2a80*/  @!P3 FADD.FTZ R24, R24, R12 ;  /* 0x0000000c1818b221 */ /* 0x010fe20000010000 */
[----:B------:R-:W-:Y:S01]  /*2a90*/  @!P3 FADD.FTZ R25, R25, R13 ;  /* 0x0000000d1919b221 */ /* 0x000fe20000010000 */
[----:B------:R-:W-:Y:S02]  /*2aa0*/  IADD3 R12, R16, 0x6, RZ ;  /* 0x00000006100c7810 */ /* 0x000fe40007ffe0ff */
[----:B-----5:R-:W-:Y:S01]  /*2ab0*/  @!P6 FADD.FTZ R24, R24, R14 ;  /* 0x0000000e1818e221 */ /* 0x020fe20000010000 */
[----:B------:R-:W-:Y:S01]  /*2ac0*/  IADD3 R13, R16, 0x7, RZ ;  /* 0x00000007100d7810 */ /* 0x000fe20007ffe0ff */
[----:B------:R-:W-:-:S02]  /*2ad0*/  @!P6 FADD.FTZ R25, R25, R15 ;  /* 0x0000000f1919e221 */ /* 0x000fc40000010000 */
[C-C-:B------:R-:W-:Y:S01]  /*2ae0*/  @!P4 IMAD R9, R19.reuse, R17, R0.reuse ;  /* 0x000000111309c224 */ /* 0x140fe200078e0200 */
[----:B------:R-:W-:Y:S02]  /*2af0*/  ISETP.EQ.OR P6, PT, R12, UR16, P2 ;  /* 0x000000100c007c0c */ /* 0x000fe400097c2670 */
[----:B------:R-:W-:Y:S01]  /*2b00*/  @!P5 IMAD R11, R19, R8, R0 ;  /* 0x00000008130bd224 */ /* 0x000fe200078e0200 */
[----:B------:R-:W-:Y:S01]  /*2b10*/  ISETP.EQ.OR P3, PT, R13, UR16, P2 ;  /* 0x000000100d007c0c */ /* 0x000fe20009762670 */
[----:B------:R-:W-:-:S04]  /*2b20*/  @!P4 IMAD.WIDE.U32 R8, R9, 0x8, R22 ;  /* 0x000000080908c825 */ /* 0x000fc800078e0016 */
[----:B------:R-:W-:Y:S02]  /*2b30*/  @!P5 IMAD.WIDE.U32 R10, R11, 0x8, R22 ;  /* 0x000000080b0ad825 */ /* 0x000fe400078e0016 */
[----:B------:R-:W2:Y:S03]  /*2b40*/  @!P4 LDG.E.64 R8, desc[UR14][R8.64] ;  /* 0x0000000e0808c981 */ /* 0x000ea6000c1e1b00 */
[C-C-:B------:R-:W-:Y:S01]  /*2b50*/  @!P6 IMAD R15, R19.reuse, R12, R0.reuse ;  /* 0x0000000c130fe224 */ /* 0x140fe200078e0200 */
[----:B------:R-:W3:Y:S02]  /*2b60*/  @!P5 LDG.E.64 R10, desc[UR14][R10.64] ;  /* 0x0000000e0a0ad981 */ /* 0x000ee4000c1e1b00 */
[----:B------:R-:W-:Y:S02]  /*2b70*/  @!P3 IMAD R17, R19, R13, R0 ;  /* 0x0000000d1311b224 */ /* 0x000fe400078e0200 */
[----:B------:R-:W-:-:S04]  /*2b80*/  @!P6 IMAD.WIDE.U32 R12, R15, 0x8, R22 ;  /* 0x000000080f0ce825 */ /* 0x000fc800078e0016 */
[----:B------:R-:W-:Y:S02]  /*2b90*/  @!P3 IMAD.WIDE.U32 R14, R17, 0x8, R22 ;  /* 0x00000008110eb825 */ /* 0x000fe400078e0016 */
[----:B------:R-:W4:Y:S04]  /*2ba0*/  @!P6 LDG.E.64 R12, desc[UR14][R12.64] ;  /* 0x0000000e0c0ce981 */ /* 0x000f28000c1e1b00 */
[----:B------:R-:W5:Y:S01]  /*2bb0*/  @!P3 LDG.E.64 R14, desc[UR14][R14.64] ;  /* 0x0000000e0e0eb981 */ /* 0x000f62000c1e1b00 */
[C---:B------:R-:W-:Y:S02]  /*2bc0*/  IADD3 R32, R16.reuse, 0x8, RZ ;  /* 0x0000000810207810 */ /* 0x040fe40007ffe0ff */
[C---:B------:R-:W-:Y:S02]  /*2bd0*/  IADD3 R21, R16.reuse, 0xa, RZ ;  /* 0x0000000a10157810 */ /* 0x040fe40007ffe0ff */
        /* <DEDUP_REMOVED lines=10> */
[----:B------:R-:W-:-:S06]  /*2c80*/  ISETP.EQ.OR P6, PT, R21, UR16, P2 ;  /* 0x0000001015007c0c */ /* 0x000fcc00097c2670 */
[----:B------:R-:W-:Y:S02]  /*2c90*/  @!P4 IMAD R9, R19, R32, R0 ;  /* 0x000000201309c224 */ /* 0x000fe400078e0200 */
[----:B-----5:R-:W-:Y:S01]  /*2ca0*/  @!P3 FADD.FTZ R24, R24, R14 ;  /* 0x0000000e1818b221 */ /* 0x020fe20000010000 */
[----:B------:R-:W-:Y:S01]  /*2cb0*/  @!P3 FADD.FTZ R25, R25, R15 ;  /* 0x0000000f1919b221 */ /* 0x000fe20000010000 */
[----:B------:R-:W-:Y:S01]  /*2cc0*/  @!P5 IMAD R11, R19, R8, R0 ;  /* 0x00000008130bd224 */ /* 0x000fe200078e0200 */
[----:B------:R-:W-:Y:S01]  /*2cd0*/  ISETP.EQ.OR P3, PT, R17, UR16, P2 ;  /* 0x0000001011007c0c */ /* 0x000fe20009762670 */
[----:B------:R-:W-:-:S04]  /*2ce0*/  @!P4 IMAD.WIDE.U32 R8, R9, 0x8, R22 ;  /* 0x000000080908c825 */ /* 0x000fc800078e0016 */
[----:B------:R-:W-:Y:S02]  /*2cf0*/  @!P5 IMAD.WIDE.U32 R10, R11, 0x8, R22 ;  /* 0x000000080b0ad825 */ /* 0x000fe400078e0016 */
[----:B------:R-:W2:Y:S02]  /*2d00*/  @!P4 LDG.E.64 R8, desc[UR14][R8.64] ;  /* 0x0000000e0808c981 */ /* 0x000ea4000c1e1b00 */
[----:B------:R-:W-:Y:S02]  /*2d10*/  @!P6 IMAD R13, R19, R21, R0 ;  /* 0x00000015130de224 */ /* 0x000fe400078e0200 */
[----:B------:R-:W3:Y:S02]  /*2d20*/  @!P5 LDG.E.64 R10, desc[UR14][R10.64] ;  /* 0x0000000e0a0ad981 */ /* 0x000ee4000c1e1b00 */
[----:B------:R-:W-:-:S04]  /*2d30*/  @!P6 IMAD.WIDE.U32 R12, R13, 0x8, R22 ;  /* 0x000000080d0ce825 */ /* 0x000fc800078e0016 */
[----:B------:R-:W-:Y:S02]  /*2d40*/  @!P3 IMAD R15, R19, R17, R0 ;  /* 0x00000011130fb224 */ /* 0x000fe400078e0200 */
[----:B------:R-:W4:Y:S02]  /*2d50*/  @!P6 LDG.E.64 R12, desc[UR14][R12.64] ;  /* 0x0000000e0c0ce981 */ /* 0x000f24000c1e1b00 */
[----:B------:R-:W-:-:S06]  /*2d60*/  @!P3 IMAD.WIDE.U32 R14, R15, 0x8, R22 ;  /* 0x000000080f0eb825 */ /* 0x000fcc00078e0016 */
[----:B------:R-:W5:Y:S01]  /*2d70*/  @!P3 LDG.E.64 R14, desc[UR14][R14.64] ;  /* 0x0000000e0e0eb981 */ /* 0x000f62000c1e1b00 */
[C---:B------:R-:W-:Y:S02]  /*2d80*/  IADD3 R21, R16.reuse, 0xc, RZ ;  /* 0x0000000c10157810 */ /* 0x040fe40007ffe0ff */
[----:B------:R-:W-:Y:S01]  /*2d90*/  IADD3 R17, R16, 0xf, RZ ;  /* 0x0000000f10117810 */ /* 0x000fe20007ffe0ff */
[----:B--2---:R-:W-:Y:S01]  /*2da0*/  @!P4 FADD.FTZ R24, R24, R8 ;  /* 0x000000081818c221 */ /* 0x004fe20000010000 */
[----:B------:R-:W-:Y:S01]  /*2db0*/  @!P4 FADD.FTZ R25, R25, R9 ;  /* 0x000000091919c221 */ /* 0x000fe20000010000 */
[----:B------:R-:W-:Y:S02]  /*2dc0*/  IADD3 R8, R16, 0xd, RZ ;  /* 0x0000000d10087810 */ /* 0x000fe40007ffe0ff */
[----:B------:R-:W-:Y:S01]  /*2dd0*/  ISETP.EQ.OR P4, PT, R21, UR16, P2 ;  /* 0x0000001015007c0c */ /* 0x000fe20009782670 */
[----:B---3--:R-:W-:Y:S01]  /*2de0*/  @!P5 FADD.FTZ R24, R24, R10 ;  /* 0x0000000a1818d221 */ /* 0x008fe20000010000 */
[----:B------:R-:W-:Y:S01]  /*2df0*/  @!P5 FADD.FTZ R25, R25, R11 ;  /* 0x0000000b1919d221 */ /* 0x000fe20000010000 */
[----:B------:R-:W-:-:S02]  /*2e00*/  ISETP.EQ.OR P5, PT, R8, UR16, P2 ;  /* 0x0000001008007c0c */ /* 0x000fc400097a2670 */
[----:B------:R-:W-:Y:S01]  /*2e10*/  IADD3 R10, R16, 0xe, RZ ;  /* 0x0000000e100a7810 */ /* 0x000fe20007ffe0ff */
[----:B----4-:R-:W-:Y:S01]  /*2e20*/  @!P6 FADD.FTZ R24, R24, R12 ;  /* 0x0000000c1818e221 */ /* 0x010fe20000010000 */
[----:B------:R-:W-:Y:S02]  /*2e30*/  @!P6 FADD.FTZ R25, R25, R13 ;  /* 0x0000000d1919e221 */ /* 0x000fe40000010000 */
[----:B------:R-:W-:-:S04]  /*2e40*/  ISETP.EQ.OR P6, PT, R10, UR16, P2 ;  /* 0x000000100a007c0c */ /* 0x000fc800097c2670 */
[----:B------:R-:W-:Y:S02]  /*2e50*/  @!P4 IMAD R9, R19, R21, R0 ;  /* 0x000000151309c224 */ /* 0x000fe400078e0200 */
[----:B-----5:R-:W-:Y:S01]  /*2e60*/  @!P3 FADD.FTZ R24, R24, R14 ;  /* 0x0000000e1818b221 */ /* 0x020fe20000010000 */
[----:B------:R-:W-:Y:S01]  /*2e70*/  @!P3 FADD.FTZ R25, R25, R15 ;  /* 0x0000000f1919b221 */ /* 0x000fe20000010000 */
[----:B------:R-:W-:Y:S01]  /*2e80*/  ISETP.EQ.OR P3, PT, R17, UR16, P2 ;  /* 0x0000001011007c0c */ /* 0x000fe20009762670 */
[----:B------:R-:W-:Y:S02]  /*2e90*/  @!P5 IMAD R11, R19, R8, R0 ;  /* 0x00000008130bd224 */ /* 0x000fe400078e0200 */
[----:B------:R-:W-:-:S04]  /*2ea0*/  @!P4 IMAD.WIDE.U32 R8, R9, 0x8, R22 ;  /* 0x000000080908c825 */ /* 0x000fc800078e0016 */
[----:B------:R-:W-:Y:S02]  /*2eb0*/  @!P6 IMAD R13, R19, R10, R0 ;  /* 0x0000000a130de224 */ /* 0x000fe400078e0200 */
[----:B------:R-:W2:Y:S01]  /*2ec0*/  @!P4 LDG.E.64 R8, desc[UR14][R8.64] ;  /* 0x0000000e0808c981 */ /* 0x000ea2000c1e1b00 */
[----:B------:R-:W-:-:S04]  /*2ed0*/  @!P5 IMAD.WIDE.U32 R10, R11, 0x8, R22 ;  /* 0x000000080b0ad825 */ /* 0x000fc800078e0016 */
[----:B------:R-:W-:Y:S02]  /*2ee0*/  @!P6 IMAD.WIDE.U32 R12, R13, 0x8, R22 ;  /* 0x000000080d0ce825 */ /* 0x000fe400078e0016 */
[----:B------:R-:W3:Y:S02]  /*2ef0*/  @!P5 LDG.E.64 R10, desc[UR14][R10.64] ;  /* 0x0000000e0a0ad981 */ /* 0x000ee4000c1e1b00 */
[----:B------:R-:W-:Y:S02]  /*2f00*/  @!P3 IMAD R15, R19, R17, R0 ;  /* 0x00000011130fb224 */ /* 0x000fe400078e0200 */
[----:B------:R-:W4:Y:S02]  /*2f10*/  @!P6 LDG.E.64 R12, desc[UR14][R12.64] ;  /* 0x0000000e0c0ce981 */ /* 0x000f24000c1e1b00 */
[----:B------:R-:W-:-:S06]  /*2f20*/  @!P3 IMAD.WIDE.U32 R14, R15, 0x8, R22 ;  /* 0x000000080f0eb825 */ /* 0x000fcc00078e0016 */
[----:B------:R-:W5:Y:S01]  /*2f30*/  @!P3 LDG.E.64 R14, desc[UR14][R14.64] ;  /* 0x0000000e0e0eb981 */ /* 0x000f62000c1e1b00 */
[----:B------:R-:W-:Y:S02]  /*2f40*/  IADD3 R20, R20, -0x10, RZ ;  /* 0xfffffff014147810 */ /* 0x000fe40007ffe0ff */
[----:B------:R-:W-:Y:S01]  /*2f50*/  IADD3 R16, R16, 0x10, RZ ;  /* 0x0000001010107810 */ /* 0x000fe20007ffe0ff */
[----:B--2---:R-:W-:Y:S01]  /*2f60*/  @!P4 FADD.FTZ R24, R24, R8 ;  /* 0x000000081818c221 */ /* 0x004fe20000010000 */
[----:B------:R-:W-:Y:S01]  /*2f70*/  @!P4 FADD.FTZ R25, R25, R9 ;  /* 0x000000091919c221 */ /* 0x000fe20000010000 */
[----:B------:R-:W-:Y:S02]  /*2f80*/  ISETP.GT.AND P4, PT, R20, 0xc, PT ;  /* 0x0000000c1400780c */ /* 0x000fe40003f84270 */
[----:B---3--:R-:W-:Y:S01]  /*2f90*/  @!P5 FADD.FTZ R24, R24, R10 ;  /* 0x0000000a1818d221 */ /* 0x008fe20000010000 */
[----:B------:R-:W-:-:S03]  /*2fa0*/  @!P5 FADD.FTZ R25, R25, R11 ;  /* 0x0000000b1919d221 */ /* 0x000fc60000010000 */
[----:B----4-:R-:W-:Y:S01]  /*2fb0*/  @!P6 FADD.FTZ R24, R24, R12 ;  /* 0x0000000c1818e221 */ /* 0x010fe20000010000 */
[----:B------:R-:W-:-:S03]  /*2fc0*/  @!P6 FADD.FTZ R25, R25, R13 ;  /* 0x0000000d1919e221 */ /* 0x000fc60000010000 */
[----:B-----5:R-:W-:Y:S01]  /*2fd0*/  @!P3 FADD.FTZ R24, R24, R14 ;  /* 0x0000000e1818b221 */ /* 0x020fe20000010000 */
[----:B------:R-:W-:Y:S02]  /*2fe0*/  @!P3 FADD.FTZ R25, R25, R15 ;  /* 0x0000000f1919b221 */ /* 0x000fe40000010000 */
[----:B------:R-:W-:Y:S05]  /*2ff0*/  @P4 BRA `(.L_x_17) ;  /* 0xfffffff800344947 */ /* 0x000fea000383ffff */
.L_x_16:
[----:B------:R-:W-:-:S13]  /*3000*/  ISETP.GT.AND P3, PT, R20, 0x4, PT ;  /* 0x000000041400780c */ /* 0x000fda0003f64270 */
[----:B------:R-:W-:Y:S05]  /*3010*/  @!P3 BRA `(.L_x_18) ;  /* 0x0000000000ecb947 */ /* 0x000fea0003800000 */
[C---:B------:R-:W-:Y:S02]  /*3020*/  IADD3 R11, R16.reuse, 0x1, RZ ;  /* 0x00000001100b7810 */ /* 0x040fe40007ffe0ff */
[C---:B------:R-:W-:Y:S02]  /*3030*/  ISETP.EQ.OR P5, PT, R16.reuse, UR16, P2 ;  /* 0x0000001010007c0c */ /* 0x040fe400097a2670 */
[----:B------:R-:W-:Y:S02]  /*3040*/  IADD3 R13, R16, 0x2, RZ ;  /* 0x00000002100d7810 */ /* 0x000fe40007ffe0ff */
[----:B------:R-:W-:Y:S02]  /*3050*/  ISETP.EQ.OR P6, PT, R11, UR16, P2 ;  /* 0x000000100b007c0c */ /* 0x000fe400097c2670 */
[----:B------:R-:W-:-:S07]  /*3060*/  ISETP.EQ.OR P3, PT, R13, UR16, P2 ;  /* 0x000000100d007c0c */ /* 0x000fce0009762670 */
[----:B------:R-:W-:-:S04]  /*3070*/  @!P5 IMAD R9, R16, R19, R0 ;  /* 0x000000131009d224 */ /* 0x000fc800078e0200 */
[----:B------:R-:W-:Y:S02]  /*3080*/  @!P6 IMAD R11, R19, R11, R0 ;  /* 0x0000000b130be224 */ /* 0x000fe400078e0200 */
[----:B------:R-:W-:-:S04]  /*3090*/  @!P5 IMAD.WIDE.U32 R8, R9, 0x8, R22 ;  /* 0x000000080908d825 */ /* 0x000fc800078e0016 */
[----:B------:R-:W-:Y:S02]  /*30a0*/  @!P3 IMAD R13, R19, R13, R0 ;  /* 0x0000000d130db224 */ /* 0x000fe400078e0200 */
[--C-:B------:R-:W-:Y:S01]  /*30b0*/  @!P6 IMAD.WIDE.U32 R10, R11, 0x8, R22.reuse ;  /* 0x000000080b0ae825 */ /* 0x100fe200078e0016 */
[----:B------:R-:W2:Y:S03]  /*30c0*/  @!P5 LDG.E.64 R8, desc[UR14][R8.64] ;  /* 0x0000000e0808d981 */ /* 0x000ea6000c1e1b00 */
[----:B------:R-:W-:Y:S02]  /*30d0*/  @!P3 IMAD.WIDE.U32 R12, R13, 0x8, R22 ;  /* 0x000000080d0cb825 */ /* 0x000fe400078e0016 */
[----:B------:R-:W3:Y:S04]  /*30e0*/  @!P6 LDG.E.64 R10, desc[UR14][R10.64] ;  /* 0x0000000e0a0ae981 */ /* 0x000ee8000c1e1b00 */
[----:B------:R-:W4:Y:S01]  /*30f0*/  @!P3 LDG.E.64 R12, desc[UR14][R12.64] ;  /* 0x0000000e0c0cb981 */ /* 0x000f22000c1e1b00 */
[----:B------:R-:W-:-:S02]  /*3100*/  IADD3 R32, R16, 0x3, RZ ;  /* 0x0000000310207810 */ /* 0x000fc40007ffe0ff */
[----:B------:R-:W-:Y:S02]  /*3110*/  IADD3 R21, R16, 0x4, RZ ;  /* 0x0000000410157810 */ /* 0x000fe40007ffe0ff */
[----:B------:R-:W-:Y:S02]  /*3120*/  ISETP.EQ.OR P0, PT, R32, UR16, P2 ;  /* 0x0000001020007c0c */ /* 0x000fe40009702670 */
[C---:B------:R-:W-:Y:S02]  /*3130*/  ISETP.EQ.OR P4, PT, R21.reuse, UR16, P2 ;  /* 0x0000001015007c0c */ /* 0x040fe40009782670 */
[C---:B------:R-:W-:Y:S02]  /*3140*/  IADD3 R15, R21.reuse, 0x1, RZ ;  /* 0x00000001150f7810 */ /* 0x040fe40007ffe0ff */
[C---:B------:R-:W-:Y:S02]  /*3150*/  IADD3 R14, R21.reuse, 0x2, RZ ;  /* 0x00000002150e7810 */ /* 0x040fe40007ffe0ff */
[----:B------:R-:W-:Y:S01]  /*3160*/  IADD3 R17, R21, 0x3, RZ ;  /* 0x0000000315117810 */ /* 0x000fe20007ffe0ff */
[----:B--2---:R-:W-:Y:S01]  /*3170*/  @!P5 FADD.FTZ R24, R24, R8 ;  /* 0x000000081818d221 */ /* 0x004fe20000010000 */
[----:B------:R-:W-:Y:S01]  /*3180*/  @!P5 FADD.FTZ R25, R25, R9 ;  /* 0x000000091919d221 */ /* 0x000fe20000010000 */
[----:B------:R-:W-:-:S02]  /*3190*/  ISETP.EQ.OR P5, PT, R15, UR16, P2 ;  /* 0x000000100f007c0c */ /* 0x000fc400097a2670 */
[----:B------:R-:W-:Y:S02]  /*31a0*/  @!P0 IMAD R9, R19, R32, R0 ;  /* 0x0000002013098224 */ /* 0x000fe400078e0200 */
[----:B---3--:R-:W-:Y:S01]  /*31b0*/  @!P6 FADD.FTZ R24, R24, R10 ;  /* 0x0000000a1818e221 */ /* 0x008fe20000010000 */
[----:B------:R-:W-:Y:S01]  /*31c0*/  @!P6 FADD.FTZ R25, R25, R11 ;  /* 0x0000000b1919e221 */ /* 0x000fe20000010000 */
[----:B------:R-:W-:Y:S01]  /*31d0*/  ISETP.EQ.OR P6, PT, R14, UR16, P2 ;  /* 0x000000100e007c0c */ /* 0x000fe200097c2670 */
[----:B------:R-:W-:Y:S02]  /*31e0*/  @!P4 IMAD R11, R19, R21, R0 ;  /* 0x00000015130bc224 */ /* 0x000fe400078e0200 */
[----:B----4-:R-:W-:Y:S01]  /*31f0*/  @!P3 FADD.FTZ R24, R24, R12 ;  /* 0x0000000c1818b221 */ /* 0x010fe20000010000 */
[----:B------:R-:W-:Y:S01]  /*3200*/  @!P3 FADD.FTZ R25, R25, R13 ;  /* 0x0000000d1919b221 */ /* 0x000fe20000010000 */
[----:B------:R-:W-:Y:S01]  /*3210*/  ISETP.EQ.OR P3, PT, R17, UR16, P2 ;  /* 0x0000001011007c0c */ /* 0x000fe20009762670 */
[----:B------:R-:W-:-:S04]  /*3220*/  @!P0 IMAD.WIDE.U32 R8, R9, 0x8, R22 ;  /* 0x0000000809088825 */ /* 0x000fc800078e0016 */
[----:B------:R-:W-:Y:S02]  /*3230*/  @!P5 IMAD R13, R19, R15, R0 ;  /* 0x0000000f130dd224 */ /* 0x000fe400078e0200 */
[----:B------:R-:W-:Y:S01]  /*3240*/  @!P4 IMAD.WIDE.U32 R10, R11, 0x8, R22 ;  /* 0x000000080b0ac825 */ /* 0x000fe200078e0016 */
[----:B------:R-:W2:Y:S03]  /*3250*/  @!P0 LDG.E.64 R8, desc[UR14][R8.64] ;  /* 0x0000000e08088981 */ /* 0x000ea6000c1e1b00 */
[----:B------:R-:W-:Y:S02]  /*3260*/  @!P6 IMAD R15, R19, R14, R0 ;  /* 0x0000000e130fe224 */ /* 0x000fe400078e0200 */
[----:B------:R-:W-:Y:S01]  /*3270*/  @!P5 IMAD.WIDE.U32 R12, R13, 0x8, R22 ;  /* 0x000000080d0cd825 */ /* 0x000fe200078e0016 */
[----:B------:R-:W3:Y:S03]  /*3280*/  @!P4 LDG.E.64 R10, desc[UR14][R10.64] ;  /* 0x0000000e0a0ac981 */ /* 0x000ee6000c1e1b00 */
[----:B------:R-:W-:-:S02]  /*3290*/  @!P3 IMAD R17, R19, R17, R0 ;  /* 0x000000111311b224 */ /* 0x000fc400078e0200 */
[--C-:B------:R-:W-:Y:S01]  /*32a0*/  @!P6 IMAD.WIDE.U32 R14, R15, 0x8, R22.reuse ;  /* 0x000000080f0ee825 */ /* 0x100fe200078e0016 */
[----:B------:R-:W4:Y:S03]  /*32b0*/  @!P5 LDG.E.64 R12, desc[UR14][R12.64] ;  /* 0x0000000e0c0cd981 */ /* 0x000f26000c1e1b00 */
[----:B------:R-:W-:Y:S02]  /*32c0*/  @!P3 IMAD.WIDE.U32 R16, R17, 0x8, R22 ;  /* 0x000000081110b825 */ /* 0x000fe400078e0016 */
[----:B------:R-:W5:Y:S04]  /*32d0*/  @!P6 LDG.E.64 R14, desc[UR14][R14.64] ;  /* 0x0000000e0e0ee981 */ /* 0x000f68000c1e1b00 */
[----:B------:R-:W5:Y:S01]  /*32e0*/  @!P3 LDG.E.64 R16, desc[UR14][R16.64] ;  /* 0x0000000e1010b981 */ /* 0x000f62000c1e1b00 */
[----:B------:R-:W-:-:S04]  /*32f0*/  IADD3 R20, R20, -0x4, RZ ;  /* 0xfffffffc14147810 */ /* 0x000fc80007ffe0ff */
[----:B------:R-:W-:Y:S01]  /*3300*/  IADD3 R20, R20, -0x4, RZ ;  /* 0xfffffffc14147810 */ /* 0x000fe20007ffe0ff */
[----:B--2---:R-:W-:Y:S01]  /*3310*/  @!P0 FADD.FTZ R24, R24, R8 ;  /* 0x0000000818188221 */ /* 0x004fe20000010000 */
[----:B------:R-:W-:Y:S01]  /*3320*/  @!P0 FADD.FTZ R25, R25, R9 ;  /* 0x0000000919198221 */ /* 0x000fe20000010000 */
[----:B------:R-:W-:Y:S02]  /*3330*/  PLOP3.LUT P0, PT, PT, PT, PT, 0x8, 0x0 ;  /* 0x000000000000781c */ /* 0x000fe40003f0e170 */
[----:B---3--:R-:W-:Y:S01]  /*3340*/  @!P4 FADD.FTZ R24, R24, R10 ;  /* 0x0000000a1818c221 */ /* 0x008fe20000010000 */
[----:B------:R-:W-:-:S03]  /*3350*/  @!P4 FADD.FTZ R25, R25, R11 ;  /* 0x0000000b1919c221 */ /* 0x000fc60000010000 */
[----:B----4-:R-:W-:Y:S01]  /*3360*/  @!P5 FADD.FTZ R24, R24, R12 ;  /* 0x0000000c1818d221 */ /* 0x010fe20000010000 */
[----:B------:R-:W-:-:S03]  /*3370*/  @!P5 FADD.FTZ R25, R25, R13 ;  /* 0x0000000d1919d221 */ /* 0x000fc60000010000 */
[----:B-----5:R-:W-:Y:S01]  /*3380*/  @!P6 FADD.FTZ R24, R24, R14 ;  /* 0x0000000e1818e221 */ /* 0x020fe20000010000 */
[----:B------:R-:W-:-:S03]  /*3390*/  @!P6 FADD.FTZ R25, R25, R15 ;  /* 0x0000000f1919e221 */ /* 0x000fc60000010000 */
[----:B------:R-:W-:Y:S01]  /*33a0*/  @!P3 FADD.FTZ R24, R24, R16 ;  /* 0x000000101818b221 */ /* 0x000fe20000010000 */
[----:B------:R-:W-:Y:S01]  /*33b0*/  @!P3 FADD.FTZ R25, R25, R17 ;  /* 0x000000111919b221 */ /* 0x000fe20000010000 */
[----:B------:R-:W-:-:S07]  /*33c0*/  IADD3 R16, R21, 0x4, RZ ;  /* 0x0000000415107810 */ /* 0x000fce0007ffe0ff */
.L_x_18:
[----:B------:R-:W-:-:S13]  /*33d0*/  ISETP.NE.OR P0, PT, R20, RZ, P0 ;  /* 0x000000ff1400720c */ /* 0x000fda0000705670 */
[----:B------:R-:W-:Y:S05]  /*33e0*/  @!P0 BRA `(.L_x_14) ;  /* 0x00000000007c8947 */ /* 0x000fea0003800000 */
.L_x_15:
[C---:B------:R-:W-:Y:S02]  /*33f0*/  ISETP.EQ.OR P0, PT, R16.reuse, UR16, P2 ;  /* 0x0000001010007c0c */ /* 0x040fe40009702670 */
[C---:B------:R-:W-:Y:S02]  /*3400*/  IADD3 R11, R16.reuse, 0x1, RZ ;  /* 0x00000001100b7810 */ /* 0x040fe40007ffe0ff */
[C---:B------:R-:W-:Y:S02]  /*3410*/  IADD3 R13, R16.reuse, 0x2, RZ ;  /* 0x00000002100d7810 */ /* 0x040fe40007ffe0ff */
[----:B------:R-:W-:Y:S02]  /*3420*/  ISETP.EQ.OR P3, PT, R11, UR16, P2 ;  /* 0x000000100b007c0c */ /* 0x000fe40009762670 */
[----:B------:R-:W-:Y:S02]  /*3430*/  ISETP.EQ.OR P4, PT, R13, UR16, P2 ;  /* 0x000000100d007c0c */ /* 0x000fe40009782670 */
[----:B------:R-:W-:-:S03]  /*3440*/  IADD3 R14, R16, 0x3, RZ ;  /* 0x00000003100e7810 */ /* 0x000fc60007ffe0ff */
[----:B------:R-:W-:Y:S01]  /*3450*/  @!P0 IMAD R9, R19, R16, R0 ;  /* 0x0000001013098224 */ /* 0x000fe200078e0200 */
[----:B------:R-:W-:-:S03]  /*3460*/  ISETP.EQ.OR P5, PT, R14, UR16, P2 ;  /* 0x000000100e007c0c */ /* 0x000fc600097a2670 */
[----:B------:R-:W-:-:S04]  /*3470*/  @!P0 IMAD.WIDE.U32 R8, R9, 0x8, R22 ;  /* 0x0000000809088825 */ /* 0x000fc800078e0016 */
[C-C-:B------:R-:W-:Y:S02]  /*3480*/  @!P3 IMAD R11, R19.reuse, R11, R0.reuse ;  /* 0x0000000b130bb224 */ /* 0x140fe400078e0200 */
[----:B------:R-:W2:Y:S01]  /*3490*/  @!P0 LDG.E.64 R8, desc[UR14][R8.64] ;  /* 0x0000000e08088981 */ /* 0x000ea2000c1e1b00 */
[----:B------:R-:W-:Y:S02]  /*34a0*/  @!P4 IMAD R13, R19, R13, R0 ;  /* 0x0000000d130dc224 */ /* 0x000fe400078e0200 */
        /* <DEDUP_REMOVED lines=11> */
[----:B------:R-:W-:Y:S02]  /*3560*/  ISETP.NE.AND P0, PT, R20, RZ, PT ;  /* 0x000000ff1400720c */ /* 0x000fe40003f05270 */
[----:B---3--:R-:W-:Y:S01]  /*3570*/  @!P3 FADD.FTZ R24, R24, R10 ;  /* 0x0000000a1818b221 */ /* 0x008fe20000010000 */
[----:B------:R-:W-:-:S03]  /*3580*/  @!P3 FADD.FTZ R25, R25, R11 ;  /* 0x0000000b1919b221 */ /* 0x000fc60000010000 */
[----:B----4-:R-:W-:Y:S01]  /*3590*/  @!P4 FADD.FTZ R24, R24, R12 ;  /* 0x0000000c1818c221 */ /* 0x010fe20000010000 */
[----:B------:R-:W-:-:S03]  /*35a0*/  @!P4 FADD.FTZ R25, R25, R13 ;  /* 0x0000000d1919c221 */ /* 0x000fc60000010000 */
[----:B-----5:R-:W-:Y:S01]  /*35b0*/  @!P5 FADD.FTZ R24, R24, R14 ;  /* 0x0000000e1818d221 */ /* 0x020fe20000010000 */
[----:B------:R-:W-:Y:S02]  /*35c0*/  @!P5 FADD.FTZ R25, R25, R15 ;  /* 0x0000000f1919d221 */ /* 0x000fe40000010000 */
[----:B------:R-:W-:Y:S05]  /*35d0*/  @P0 BRA `(.L_x_15) ;  /* 0xfffffffc00840947 */ /* 0x000fea000383ffff */
.L_x_14:
[----:B------:R-:W-:-:S13]  /*35e0*/  LOP3.LUT P0, R18, R18, 0x3, RZ, 0xc0, !PT ;  /* 0x0000000312127812 */ /* 0x000fda000780c0ff */
[----:B------:R-:W-:Y:S05]  /*35f0*/  @!P0 BRA `(.L_x_11) ;  /* 0x0000000000688947 */ /* 0x000fea0003800000 */
[----:B------:R-:W-:Y:S01]  /*3600*/  ISETP.EQ.OR P0, PT, R16, UR16, P2 ;  /* 0x0000001010007c0c */ /* 0x000fe20009702670 */
[----:B------:R-:W-:Y:S01]  /*3610*/  BSSY B0, `(.L_x_19) ;  /* 0x0000008000007945 */ /* 0x000fe20003800000 */
[----:B------:R-:W-:-:S11]  /*3620*/  ISETP.NE.AND P3, PT, R18, 0x1, PT ;  /* 0x000000011200780c */ /* 0x000fd60003f65270 */
[----:B------:R-:W-:Y:S05]  /*3630*/  @P0 BRA `(.L_x_20) ;  /* 0x0000000000140947 */ /* 0x000fea0003800000 */
[----:B------:R-:W-:-:S04]  /*3640*/  IMAD R9, R19, R16, R0 ;  /* 0x0000001013097224 */ /* 0x000fc800078e0200 */
[----:B------:R-:W-:-:S06]  /*3650*/  IMAD.WIDE.U32 R8, R9, 0x8, R22 ;  /* 0x0000000809087825 */ /* 0x000fcc00078e0016 */
[----:B------:R-:W2:Y:S02]  /*3660*/  LDG.E.64 R8, desc[UR14][R8.64] ;  /* 0x0000000e08087981 */ /* 0x000ea4000c1e1b00 */
[----:B--2---:R-:W-:Y:S01]  /*3670*/  FADD.FTZ R24, R24, R8 ;  /* 0x0000000818187221 */ /* 0x004fe20000010000 */
[----:B------:R-:W-:-:S07]  /*3680*/  FADD.FTZ R25, R25, R9 ;  /* 0x0000000919197221 */ /* 0x000fce0000010000 */
.L_x_20:
[----:B------:R-:W-:Y:S05]  /*3690*/  BSYNC B0 ;  /* 0x0000000000007941 */ /* 0x000fea0003800000 */
.L_x_19:
[----:B------:R-:W-:Y:S05]  /*36a0*/  @!P3 BRA `(.L_x_11) ;  /* 0x00000000003cb947 */ /* 0x000fea0003800000 */
[C---:B------:R-:W-:Y:S02]  /*36b0*/  IADD3 R8, R16.reuse, 0x2, RZ ;  /* 0x0000000210087810 */ /* 0x040fe40007ffe0ff */
[----:B------:R-:W-:Y:S02]  /*36c0*/  IADD3 R9, R16, 0x1, RZ ;  /* 0x0000000110097810 */ /* 0x000fe40007ffe0ff */
[----:B------:R-:W-:Y:S02]  /*36d0*/  ISETP.EQ.OR P0, PT, R8, UR16, P2 ;  /* 0x0000001008007c0c */ /* 0x000fe40009702670 */
[----:B------:R-:W-:Y:S02]  /*36e0*/  ISETP.EQ.OR P3, PT, R9, UR16, P2 ;  /* 0x0000001009007c0c */ /* 0x000fe40009762670 */
[----:B------:R-:W-:-:S11]  /*36f0*/  ISETP.EQ.OR P0, PT, R18, 0x2, P0 ;  /* 0x000000021200780c */ /* 0x000fd60000702670 */
[-CC-:B------:R-:W-:Y:S02]  /*3700*/  @!P3 IMAD R9, R9, R19.reuse, R0.reuse ;  /* 0x000000130909b224 */ /* 0x180fe400078e0200 */
[----:B------:R-:W-:Y:S02]  /*3710*/  @!P0 IMAD R19, R8, R19, R0 ;  /* 0x0000001308138224 */ /* 0x000fe400078e0200 */
[----:B------:R-:W-:-:S04]  /*3720*/  @!P3 IMAD.WIDE.U32 R8, R9, 0x8, R22 ;  /* 0x000000080908b825 */ /* 0x000fc800078e0016 */
[----:B------:R-:W-:Y:S02]  /*3730*/  @!P0 IMAD.WIDE.U32 R22, R19, 0x8, R22 ;  /* 0x0000000813168825 */ /* 0x000fe400078e0016 */
[----:B------:R-:W2:Y:S04]  /*3740*/  @!P3 LDG.E.64 R8, desc[UR14][R8.64] ;  /* 0x0000000e0808b981 */ /* 0x000ea8000c1e1b00 */
[----:B------:R-:W3:Y:S01]  /*3750*/  @!P0 LDG.E.64 R22, desc[UR14][R22.64] ;  /* 0x0000000e16168981 */ /* 0x000ee2000c1e1b00 */
[----:B--2---:R-:W-:Y:S01]  /*3760*/  @!P3 FADD.FTZ R24, R24, R8 ;  /* 0x000000081818b221 */ /* 0x004fe20000010000 */
[----:B------:R-:W-:-:S03]  /*3770*/  @!P3 FADD.FTZ R25, R25, R9 ;  /* 0x000000091919b221 */ /* 0x000fc60000010000 */
[----:B---3--:R-:W-:Y:S01]  /*3780*/  @!P0 FADD.FTZ R24, R24, R22 ;  /* 0x0000001618188221 */ /* 0x008fe20000010000 */
[----:B------:R-:W-:-:S07]  /*3790*/  @!P0 FADD.FTZ R25, R25, R23 ;  /* 0x0000001719198221 */ /* 0x000fce0000010000 */
.L_x_11:
[----:B------:R-:W1:Y:S01]  /*37a0*/  S2UR UR7, SR_CgaCtaId ;  /* 0x00000000000779c3 */ /* 0x000e620000008800 */
[----:B------:R-:W-:Y:S01]  /*37b0*/  UMOV UR6, 0x400 ;  /* 0x0000040000067882 */ /* 0x000fe20000000000 */
[----:B0-2---:R-:W-:Y:S02]  /*37c0*/  SHF.L.U32 R11, R30, 0x10, RZ ;  /* 0x000000101e0b7819 */ /* 0x005fe400000006ff */
[----:B------:R-:W-:Y:S02]  /*37d0*/  SHF.L.U32 R31, R31, 0x10, RZ ;  /* 0x000000101f1f7819 */ /* 0x000fe400000006ff */
[----:B------:R-:W-:Y:S01]  /*37e0*/  SHF.L.U32 R3, R3, 0x10, RZ ;  /* 0x0000001003037819 */ /* 0x000fe200000006ff */
[----:B------:R-:W-:Y:S01]  /*37f0*/  FADD.FTZ R11, -R2, R11 ;  /* 0x0000000b020b7221 */ /* 0x000fe20000010100 */
[----:B------:R-:W-:Y:S01]  /*3800*/  SHF.L.U32 R28, R28, 0x10, RZ ;  /* 0x000000101c1c7819 */ /* 0x000fe200000006ff */
[----:B------:R-:W-:Y:S02]  /*3810*/  FADD.FTZ R0, -R2, R31 ;  /* 0x0000001f02007221 */ /* 0x000fe40000010100 */
[----:B------:R-:W-:-:S02]  /*3820*/  FMUL.FTZ R11, R11, UR8 ;  /* 0x000000080b0b7c20 */ /* 0x000fc40008410000 */
[----:B------:R-:W-:Y:S01]  /*3830*/  FMUL.FTZ R0, R0, UR8 ;  /* 0x0000000800007c20 */ /* 0x000fe20008410000 */
[----:B-1----:R-:W-:-:S09]  /*3840*/  ULEA UR6, UR7, UR6, 0x18 ;  /* 0x0000000607067291 */ /* 0x002fd2000f8ec03f */
[----:B------:R0:W-:Y:S01]  /*3850*/  @!P2 STS.64 [UR6+0x78], R24 ;  /* 0x00007818ff00a988 */ /* 0x0001e20008000a06 */
[----:B------:R-:W-:Y:S06]  /*3860*/  BAR.SYNC.DEFER_BLOCKING 0x0 ;  /* 0x0000000000007b1d */ /* 0x000fec0000010000 */
[----:B------:R-:W1:Y:S01]  /*3870*/  LDS.64 R8, [UR6+0x78] ;  /* 0x00007806ff087984 */ /* 0x000e620008000a00 */
[----:B------:R-:W-:Y:S02]  /*3880*/  ULDC.U8 UR6, c[0x0][0x2a4] ;  /* 0x0000a90000067ab9 */ /* 0x000fe40000000000 */
[----:B------:R-:W-:-:S13]  /*3890*/  ISETP.NE.AND P0, PT, RZ, UR6, PT ;  /* 0x00000006ff007c0c */ /* 0x000fda000bf05270 */
[----:B0-----:R-:W-:Y:S05]  /*38a0*/  @!P0 BRA `(.L_x_21) ;  /* 0x0000000000488947 */ /* 0x001fea0003800000 */
[----:B------:R-:W-:Y:S01]  /*38b0*/  FFMA.FTZ R6, R11, R4, R6 ;  /* 0x000000040b067223 */ /* 0x000fe20000010006 */
[----:B------:R-:W-:-:S03]  /*38c0*/  FFMA.FTZ R7, R0, R5, R7 ;  /* 0x0000000500077223 */ /* 0x000fc60000010007 */
[----:B------:R-:W-:Y:S01]  /*38d0*/  FMUL.FTZ R2, R6, -1.4426950216293334961 ;  /* 0xbfb8aa3b06027820 */ /* 0x000fe20000410000 */
[----:B------:R-:W-:-:S05]  /*38e0*/  FMUL.FTZ R12, R7, -1.4426950216293334961 ;  /* 0xbfb8aa3b070c7820 */ /* 0x000fca0000410000 */
[----:B------:R-:W0:Y:S08]  /*38f0*/  MUFU.EX2 R2, R2 ;  /* 0x0000000200027308 */ /* 0x000e300000000800 */
[----:B------:R-:W2:Y:S01]  /*3900*/  MUFU.EX2 R12, R12 ;  /* 0x0000000c000c7308 */ /* 0x000ea20000000800 */
[----:B0-----:R-:W-:-:S07]  /*3910*/  FADD.FTZ R10, R2, 1 ;  /* 0x3f800000020a7421 */ /* 0x001fce0000010000 */
[----:B------:R-:W0:Y:S01]  /*3920*/  MUFU.RCP R10, R10 ;  /* 0x0000000a000a7308 */ /* 0x000e220000001000 */
[----:B--2---:R-:W-:-:S07]  /*3930*/  FADD.FTZ R13, R12, 1 ;  /* 0x3f8000000c0d7421 */ /* 0x004fce0000010000 */
[----:B------:R-:W2:Y:S01]  /*3940*/  MUFU.RCP R13, R13 ;  /* 0x0000000d000d7308 */ /* 0x000ea20000001000 */
[----:B0-----:R-:W-:Y:S01]  /*3950*/  FADD.FTZ R15, -R10, 1 ;  /* 0x3f8000000a0f7421 */ /* 0x001fe20000010100 */
[----:B------:R-:W-:-:S03]  /*3960*/  FMUL.FTZ R3, R3, R10 ;  /* 0x0000000a03037220 */ /* 0x000fc60000410000 */
[----:B------:R-:W-:Y:S01]  /*3970*/  FFMA.FTZ R6, R6, R15, 1 ;  /* 0x3f80000006067423 */ /* 0x000fe2000001000f */
[----:B--2---:R-:W-:Y:S01]  /*3980*/  FADD.FTZ R14, -R13, 1 ;  /* 0x3f8000000d0e7421 */ /* 0x004fe20000010100 */
[----:B------:R-:W-:Y:S02]  /*3990*/  FMUL.FTZ R28, R28, R13 ;  /* 0x0000000d1c1c7220 */ /* 0x000fe40000410000 */
[----:B------:R-:W-:Y:S01]  /*39a0*/  FMUL.FTZ R3, R3, R6 ;  /* 0x0000000603037220 */ /* 0x000fe20000410000 */
[----:B------:R-:W-:-:S04]  /*39b0*/  FFMA.FTZ R7, R7, R14, 1 ;  /* 0x3f80000007077423 */ /* 0x000fc8000001000e */
[----:B------:R-:W-:-:S07]  /*39c0*/  FMUL.FTZ R28, R28, R7 ;  /* 0x000000071c1c7220 */ /* 0x000fce0000410000 */
.L_x_21:
[----:B------:R-:W-:Y:S04]  /*39d0*/  BSSY B0, `(.L_x_22) ;  /* 0x000001d000007945 */ /* 0x000fe80003800000 */
[----:B------:R-:W-:Y:S05]  /*39e0*/  @!P1 BRA `(.L_x_23) ;  /* 0x00000000006c9947 */ /* 0x000fea0003800000 */
[----:B------:R-:W0:Y:S01]  /*39f0*/  S2R R6, SR_TID.X ;  /* 0x0000000000067919 */ /* 0x000e220000002100 */
[----:B------:R-:W2:Y:S01]  /*3a00*/  LDC R13, c[0x0][0x2ac] ;  /* 0x0000ab00ff0d7b82 */ /* 0x000ea20000000800 */
[----:B------:R-:W-:Y:S01]  /*3a10*/  ULDC UR6, c[0x0][0x2bc] ;  /* 0x0000af0000067ab9 */ /* 0x000fe20000000800 */
[----:B------:R-:W-:Y:S01]  /*3a20*/  MOV R35, R37 ;  /* 0x0000002500237202 */ /* 0x000fe20000000f00 */
[----:B-1----:R-:W-:-:S04]  /*3a30*/  FMUL.FTZ R8, R8, UR6 ;  /* 0x0000000608087c20 */ /* 0x002fc80008410000 */
[-C--:B------:R-:W-:Y:S01]  /*3a40*/  FMUL.FTZ R2, R11, R8.reuse ;  /* 0x000000080b027220 */ /* 0x080fe20000410000 */
[----:B------:R-:W-:-:S03]  /*3a50*/  FMUL.FTZ R0, R0, R8 ;  /* 0x0000000800007220 */ /* 0x000fc60000410000 */
[C---:B------:R-:W-:Y:S01]  /*3a60*/  FFMA.FTZ R2, R9.reuse, UR6, R2 ;  /* 0x0000000609027c23 */ /* 0x040fe20008010002 */
[----:B------:R-:W-:Y:S01]  /*3a70*/  FFMA.FTZ R9, R9, UR6, R0 ;  /* 0x0000000609097c23 */ /* 0x000fe20008010000 */
[----:B------:R-:W-:Y:S02]  /*3a80*/  ULDC.64 UR6, c[0x0][0x288] ;  /* 0x0000a20000067ab9 */ /* 0x000fe40000000a00 */
[----:B------:R-:W-:Y:S01]  /*3a90*/  FFMA.FTZ R2, R3, R4, -R2 ;  /* 0x0000000403027223 */ /* 0x000fe20000010802 */
[----:B------:R-:W-:-:S03]  /*3aa0*/  FFMA.FTZ R9, R28, R5, -R9 ;  /* 0x000000051c097223 */ /* 0x000fc60000010809 */
[----:B------:R-:W-:Y:S01]  /*3ab0*/  FMUL.FTZ R5, R2, UR8 ;  /* 0x0000000802057c20 */ /* 0x000fe20008410000 */
[----:B0-----:R-:W-:-:S05]  /*3ac0*/  IMAD.WIDE.U32 R6, R6, -0x55555555, RZ ;  /* 0xaaaaaaab06067825 */ /* 0x001fca00078e00ff */
[----:B------:R-:W-:-:S05]  /*3ad0*/  SHF.R.U32.HI R6, RZ, 0x2, R7 ;  /* 0x00000002ff067819 */ /* 0x000fca0000011607 */
[----:B--2---:R-:W-:-:S04]  /*3ae0*/  IMAD R13, R13, UR16, R6 ;  /* 0x000000100d0d7c24 */ /* 0x004fc8000f8e0206 */
[----:B------:R-:W-:Y:S01]  /*3af0*/  IMAD.WIDE.U32 R34, R13, UR6, R34 ;  /* 0x000000060d227c25 */ /* 0x000fe2000f8e0022 */
[----:B------:R-:W-:-:S05]  /*3b00*/  SHF.R.S32.HI R6, RZ, 0x1f, R13 ;  /* 0x0000001fff067819 */ /* 0x000fca000001140d */
[----:B------:R-:W-:-:S04]  /*3b10*/  IMAD R0, R6, UR6, RZ ;  /* 0x0000000606007c24 */ /* 0x000fc8000f8e02ff */
[----:B------:R-:W-:Y:S01]  /*3b20*/  IMAD R3, R13, UR7, R0 ;  /* 0x000000070d037c24 */ /* 0x000fe2000f8e0200 */
[----:B------:R-:W-:Y:S01]  /*3b30*/  ULDC.64 UR6, c[0x0][0x210] ;  /* 0x0000840000067ab9 */ /* 0x000fe20000000a00 */
[----:B------:R-:W-:Y:S01]  /*3b40*/  FMUL.FTZ R0, R9, UR8 ;  /* 0x0000000809007c20 */ /* 0x000fe20008410000 */
[----:B------:R-:W-:Y:S02]  /*3b50*/  LEA R2, P0, R34, UR6, 0x1 ;  /* 0x0000000622027c11 */ /* 0x000fe4000f8008ff */
[----:B------:R-:W-:Y:S02]  /*3b60*/  IADD3 R3, R35, R3, RZ ;  /* 0x0000000323037210 */ /* 0x000fe40007ffe0ff */
[----:B------:R-:W-:Y:S02]  /*3b70*/  F2FP.BF16.F32.PACK_AB R5, R0, R5 ;  /* 0x000000050005723e */ /* 0x000fe400000010ff */
[----:B------:R-:W-:-:S05]  /*3b80*/  LEA.HI.X R3, R34, UR7, R3, 0x1, P0 ;  /* 0x0000000722037c11 */ /* 0x000fca00080f0c03 */
[----:B------:R0:W-:Y:S02]  /*3b90*/  STG.E desc[UR14][R2.64], R5 ;  /* 0x0000000502007986 */ /* 0x0001e4000c10190e */
.L_x_23:
[----:B------:R-:W-:Y:S05]  /*3ba0*/  BSYNC B0 ;  /* 0x0000000000007941 */ /* 0x000fea0003800000 */
.L_x_22:
[----:B------:R-:W-:Y:S01]  /*3bb0*/  ULDC UR7, c[0x0][0x2a0] ;  /* 0x0000a80000077ab9 */ /* 0x000fe20000000800 */
[----:B------:R-:W-:Y:S01]  /*3bc0*/  ULDC UR8, c[0x0][0x270] ;  /* 0x00009c0000087ab9 */ /* 0x000fe20000000800 */
[----:B------:R-:W-:Y:S01]  /*3bd0*/  ULDC UR6, c[0x0][0x10] ;  /* 0x0000040000067ab9 */ /* 0x000fe20000000800 */
[----:B------:R-:W-:Y:S02]  /*3be0*/  UIMAD UR7, UR7, UR8, URZ ;  /* 0x00000008070772a4 */ /* 0x000fe4000f8e023f */
[----:B------:R-:W-:Y:S02]  /*3bf0*/  UIADD3 UR5, UR6, UR5, URZ ;  /* 0x0000000506057290 */ /* 0x000fe4000fffe03f */
[----:B------:R-:W-:Y:S02]  /*3c00*/  UIADD3 UR4, UR4, 0x1, URZ ;  /* 0x0000000104047890 */ /* 0x000fe4000fffe03f */
[----:B------:R-:W-:-:S06]  /*3c10*/  UISETP.GE.AND UP0, UPT, UR5, UR7, UPT ;  /* 0x000000070500728c */ /* 0x000fcc000bf06270 */
[----:B------:R-:W-:-:S13]  /*3c20*/  PLOP3.LUT P0, PT, PT, PT, UP0, 0x80, 0x0 ;  /* 0x000000000000781c */ /* 0x000fda0003f0f008 */
[----:B------:R-:W-:Y:S05]  /*3c30*/  @!P0 BRA `(.L_x_24) ;  /* 0xffffffc400a08947 */ /* 0x000fea000383ffff */
.L_x_1:
[----:B------:R-:W2:Y:S01]  /*3c40*/  LDC R4, c[0x0][0xc] ;  /* 0x00000300ff047b82 */ /* 0x000ea20000000800 */
[----:B------:R-:W-:Y:S01]  /*3c50*/  ISETP.NE.AND P1, PT, R29, RZ, PT ;  /* 0x000000ff1d00720c */ /* 0x000fe20003f25270 */
[----:B------:R-:W-:Y:S06]  /*3c60*/  BSSY B0, `(.L_x_25) ;  /* 0x0000011000007945 */ /* 0x000fec0003800000 */
[----:B------:R-:W3:Y:S08]  /*3c70*/  LDC R7, c[0x0][0x10] ;  /* 0x00000400ff077b82 */ /* 0x000ef00000000800 */
[----:B0-----:R-:W0:Y:S01]  /*3c80*/  LDC.64 R2, c[0x0][0x258] ;  /* 0x00009600ff027b82 */ /* 0x001e220000000a00 */
[----:B--2---:R-:W-:-:S02]  /*3c90*/  ISETP.NE.AND P0, PT, R4, 0x1, PT ;  /* 0x000000010400780c */ /* 0x004fc40003f05270 */
[----:B---3--:R-:W-:-:S04]  /*3ca0*/  SHF.L.U32 R0, R7, 0x1, RZ ;  /* 0x0000000107007819 */ /* 0x008fc800000006ff */
[----:B------:R-:W-:-:S05]  /*3cb0*/  SEL R5, R0, RZ, P0 ;  /* 0x000000ff00057207 */ /* 0x000fca0000000000 */
[----:B0-----:R-:W-:Y:S01]  /*3cc0*/  IMAD.WIDE.U32 R2, R5, 0x4, R2 ;  /* 0x0000000405027825 */ /* 0x001fe200078e0002 */
[----:B------:R-:W-:Y:S06]  /*3cd0*/  @P1 BRA `(.L_x_26) ;  /* 0x0000000000241947 */ /* 0x000fec0003800000 */
[----:B------:R-:W0:Y:S01]  /*3ce0*/  S2R R0, SR_LANEID ;  /* 0x0000000000007919 */ /* 0x000e220000000000 */
[----:B------:R-:W-:Y:S02]  /*3cf0*/  VOTEU.ANY UR4, UPT, PT ;  /* 0x0000000000047886 */ /* 0x000fe400038e0100 */
[----:B------:R-:W-:Y:S02]  /*3d00*/  UFLO.U32 UR5, UR4 ;  /* 0x00000004000572bd */ /* 0x000fe400080e0000 */
[----:B------:R-:W2:Y:S04]  /*3d10*/  POPC R5, UR4 ;  /* 0x0000000400057d09 */ /* 0x000ea80008000000 */
[----:B0-----:R-:W-:-:S13]  /*3d20*/  ISETP.EQ.U32.AND P0, PT, R0, UR5, PT ;  /* 0x0000000500007c0c */ /* 0x001fda000bf02070 */
[----:B------:R-:W-:Y:S06]  /*3d30*/  @P0 MEMBAR.ALL.GPU ;  /* 0x0000000000000992 */ /* 0x000fec000000a000 */
[----:B------:R-:W-:-:S00]  /*3d40*/  @P0 ERRBAR ;  /* 0x00000000000009ab */ /* 0x000fc00000000000 */
[----:B------:R-:W-:Y:S06]  /*3d50*/  @P0 CGAERRBAR ;  /* 0x00000000000005ab */ /* 0x000fec0000000000 */
[----:B--2---:R0:W-:Y:S02]  /*3d60*/  @P0 REDG.E.ADD.S32.STRONG.GPU desc[UR14][R2.64], R5 ;  /* 0x000000050200098e */ /* 0x0041e4000c10e38e */
.L_x_26:
[----:B------:R-:W-:Y:S05]  /*3d70*/  BSYNC B0 ;  /* 0x0000000000007941 */ /* 0x000fea0003800000 */
.L_x_25:
[----:B------:R-:W2:Y:S01]  /*3d80*/  S2UR UR4, SR_CTAID.X ;  /* 0x00000000000479c3 */ /* 0x000ea20000002500 */
[----:B------:R-:W-:Y:S02]  /*3d90*/  IADD3 R0, R4, -0x1, RZ ;  /* 0xffffffff04007810 */ /* 0x000fe40007ffe0ff */
[----:B0-----:R-:W-:-:S05]  /*3da0*/  IADD3 R5, R7, -0x1, RZ ;  /* 0xffffffff07057810 */ /* 0x001fca0007ffe0ff */
[----:B------:R-:W0:Y:S01]  /*3db0*/  S2UR UR5, SR_CTAID.Y ;  /* 0x00000000000579c3 */ /* 0x000e220000002600 */
[----:B--2---:R-:W-:-:S04]  /*3dc0*/  ISETP.NE.AND P0, PT, R0, UR4, PT ;  /* 0x0000000400007c0c */ /* 0x004fc8000bf05270 */
[----:B0-----:R-:W-:-:S13]  /*3dd0*/  ISETP.NE.OR P0, PT, R5, UR5, P0 ;  /* 0x0000000505007c0c */ /* 0x001fda0008705670 */
[----:B------:R-:W-:Y:S05]  /*3de0*/  @P0 EXIT ;  /* 0x000000000000094d */ /* 0x000fea0003800000 */
[----:B------:R-:W-:Y:S05]  /*3df0*/  @P1 BRA `(.L_x_27) ;  /* 0x0000000000201947 */ /* 0x000fea0003800000 */
[----:B------:R-:W-:-:S05]  /*3e00*/  IMAD R0, R4, R7, RZ ;  /* 0x0000000704007224 */ /* 0x000fca00078e02ff */
[----:B------:R-:W-:-:S13]  /*3e10*/  ISETP.NE.AND P0, PT, R0, -0x1, PT ;  /* 0xffffffff0000780c */ /* 0x000fda0003f05270 */
[----:B------:R-:W-:Y:S05]  /*3e20*/  @!P0 BRA `(.L_x_27) ;  /* 0x0000000000148947 */ /* 0x000fea0003800000 */
.L_x_28:
[----:B------:R-:W2:Y:S04]  /*3e30*/  LDG.E.STRONG.GPU R5, desc[UR14][R2.64] ;  /* 0x0000000e02057981 */ /* 0x000ea8000c1ef900 */
[----:B--2---:R-:W-:Y:S01]  /*3e40*/  CCTL.IVALL ;  /* 0x00000000ff00798f */ /* 0x004fe20002000000 */
[----:B------:R-:W-:Y:S05]  /*3e50*/  YIELD ;  /* 0x0000000000007946 */ /* 0x000fea0003800000 */
[----:B------:R-:W-:-:S13]  /*3e60*/  ISETP.NE.AND P0, PT, R5, R0, PT ;  /* 0x000000000500720c */ /* 0x000fda0003f05270 */
[----:B------:R-:W-:Y:S05]  /*3e70*/  @P0 BRA `(.L_x_28) ;  /* 0xfffffffc00ec0947 */ /* 0x000fea000383ffff */
.L_x_27:
[----:B------:R-:W-:Y:S05]  /*3e80*/  WARPSYNC.ALL ;  /* 0x0000000000007948 */ /* 0x000fea0003800000 */
[----:B------:R-:W0:Y:S01]  /*3e90*/  LDC.64 R6, c[0x0][0x288] ;  /* 0x0000a200ff067b82 */ /* 0x000e220000000a00 */
[----:B-1----:R-:W-:-:S07]  /*3ea0*/  SHF.R.S32.HI R8, RZ, 0x1f, R29 ;  /* 0x0000001fff087819 */ /* 0x002fce000001141d */
[----:B------:R-:W-:Y:S01]  /*3eb0*/  BAR.SYNC.DEFER_BLOCKING 0x0 ;  /* 0x0000000000007b1d */ /* 0x000fe20000010000 */
[----:B0-----:R-:W-:-:S04]  /*3ec0*/  LEA.HI R0, P0, R7, R6, RZ, 0x1 ;  /* 0x0000000607007211 */ /* 0x001fc800078108ff */
[----:B------:R-:W-:-:S04]  /*3ed0*/  IADD3.X R9, RZ, R7, RZ, P0, !PT ;  /* 0x00000007ff097210 */ /* 0x000fc800007fe4ff */
[--C-:B------:R-:W-:Y:S02]  /*3ee0*/  SHF.R.S64 R0, R0, 0x1, R9.reuse ;  /* 0x0000000100007819 */ /* 0x100fe40000001009 */
[----:B------:R-:W-:Y:S02]  /*3ef0*/  SHF.R.S32.HI R9, RZ, 0x1, R9 ;  /* 0x00000001ff097819 */ /* 0x000fe40000011409 */
[----:B------:R-:W-:-:S04]  /*3f00*/  ISETP.GT.U32.AND P0, PT, R0, R29, PT ;  /* 0x0000001d0000720c */ /* 0x000fc80003f04070 */
[----:B------:R-:W-:-:S13]  /*3f10*/  ISETP.GT.AND.EX P0, PT, R9, R8, PT, P0 ;  /* 0x000000080900720c */ /* 0x000fda0003f04300 */
[----:B------:R-:W-:Y:S05]  /*3f20*/  @!P0 EXIT ;  /* 0x000000000000894d */ /* 0x000fea0003800000 */
[C---:B------:R-:W-:Y:S01]  /*3f30*/  IMAD.WIDE.U32 R10, R6.reuse, 0x3, RZ ;  /* 0x00000003060a7825 */ /* 0x040fe200078e00ff */
[----:B------:R-:W-:Y:S01]  /*3f40*/  LEA R13, R7, R7, 0x1 ;  /* 0x00000007070d7211 */ /* 0x000fe200078e08ff */
[----:B------:R-:W0:Y:S01]  /*3f50*/  LDC.64 R4, c[0x0][0x218] ;  /* 0x00008600ff047b82 */ /* 0x000e220000000a00 */
[----:B------:R-:W-:Y:S01]  /*3f60*/  SHF.L.U64.HI R7, R6, 0x2, R7 ;  /* 0x0000000206077819 */ /* 0x000fe20000010207 */
[----:B------:R-:W-:Y:S01]  /*3f70*/  ULDC.64 UR4, c[0x0][0x268] ;  /* 0x00009a0000047ab9 */ /* 0x000fe20000000a00 */
[----:B------:R-:W-:Y:S02]  /*3f80*/  IADD3 R13, R11, R13, RZ ;  /* 0x0000000d0b0d7210 */ /* 0x000fe40007ffe0ff */
[----:B------:R-:W-:Y:S02]  /*3f90*/  SHF.L.U64.HI R33, R0, 0x2, R9 ;  /* 0x0000000200217819 */ /* 0x000fe40000010209 */
[----:B------:R-:W-:Y:S01]  /*3fa0*/  LEA.HI R10, P0, R13, R10, RZ, 0x1 ;  /* 0x0000000a0d0a7211 */ /* 0x000fe200078108ff */
[----:B------:R-:W1:Y:S03]  /*3fb0*/  LDC.64 R2, c[0x0][0x220] ;  /* 0x00008800ff027b82 */ /* 0x000e660000000a00 */
[----:B------:R-:W-:-:S04]  /*3fc0*/  IADD3.X R13, RZ, R13, RZ, P0, !PT ;  /* 0x0000000dff0d7210 */ /* 0x000fc800007fe4ff */
[--C-:B------:R-:W-:Y:S02]  /*3fd0*/  SHF.R.S64 R27, R10, 0x1, R13.reuse ;  /* 0x000000010a1b7819 */ /* 0x100fe4000000100d */
[----:B------:R-:W-:-:S04]  /*3fe0*/  SHF.R.S32.HI R10, RZ, 0x1, R13 ;  /* 0x00000001ff0a7819 */ /* 0x000fc8000001140d */
[----:B------:R-:W-:-:S07]  /*3ff0*/  SHF.L.U64.HI R31, R27, 0x2, R10 ;  /* 0x000000021b1f7819 */ /* 0x000fce000001020a */
.L_x_29:
[----:B------:R-:W-:-:S04]  /*4000*/  LEA R16, P0, R29, UR4, 0x2 ;  /* 0x000000041d107c11 */ /* 0x000fc8000f8010ff */
[----:B------:R-:W-:Y:S02]  /*4010*/  LEA.HI.X R17, R29, UR5, R8, 0x2, P0 ;  /* 0x000000051d117c11 */ /* 0x000fe400080f1408 */
[-C--:B------:R-:W-:Y:S02]  /*4020*/  LEA R18, P0, R0, R16.reuse, 0x2 ;  /* 0x0000001000127211 */ /* 0x080fe400078010ff */
[-C--:B------:R-:W-:Y:S01]  /*4030*/  LEA R22, P1, R6, R16.reuse, 0x2 ;  /* 0x0000001006167211 */ /* 0x080fe200078210ff */
[----:B--2---:R-:W2:Y:S01]  /*4040*/  LDG.E R10, desc[UR14][R16.64] ;  /* 0x0000000e100a7981 */ /* 0x004ea2000c1e1900 */
[----:B------:R-:W-:Y:S02]  /*4050*/  LEA R20, P2, R27, R16, 0x2 ;  /* 0x000000101b147211 */ /* 0x000fe400078410ff */
[----:B------:R-:W-:Y:S02]  /*4060*/  IADD3.X R19, R17, R33, RZ, P0, !PT ;  /* 0x0000002111137210 */ /* 0x000fe400007fe4ff */
[----:B------:R-:W-:-:S02]  /*4070*/  IADD3.X R23, R7, R17, RZ, P1, !PT ;  /* 0x0000001107177210 */ /* 0x000fc40000ffe4ff */
[----:B------:R-:W-:Y:S01]  /*4080*/  IADD3.X R21, R17, R31, RZ, P2, !PT ;  /* 0x0000001f11157210 */ /* 0x000fe200017fe4ff */
[----:B------:R-:W2:Y:S04]  /*4090*/  LDG.E R11, desc[UR14][R18.64] ;  /* 0x0000000e120b7981 */ /* 0x000ea8000c1e1900 */
[----:B------:R-:W3:Y:S04]  /*40a0*/  LDG.E R24, desc[UR14][R22.64] ;  /* 0x0000000e16187981 */ /* 0x000ee8000c1e1900 */
[----:B------:R-:W3:Y:S01]  /*40b0*/  LDG.E R25, desc[UR14][R20.64] ;  /* 0x0000000e14197981 */ /* 0x000ee2000c1e1900 */
[----:B------:R-:W-:-:S02]  /*40c0*/  SHF.L.U32 R15, R29, 0x1, RZ ;  /* 0x000000011d0f7819 */ /* 0x000fc400000006ff */
[----:B------:R-:W-:-:S03]  /*40d0*/  IADD3 R29, R29, 0x180, RZ ;  /* 0x000001801d1d7810 */ /* 0x000fc60007ffe0ff */
[----:B0-----:R-:W-:-:S04]  /*40e0*/  IMAD.WIDE R12, R15, 0x4, R4 ;  /* 0x000000040f0c7825 */ /* 0x001fc800078e0204 */
[----:B-1----:R-:W-:Y:S01]  /*40f0*/  IMAD.WIDE R14, R15, 0x4, R2 ;  /* 0x000000040f0e7825 */ /* 0x002fe200078e0202 */
[----:B------:R-:W-:Y:S02]  /*4100*/  ISETP.GT.U32.AND P0, PT, R0, R29, PT ;  /* 0x0000001d0000720c */ /* 0x000fe40003f04070 */
[----:B------:R-:W-:-:S04]  /*4110*/  SHF.R.S32.HI R8, RZ, 0x1f, R29 ;  /* 0x0000001fff087819 */ /* 0x000fc8000001141d */
[----:B------:R-:W-:Y:S01]  /*4120*/  ISETP.GT.AND.EX P0, PT, R9, R8, PT, P0 ;  /* 0x000000080900720c */ /* 0x000fe20003f04300 */
[----:B--2---:R2:W-:Y:S04]  /*4130*/  STG.E.64 desc[UR14][R12.64], R10 ;  /* 0x0000000a0c007986 */ /* 0x0045e8000c101b0e */
[----:B---3--:R2:W-:Y:S08]  /*4140*/  STG.E.64 desc[UR14][R14.64], R24 ;  /* 0x000000180e007986 */ /* 0x0085f0000c101b0e */
[----:B------:R-:W-:Y:S05]  /*4150*/  @P0 BRA `(.L_x_29) ;  /* 0xfffffffc00a80947 */ /* 0x000fea000383ffff */
[----:B------:R-:W-:Y:S05]  /*4160*/  EXIT ;  /* 0x000000000000794d */ /* 0x000fea0003800000 */
.L_x_30:
        /* <DEDUP_REMOVED lines=9> */
.L_x_2279:


//--------------------- .text._Z35group_norm_nhwc_bwd_one_pass_kernelI11Bf16IOFp32WLi128ELi12ELi384EEv26Group_norm_nhwc_bwd_params --------------------------
	.section	.text._Z35group_norm_nhwc_bwd_one_pass_kernelI11Bf16IOFp32WLi128ELi12ELi384EEv26Group_norm_nhwc_bwd_params,"ax",@progbits
	.align	128
        .global         _Z35group_norm_nhwc_bwd_one_pass_kernelI11Bf16IOFp32WLi128ELi12ELi384EEv26Group_norm_nhwc_bwd_params
        .type           _Z35group_norm_nhwc_bwd_one_pass_kernelI11Bf16IOFp32WLi128ELi12ELi384EEv26Group_norm_nhwc_bwd_params,@function
        .size           _Z35group_norm_nhwc_bwd_one_pass_kernelI11Bf16IOFp32WLi128ELi12ELi384EEv26Group_norm_nhwc_bwd_params,(.L_x_2280 - _Z35group_norm_nhwc_bwd_one_pass_kernelI11Bf16IOFp32WLi128ELi12ELi384EEv26Group_norm_nhwc_bwd_params)
        .other          _Z35group_norm_nhwc_bwd_one_pass_kernelI11Bf16IOFp32WLi128ELi12ELi384EEv26Group_norm_nhwc_bwd_params,@"STO_CUDA_ENTRY STV_DEFAULT"
_Z35group_norm_nhwc_bwd_one_pass_kernelI11Bf16IOFp32WLi128ELi12ELi384EEv26Group_norm_nhwc_bwd_params:
.text._Z35group_norm_nhwc_bwd_one_pass_kernelI11Bf16IOFp32WLi128ELi12ELi384EEv26Group_norm_nhwc_bwd_params:
        /* <DEDUP_REMOVED lines=14> */
[----:B------:R-:W-:Y:S01]  /*00e0*/  UIMAD.WIDE.U32 UR6, UR12, 0x3, URZ ;  /* 0x000000030c0678a5 */ /* 0x000fe2000f8e003f */
[----:B------:R-:W-:Y:S01]  /*00f0*/  SHF.R.S32.HI R0, RZ, 0x1f, R47 ;  /* 0x0000001fff007819 */ /* 0x000fe2000001142f */
[----:B------:R-:W-:Y:S01]  /*0100*/  UIMAD UR10, UR13, 0x3, URZ ;  /* 0x000000030d0a78a4 */ /* 0x000fe2000f8e023f */
[----:B------:R-:W-:Y:S01]  /*0110*/  SHF.R.U32.HI R2, RZ, 0x2, R3 ;  /* 0x00000002ff027819 */ /* 0x000fe20000011603 */
[----:B------:R-:W0:Y:S01]  /*0120*/  LDC R45, c[0x0][0x2ac] ;  /* 0x0000ab00ff2d7b82 */ /* 0x000e220000000800 */
[----:B------:R-:W-:Y:S01]  /*0130*/  ULEA.HI UR11, UP0, UR13, UR12, URZ, 0x1 ;  /* 0x0000000c0d0b7291 */ /* 0x000fe2000f81083f */
[----:B------:R-:W-:Y:S01]  /*0140*/  LEA.HI R0, R0, R47, RZ, 0x5 ;  /* 0x0000002f00007211 */ /* 0x000fe200078f28ff */
[----:B------:R-:W-:Y:S01]  /*0150*/  UIADD3 UR10, UR7, UR10, URZ ;  /* 0x0000000a070a7290 */ /* 0x000fe2000fffe03f */
[----:B------:R-:W-:Y:S01]  /*0160*/  IMAD R46, R2, -0x6, R47 ;  /* 0xfffffffa022e7824 */ /* 0x000fe200078e022f */
[----:B------:R-:W-:Y:S01]  /*0170*/  UIADD3.X UR13, URZ, UR13, URZ, UP0, !UPT ;  /* 0x0000000d3f0d7290 */ /* 0x000fe200087fe43f */
[----:B------:R-:W-:Y:S01]  /*0180*/  SHF.R.S32.HI R0, RZ, 0x5, R0 ;  /* 0x00000005ff007819 */ /* 0x000fe20000011400 */
[----:B------:R-:W-:Y:S01]  /*0190*/  ULDC.64 UR18, c[0x0][0x290] ;  /* 0x0000a40000127ab9 */ /* 0x000fe20000000a00 */
[----:B------:R-:W2:Y:S01]  /*01a0*/  S2UR UR8, SR_CgaCtaId ;  /* 0x00000000000879c3 */ /* 0x000ea20000008800 */
[----:B------:R-:W-:Y:S01]  /*01b0*/  ULEA.HI UR12, UP0, UR10, UR6, URZ, 0x1 ;  /* 0x000000060a0c7291 */ /* 0x000fe2000f81083f */
[----:B------:R-:W-:Y:S01]  /*01c0*/  SHF.L.U32 R46, R46, 0x1, RZ ;  /* 0x000000012e2e7819 */ /* 0x000fe200000006ff */
[----:B------:R-:W-:Y:S01]  /*01d0*/  UMOV UR4, 0x400 ;  /* 0x0000040000047882 */ /* 0x000fe20000000000 */
[----:B------:R-:W-:-:S02]  /*01e0*/  USHF.R.S64 UR6, UR11, 0x1, UR13 ;  /* 0x000000010b067899 */ /* 0x000fc4000800100d */
[----:B------:R-:W-:Y:S02]  /*01f0*/  UIADD3.X UR10, URZ, UR10, URZ, UP0, !UPT ;  /* 0x0000000a3f0a7290 */ /* 0x000fe400087fe43f */
[----:B------:R-:W-:Y:S02]  /*0200*/  USHF.R.S32.HI UR11, URZ, 0x1, UR13 ;  /* 0x000000013f0b7899 */ /* 0x000fe4000801140d */
[----:B------:R-:W-:Y:S02]  /*0210*/  USHF.R.S64 UR12, UR12, 0x1, UR10 ;  /* 0x000000010c0c7899 */ /* 0x000fe4000800100a */
[----:B------:R-:W-:Y:S02]  /*0220*/  USHF.R.S32.HI UR10, URZ, 0x1, UR10 ;  /* 0x000000013f0a7899 */ /* 0x000fe4000801140a */
[----:B------:R-:W-:Y:S01]  /*0230*/  USHF.L.U64.HI UR11, UR6, 0x2, UR11 ;  /* 0x00000002060b7899 */ /* 0x000fe2000801020b */
[----:B0-----:R-:W-:Y:S01]  /*0240*/  IMAD R45, R45, UR16, R2 ;  /* 0x000000102d2d7c24 */ /* 0x001fe2000f8e0202 */
[----:B------:R-:W-:Y:S01]  /*0250*/  USHF.L.U64.HI UR10, UR12, 0x2, UR10 ;  /* 0x000000020c0a7899 */ /* 0x000fe2000801020a */
[----:B------:R-:W-:-:S03]  /*0260*/  UMOV UR7, UR9 ;  /* 0x0000000900077c82 */ /* 0x000fc60008000000 */
[C---:B------:R-:W-:Y:S01]  /*0270*/  ISETP.GE.U32.AND P1, PT, R45.reuse, UR18, PT ;  /* 0x000000122d007c0c */ /* 0x040fe2000bf26070 */
[----:B------:R-:W-:Y:S01]  /*0280*/  ULDC.U8 UR18, c[0x0][0x2a4] ;  /* 0x0000a90000127ab9 */ /* 0x000fe20000000000 */
[----:B------:R-:W-:Y:S01]  /*0290*/  SHF.R.S32.HI R39, RZ, 0x1f, R45 ;  /* 0x0000001fff277819 */ /* 0x000fe2000001142d */
[----:B--2---:R-:W-:Y:S01]  /*02a0*/  ULEA UR4, UR8, UR4, 0x18 ;  /* 0x0000000408047291 */ /* 0x004fe2000f8ec03f */
[----:B------:R-:W-:Y:S02]  /*02b0*/  IADD3 R44, R45, 0x40, RZ ;  /* 0x000000402d2c7810 */ /* 0x000fe40007ffe0ff */
[----:B------:R-:W-:-:S03]  /*02c0*/  ISETP.GE.AND.EX P1, PT, R39, UR19, PT, P1 ;  /* 0x0000001327007c0c */ /* 0x000fc6000bf26310 */
[----:B------:R-:W-:Y:S01]  /*02d0*/  LEA R0, R0, UR4, 0x3 ;  /* 0x0000000400007c11 */ /* 0x000fe2000f8e18ff */
[----:B------:R-:W-:Y:S01]  /*02e0*/  UMOV UR4, URZ ;  /* 0x0000003f00047c82 */ /* 0x000fe20008000000 */
[----:B-1----:R-:W-:-:S13]  /*02f0*/  ISETP.LT.U32.AND P1, PT, R47, 0x180, !P1 ;  /* 0x000001802f00780c */ /* 0x002fda0004f21070 */
.L_x_58:
[----:B0-----:R-:W0:Y:S01]  /*0300*/  LDC R7, c[0x0][0x2a0] ;  /* 0x0000a800ff077b82 */ /* 0x001e220000000800 */
[----:B------:R-:W-:Y:S01]  /*0310*/  IABS R6, UR7 ;  /* 0x0000000700067c13 */ /* 0x000fe20008000000 */
[----:B------:R-:W-:Y:S01]  /*0320*/  ULDC.64 UR8, c[0x0][0x248] ;  /* 0x0000920000087ab9 */ /* 0x000fe20000000a00 */
[----:B------:R-:W-:Y:S01]  /*0330*/  ISETP.LE.AND P5, PT, RZ, UR7, PT ;  /* 0x00000007ff007c0c */ /* 0x000fe2000bfa3270 */
[----:B------:R-:W-:-:S04]  /*0340*/  UIMAD.WIDE UR8, UR7, 0x8, UR8 ;  /* 0x00000008070878a5 */ /* 0x000fc8000f8e0208 */
[----:B------:R-:W1:Y:S08]  /*0350*/  @P1 LDC.64 R12, c[0x0][0x288] ;  /* 0x0000a200ff0c1b82 */ /* 0x000e700000000a00 */
[----:B------:R-:W2:Y:S01]  /*0360*/  @P1 LDC.64 R16, c[0x0][0x230] ;  /* 0x00008c00ff101b82 */ /* 0x000ea20000000a00 */
[----:B0-----:R-:W-:Y:S02]  /*0370*/  IABS R8, R7 ;  /* 0x0000000700087213 */ /* 0x001fe40000000000 */
[----:B------:R-:W-:-:S02]  /*0380*/  LOP3.LUT R9, R7, UR7, RZ, 0x3c, !PT ;  /* 0x0000000707097c12 */ /* 0x000fc4000f8e3cff */
[----:B------:R-:W0:Y:S08]  /*0390*/  I2F.RP R4, R8 ;  /* 0x0000000800047306 */ /* 0x000e300000209400 */
[----:B0-----:R-:W0:Y:S02]  /*03a0*/  MUFU.RCP R4, R4 ;  /* 0x0000000400047308 */ /* 0x001e240000001000 */
[----:B0-----:R-:W-:-:S02]  /*03b0*/  IADD3 R2, R4, 0xffffffe, RZ ;  /* 0x0ffffffe04027810 */ /* 0x001fc40007ffe0ff */
[----:B------:R-:W-:-:S04]  /*03c0*/  MOV R4, UR8 ;  /* 0x0000000800047c02 */ /* 0x000fc80008000f00 */
[----:B------:R0:W3:Y:S02]  /*03d0*/  F2I.FTZ.U32.TRUNC.NTZ R3, R2 ;  /* 0x0000000200037305 */ /* 0x0000e4000021f000 */
[----:B0-----:R-:W-:Y:S01]  /*03e0*/  HFMA2.MMA R2, -RZ, RZ, 0, 0 ;  /* 0x00000000ff027435 */ /* 0x001fe200000001ff */
[----:B---3--:R-:W-:-:S05]  /*03f0*/  IADD3 R5, RZ, -R3, RZ ;  /* 0x80000003ff057210 */ /* 0x008fca0007ffe0ff */
[----:B------:R-:W-:-:S04]  /*0400*/  IMAD R5, R5, R8, RZ ;  /* 0x0000000805057224 */ /* 0x000fc800078e02ff */
[----:B------:R-:W-:Y:S01]  /*0410*/  IMAD.HI.U32 R3, R3, R5, R2 ;  /* 0x0000000503037227 */ /* 0x000fe200078e0002 */
[----:B------:R-:W-:-:S05]  /*0420*/  MOV R5, R6 ;  /* 0x0000000600057202 */ /* 0x000fca0000000f00 */
[----:B------:R-:W-:-:S05]  /*0430*/  IMAD.HI.U32 R6, R3, R5, RZ ;  /* 0x0000000503067227 */ /* 0x000fca00078e00ff */
[----:B------:R-:W-:-:S05]  /*0440*/  IADD3 R3, -R6, RZ, RZ ;  /* 0x000000ff06037210 */ /* 0x000fca0007ffe1ff */
[----:B------:R-:W-:Y:S01]  /*0450*/  IMAD R3, R8, R3, R5 ;  /* 0x0000000308037224 */ /* 0x000fe200078e0205 */
[----:B------:R-:W-:Y:S01]  /*0460*/  MOV R5, UR9 ;  /* 0x0000000900057c02 */ /* 0x000fe20008000f00 */
[----:B------:R-:W-:-:S03]  /*0470*/  ULDC.64 UR8, c[0x0][0x290] ;  /* 0x0000a40000087ab9 */ /* 0x000fc60000000a00 */
[----:B------:R-:W-:Y:S02]  /*0480*/  ISETP.GT.U32.AND P0, PT, R8, R3, PT ;  /* 0x000000030800720c */ /* 0x000fe40003f04070 */
[----:B------:R-:W3:Y:S01]  /*0490*/  LDG.E.64 R4, desc[UR14][R4.64] ;  /* 0x0000000e04047981 */ /* 0x000ee2000c1e1b00 */
[----:B------:R-:W-:-:S10]  /*04a0*/  ISETP.GE.AND P2, PT, R9, RZ, PT ;  /* 0x000000ff0900720c */ /* 0x000fd40003f46270 */
[----:B------:R-:W-:-:S04]  /*04b0*/  @!P0 IADD3 R3, R3, -R8, RZ ;  /* 0x8000000803038210 */ /* 0x000fc80007ffe0ff */
[CC--:B------:R-:W-:Y:S02]  /*04c0*/  ISETP.GE.U32.AND P4, PT, R3.reuse, R8.reuse, PT ;  /* 0x000000080300720c */ /* 0x0c0fe40003f86070 */
[-C--:B------:R-:W-:Y:S02]  /*04d0*/  ISETP.GT.U32.AND P3, PT, R8, R3.reuse, PT ;  /* 0x000000030800720c */ /* 0x080fe40003f64070 */
[----:B------:R-:W-:Y:S02]  /*04e0*/  IADD3 R2, R3, -R8, RZ ;  /* 0x8000000803027210 */ /* 0x000fe40007ffe0ff */
[----:B------:R-:W-:Y:S02]  /*04f0*/  @!P0 IADD3 R6, R6, 0x1, RZ ;  /* 0x0000000106068810 */ /* 0x000fe40007ffe0ff */
[----:B------:R-:W-:Y:S02]  /*0500*/  SEL R2, R2, R3, !P3 ;  /* 0x0000000302027207 */ /* 0x000fe40005800000 */
[----:B------:R-:W-:-:S02]  /*0510*/  ISETP.NE.AND P3, PT, R7, RZ, PT ;  /* 0x000000ff0700720c */ /* 0x000fc40003f65270 */
[----:B------:R-:W-:Y:S02]  /*0520*/  LOP3.LUT R7, RZ, R7, RZ, 0x33, !PT ;  /* 0x00000007ff077212 */ /* 0x000fe400078e33ff */
[----:B------:R-:W-:Y:S02]  /*0530*/  @!P5 IADD3 R2, -R2, RZ, RZ ;  /* 0x000000ff0202d210 */ /* 0x000fe40007ffe1ff */
[----:B------:R-:W-:Y:S02]  /*0540*/  @P4 IADD3 R6, R6, 0x1, RZ ;  /* 0x0000000106064810 */ /* 0x000fe40007ffe0ff */
[----:B------:R-:W-:Y:S02]  /*0550*/  SHF.R.S32.HI R3, RZ, 0x1f, R44 ;  /* 0x0000001fff037819 */ /* 0x000fe4000001142c */
[----:B------:R-:W-:Y:S02]  /*0560*/  ISETP.GE.U32.AND P0, PT, R44, UR8, PT ;  /* 0x000000082c007c0c */ /* 0x000fe4000bf06070 */
[----:B------:R-:W-:-:S02]  /*0570*/  SEL R2, R7, R2, !P3 ;  /* 0x0000000207027207 */ /* 0x000fc40005800000 */
[----:B------:R-:W-:Y:S02]  /*0580*/  @!P2 IADD3 R6, -R6, RZ, RZ ;  /* 0x000000ff0606a210 */ /* 0x000fe40007ffe1ff */
[----:B------:R-:W-:Y:S01]  /*0590*/  ISETP.GE.AND.EX P0, PT, R3, UR9, PT, P0 ;  /* 0x0000000903007c0c */ /* 0x000fe2000bf06300 */
[----:B------:R-:W-:Y:S01]  /*05a0*/  IMAD R9, R2, 0xc, RZ ;  /* 0x0000000c02097824 */ /* 0x000fe200078e02ff */
[----:B------:R-:W-:Y:S01]  /*05b0*/  SEL R7, R7, R6, !P3 ;  /* 0x0000000607077207 */ /* 0x000fe20005800000 */
[----:B------:R-:W-:Y:S01]  /*05c0*/  ULDC.64 UR8, c[0x0][0x298] ;  /* 0x0000a60000087ab9 */ /* 0x000fe20000000a00 */
[----:B------:R-:W-:Y:S02]  /*05d0*/  ISETP.GT.U32.OR P0, PT, R47, 0x17f, P0 ;  /* 0x0000017f2f00780c */ /* 0x000fe40000704470 */
[----:B------:R-:W-:Y:S02]  /*05e0*/  SHF.R.S32.HI R8, RZ, 0x1f, R46 ;  /* 0x0000001fff087819 */ /* 0x000fe4000001142e */
[----:B------:R-:W-:-:S02]  /*05f0*/  IADD3 R50, P2, R46, R9, RZ ;  /* 0x000000092e327210 */ /* 0x000fc40007f5e0ff */
[----:B------:R-:W-:Y:S02]  /*0600*/  SHF.R.S32.HI R6, RZ, 0x1f, R7 ;  /* 0x0000001fff067819 */ /* 0x000fe40000011407 */
[----:B------:R-:W-:-:S03]  /*0610*/  LEA.HI.X.SX32 R51, R9, R8, 0x1, P2 ;  /* 0x0000000809337211 */ /* 0x000fc600010f0eff */
[----:B------:R-:W-:Y:S02]  /*0620*/  IMAD R6, R6, UR8, RZ ;  /* 0x0000000806067c24 */ /* 0x000fe4000f8e02ff */
[C---:B------:R-:W-:Y:S01]  /*0630*/  IMAD.WIDE.U32 R50, R7.reuse, UR8, R50 ;  /* 0x0000000807327c25 */ /* 0x040fe2000f8e0032 */
[----:B------:R-:W0:Y:S03]  /*0640*/  @!P0 LDC.64 R14, c[0x0][0x288] ;  /* 0x0000a200ff0e8b82 */ /* 0x000e260000000a00 */
[----:B------:R-:W-:Y:S01]  /*0650*/  IMAD R53, R7, UR9, R6 ;  /* 0x0000000907357c24 */ /* 0x000fe2000f8e0206 */
[----:B------:R-:W-:Y:S01]  /*0660*/  @P1 MOV R52, R50 ;  /* 0x0000003200341202 */ /* 0x000fe20000000f00 */
[----:B-1----:R-:W-:-:S03]  /*0670*/  @P1 IMAD R6, R39, R12, RZ ;  /* 0x0000000c27061224 */ /* 0x002fc600078e02ff */
[----:B------:R-:W-:Y:S01]  /*0680*/  IADD3 R53, R51, R53, RZ ;  /* 0x0000003533357210 */ /* 0x000fe20007ffe0ff */
[C---:B------:R-:W-:Y:S01]  /*0690*/  @P1 IMAD R21, R45.reuse, R13, R6 ;  /* 0x0000000d2d151224 */ /* 0x040fe200078e0206 */
[----:B------:R-:W-:Y:S01]  /*06a0*/  CS2R R42, SRZ ;  /* 0x00000000002a7805 */ /* 0x000fe2000001ff00 */
[----:B------:R-:W1:Y:S01]  /*06b0*/  @!P0 LDC.64 R10, c[0x0][0x230] ;  /* 0x00008c00ff0a8b82 */ /* 0x000e620000000a00 */
[----:B------:R-:W-:-:S05]  /*06c0*/  @P1 IMAD.WIDE.U32 R18, R45, R12, R52 ;  /* 0x0000000c2d121225 */ /* 0x000fca00078e0034 */
[----:B------:R-:W-:Y:S02]  /*06d0*/  @P1 IADD3 R19, R19, R21, RZ ;  /* 0x0000001513131210 */ /* 0x000fe40007ffe0ff */
[----:B------:R-:W4:Y:S01]  /*06e0*/  @!P0 LDC.64 R12, c[0x0][0x228] ;  /* 0x00008a00ff0c8b82 */ /* 0x000f220000000a00 */
[C---:B------:R-:W-:Y:S02]  /*06f0*/  @P1 SHF.L.U32 R21, R18.reuse, 0x1, RZ ;  /* 0x0000000112151819 */ /* 0x040fe400000006ff */
[----:B------:R-:W-:Y:S02]  /*0700*/  @P1 SHF.L.U64.HI R8, R18, 0x1, R19 ;  /* 0x0000000112081819 */ /* 0x000fe40000010213 */
[----:B------:R-:W-:Y:S02]  /*0710*/  @!P0 MOV R18, R50 ;  /* 0x0000003200128202 */ /* 0x000fe40000000f00 */
[----:B------:R-:W-:Y:S01]  /*0720*/  @!P0 MOV R19, R53 ;  /* 0x0000003500138202 */ /* 0x000fe20000000f00 */
[-C--:B0-----:R-:W-:Y:S01]  /*0730*/  @!P0 IMAD R20, R3, R14.reuse, RZ ;  /* 0x0000000e03148224 */ /* 0x081fe200078e02ff */
[----:B------:R-:W-:Y:S01]  /*0740*/  CS2R R40, SRZ ;  /* 0x0000000000287805 */ /* 0x000fe2000001ff00 */
[----:B------:R-:W0:Y:S01]  /*0750*/  @P1 LDC.64 R6, c[0x0][0x228] ;  /* 0x00008a00ff061b82 */ /* 0x000e220000000a00 */
[----:B------:R-:W-:Y:S01]  /*0760*/  @!P0 IMAD.WIDE.U32 R18, R44, R14, R18 ;  /* 0x0000000e2c128225 */ /* 0x000fe200078e0012 */
[----:B--2---:R-:W-:-:S03]  /*0770*/  @P1 IADD3 R14, P2, R21, R16, RZ ;  /* 0x00000010150e1210 */ /* 0x004fc60007f5e0ff */
[----:B------:R-:W-:Y:S01]  /*0780*/  @!P0 IMAD R23, R44, R15, R20 ;  /* 0x0000000f2c178224 */ /* 0x000fe200078e0214 */
[----:B------:R-:W-:-:S05]  /*0790*/  @P1 IADD3.X R15, R8, R17, RZ, P2, !PT ;  /* 0x00000011080f1210 */ /* 0x000fca00017fe4ff */
[----:B------:R-:W5:Y:S01]  /*07a0*/  @P1 LDG.E R42, desc[UR14][R14.64] ;  /* 0x0000000e0e2a1981 */ /* 0x000f62000c1e1900 */
[----:B------:R-:W-:Y:S02]  /*07b0*/  @!P0 IADD3 R19, R19, R23, RZ ;  /* 0x0000001713138210 */ /* 0x000fe40007ffe0ff */
[C---:B------:R-:W-:Y:S02]  /*07c0*/  @!P0 SHF.L.U32 R17, R18.reuse, 0x1, RZ ;  /* 0x0000000112118819 */ /* 0x040fe400000006ff */
[----:B------:R-:W-:Y:S02]  /*07d0*/  @!P0 SHF.L.U64.HI R18, R18, 0x1, R19 ;  /* 0x0000000112128819 */ /* 0x000fe40000010213 */
[C---:B-1----:R-:W-:Y:S02]  /*07e0*/  @!P0 IADD3 R10, P3, R17.reuse, R10, RZ ;  /* 0x0000000a110a8210 */ /* 0x042fe40007f7e0ff */
[----:B----4-:R-:W-:Y:S02]  /*07f0*/  @!P0 IADD3 R12, P4, R17, R12, RZ ;  /* 0x0000000c110c8210 */ /* 0x010fe40007f9e0ff */
[----:B------:R-:W-:-:S02]  /*0800*/  @!P0 IADD3.X R11, R18, R11, RZ, P3, !PT ;  /* 0x0000000b120b8210 */ /* 0x000fc40001ffe4ff */
[----:B------:R-:W-:-:S03]  /*0810*/  @!P0 IADD3.X R13, R18, R13, RZ, P4, !PT ;  /* 0x0000000d120d8210 */ /* 0x000fc600027fe4ff */
[----:B------:R-:W5:Y:S04]  /*0820*/  @!P0 LDG.E R43, desc[UR14][R10.64] ;  /* 0x0000000e0a2b8981 */ /* 0x000f68000c1e1900 */
[----:B------:R-:W5:Y:S01]  /*0830*/  @!P0 LDG.E R40, desc[UR14][R12.64] ;  /* 0x0000000e0c288981 */ /* 0x000f62000c1e1900 */
[----:B0-----:R-:W-:-:S04]  /*0840*/  @P1 IADD3 R6, P2, R21, R6, RZ ;  /* 0x0000000615061210 */ /* 0x001fc80007f5e0ff */
[----:B------:R-:W-:Y:S01]  /*0850*/  @P1 IADD3.X R7, R8, R7, RZ, P2, !PT ;  /* 0x0000000708071210 */ /* 0x000fe200017fe4ff */
[----:B------:R-:W-:Y:S01]  /*0860*/  UMOV UR13, 0x3f800000 ;  /* 0x3f800000000d7882 */ /* 0x000fe20000000000 */
[----:B------:R-:W-:Y:S03]  /*0870*/  BSSY B0, `(.L_x_32) ;  /* 0x000001b000007945 */ /* 0x000fe60003800000 */
[----:B------:R0:W5:Y:S02]  /*0880*/  @P1 LDG.E R41, desc[UR14][R6.64] ;  /* 0x0000000e06291981 */ /* 0x000164000c1e1900 */
[----:B0-----:R-:W-:Y:S02]  /*0890*/  CS2R R6, SRZ ;  /* 0x0000000000067805 */ /* 0x001fe4000001ff00 */
[----:B---3--:R-:W-:-:S13]  /*08a0*/  R2UR UR19, R4 ;  /* 0x00000000041372ca */ /* 0x008fda00000e0000 */
[----:B------:R-:W-:-:S05]  /*08b0*/  MOV R4, UR19 ;  /* 0x0000001300047c02 */ /* 0x000fca0008000f00 */
[----:B------:R-:W-:-:S05]  /*08c0*/  FFMA.FTZ R5, -R4, UR19, R5 ;  /* 0x0000001304057c23 */ /* 0x000fca0008010105 */
[----:B------:R-:W-:-:S13]  /*08d0*/  FSETP.GTU.FTZ.AND P0, PT, R5, RZ, PT ;  /* 0x000000ff0500720b */ /* 0x000fda0003f1c000 */
[----:B------:R-:W-:Y:S01]  /*08e0*/  VOTEU.ANY UP0, P0 ;  /* 0x00000000003f7886 */ /* 0x000fe20000000100 */
[----:B------:R-:W-:-:S04]  /*08f0*/  PLOP3.LUT P0, PT, PT, PT, UP0, 0x80, 0x0 ;  /* 0x000000000000781c */ /* 0x000fc80003f0f008 */
[----:B------:R-:W-:-:S09]  /*0900*/  @UP0 ULDC UR8, c[0x0][0x250] ;  /* 0x0000940000080ab9 */ /* 0x000fd20000000800 */
[----:B------:R-:W-:-:S06]  /*0910*/  @P0 FADD.FTZ R8, R5, UR8 ;  /* 0x0000000805080e21 */ /* 0x000fcc0008010000 */
[----:B------:R-:W0:Y:S01]  /*0920*/  @P0 MUFU.RSQ R8, R8 ;  /* 0x0000000800080308 */ /* 0x000e220000001400 */
[----:B------:R-:W-:Y:S02]  /*0930*/  CS2R R4, SRZ ;  /* 0x0000000000047805 */ /* 0x000fe4000001ff00 */
[----:B0-----:R-:W-:Y:S02]  /*0940*/  @P0 R2UR UR8, R8 ;  /* 0x00000000080802ca */ /* 0x001fe400000e0000 */
[----:B------:R-:W-:-:S11]  /*0950*/  ISETP.GT.U32.AND P0, PT, R47, 0x17f, PT ;  /* 0x0000017f2f00780c */ /* 0x000fd60003f04070 */
[----:B------:R-:W-:Y:S02]  /*0960*/  @UP0 UMOV UR13, UR8 ;  /* 0x00000008000d0c82 */ /* 0x000fe40008000000 */
[----:B------:R-:W-:Y:S05]  /*0970*/  @P0 BRA `(.L_x_33) ;  /* 0x0000000000280947 */ /* 0x000fea0003800000 */
[----:B------:R-:W-:Y:S01]  /*0980*/  ISETP.NE.AND P0, PT, RZ, UR18, PT ;  /* 0x00000012ff007c0c */ /* 0x000fe2000bf05270 */
[----:B------:R-:W0:Y:S01]  /*0990*/  LDC.64 R4, c[0x0][0x238] ;  /* 0x00008e00ff047b82 */ /* 0x000e220000000a00 */
[----:B------:R-:W-:-:S04]  /*09a0*/  IADD3 R9, R46, R9, RZ ;  /* 0x000000092e097210 */ /* 0x000fc80007ffe0ff */
[----:B------:R-:W-:-:S07]  /*09b0*/  SHF.R.S32.HI R12, RZ, 0x1f, R9 ;  /* 0x0000001fff0c7819 */ /* 0x000fce0000011409 */
[----:B------:R-:W1:Y:S01]  /*09c0*/  @P0 LDC.64 R10, c[0x0][0x240] ;  /* 0x00009000ff0a0b82 */ /* 0x000e620000000a00 */
[----:B0-----:R-:W-:-:S06]  /*09d0*/  IMAD.WIDE R4, R9, 0x4, R4 ;  /* 0x0000000409047825 */ /* 0x001fcc00078e0204 */
[----:B------:R-:W5:Y:S01]  /*09e0*/  LDG.E.64 R4, desc[UR14][R4.64] ;  /* 0x0000000e04047981 */ /* 0x000f62000c1e1b00 */
[----:B-1----:R-:W-:-:S04]  /*09f0*/  @P0 LEA R8, P2, R9, R10, 0x2 ;  /* 0x0000000a09080211 */ /* 0x002fc800078410ff */
[----:B------:R-:W-:-:S05]  /*0a00*/  @P0 LEA.HI.X R9, R9, R11, R12, 0x2, P2 ;  /* 0x0000000b09090211 */ /* 0x000fca00010f140c */
[----:B------:R0:W5:Y:S04]  /*0a10*/  @P0 LDG.E.64 R6, desc[UR14][R8.64] ;  /* 0x0000000e08060981 */ /* 0x000168000c1e1b00 */
.L_x_33:
[----:B------:R-:W-:Y:S05]  /*0a20*/  BSYNC B0 ;  /* 0x0000000000007941 */ /* 0x000fea0003800000 */
.L_x_32:
[----:B------:R-:W-:Y:S02]  /*0a30*/  ISETP.NE.AND P2, PT, RZ, UR18, PT ;  /* 0x00000012ff007c0c */ /* 0x000fe4000bf45270 */
[C---:B0----5:R-:W-:Y:S02]  /*0a40*/  PRMT R8, R42.reuse, 0x7632, R8 ;  /* 0x000076322a087816 */ /* 0x061fe40000000008 */
[----:B------:R-:W-:Y:S02]  /*0a50*/  SHF.L.U32 R9, R42, 0x10, RZ ;  /* 0x000000102a097819 */ /* 0x000fe400000006ff */
[----:B------:R-:W-:Y:S02]  /*0a60*/  SHF.L.U32 R8, R8, 0x10, RZ ;  /* 0x0000001008087819 */ /* 0x000fe400000006ff */
[----:B------:R-:W-:Y:S01]  /*0a70*/  SHF.L.U32 R15, R43, 0x10, RZ ;  /* 0x000000102b0f7819 */ /* 0x000fe200000006ff */
[----:B------:R-:W-:Y:S01]  /*0a80*/  FADD.FTZ R9, R9, -UR19 ;  /* 0x8000001309097e21 */ /* 0x000fe20008010000 */
[----:B------:R-:W-:Y:S01]  /*0a90*/  PRMT R10, R43, 0x7632, R10 ;  /* 0x000076322b0a7816 */ /* 0x000fe2000000000a */
[----:B------:R-:W-:Y:S01]  /*0aa0*/  FADD.FTZ R8, R8, -UR19 ;  /* 0x8000001308087e21 */ /* 0x000fe20008010000 */
[----:B------:R-:W-:Y:S01]  /*0ab0*/  PRMT R14, R41, 0x7632, R14 ;  /* 0x00007632290e7816 */ /* 0x000fe2000000000e */
[----:B------:R-:W-:Y:S01]  /*0ac0*/  FADD.FTZ R25, R15, -UR19 ;  /* 0x800000130f197e21 */ /* 0x000fe20008010000 */
[----:B------:R-:W-:Y:S01]  /*0ad0*/  PRMT R12, R40, 0x7632, R12 ;  /* 0x00007632280c7816 */ /* 0x000fe2000000000c */
[----:B------:R-:W-:Y:S01]  /*0ae0*/  FMUL.FTZ R9, R9, UR13 ;  /* 0x0000000d09097c20 */ /* 0x000fe20008410000 */
[----:B------:R-:W-:Y:S01]  /*0af0*/  SHF.L.U32 R24, R10, 0x10, RZ ;  /* 0x000000100a187819 */ /* 0x000fe200000006ff */
[----:B------:R-:W-:Y:S01]  /*0b00*/  FMUL.FTZ R10, R8, UR13 ;  /* 0x0000000d080a7c20 */ /* 0x000fe20008410000 */
[----:B------:R-:W-:-:S02]  /*0b10*/  SHF.L.U32 R13, R41, 0x10, RZ ;  /* 0x00000010290d7819 */ /* 0x000fc400000006ff */
[----:B------:R-:W-:Y:S02]  /*0b20*/  SHF.L.U32 R11, R40, 0x10, RZ ;  /* 0x00000010280b7819 */ /* 0x000fe400000006ff */
[----:B------:R-:W-:Y:S02]  /*0b30*/  SHF.L.U32 R14, R14, 0x10, RZ ;  /* 0x000000100e0e7819 */ /* 0x000fe400000006ff */
        /* <DEDUP_REMOVED lines=20> */
.L_x_34:
[----:B------:R-:W-:Y:S01]  /*0c80*/  FMUL.FTZ R8, R13, R4 ;  /* 0x000000040d087220 */ /* 0x000fe20000410000 */
[----:B------:R-:W-:Y:S01]  /*0c90*/  FADD.FTZ R16, R24, -UR19 ;  /* 0x8000001318107e21 */ /* 0x000fe20008010000 */
[----:B------:R-:W-:Y:S01]  /*0ca0*/  FMUL.FTZ R15, R25, UR13 ;  /* 0x0000000d190f7c20 */ /* 0x000fe20008410000 */
[----:B------:R-:W-:Y:S01]  /*0cb0*/  FMUL.FTZ R18, R14, R5 ;  /* 0x000000050e127220 */ /* 0x000fe20000410000 */
[----:B------:R-:W-:Y:S01]  /*0cc0*/  FFMA.FTZ R17, R9, R8, RZ ;  /* 0x0000000809117223 */ /* 0x000fe200000100ff */
[----:B------:R-:W-:Y:S01]  /*0cd0*/  FADD.FTZ R19, RZ, R8 ;  /* 0x00000008ff137221 */ /* 0x000fe20000010000 */
[----:B------:R-:W-:Y:S01]  /*0ce0*/  FMUL.FTZ R16, R16, UR13 ;  /* 0x0000000d10107c20 */ /* 0x000fe20008410000 */
        /* <DEDUP_REMOVED lines=19> */
.L_x_35:
[----:B------:R-:W-:Y:S01]  /*0e20*/  FFMA.FTZ R20, R10, R18, R17 ;  /* 0x000000120a147223 */ /* 0x000fe20000010011 */
[----:B------:R-:W-:Y:S01]  /*0e30*/  FMUL.FTZ R8, R11, R4 ;  /* 0x000000040b087220 */ /* 0x000fe20000410000 */
[----:B------:R-:W-:Y:S01]  /*0e40*/  FADD.FTZ R19, R18, R19 ;  /* 0x0000001312137221 */ /* 0x000fe20000010000 */
[----:B------:R-:W-:Y:S01]  /*0e50*/  FMUL.FTZ R18, R12, R5 ;  /* 0x000000050c127220 */ /* 0x000fe20000410000 */
[----:B------:R-:W-:Y:S01]  /*0e60*/  ISETP.GT.AND P0, PT, R38, 0x1e, PT ;  /* 0x0000001e2600780c */ /* 0x000fe20003f04270 */
[----:B------:R-:W-:Y:S01]  /*0e70*/  FFMA.FTZ R17, R15, R8, R20 ;  /* 0x000000080f117223 */ /* 0x000fe20000010014 */
[----:B------:R-:W-:Y:S01]  /*0e80*/  FADD.FTZ R19, R19, R8 ;  /* 0x0000000813137221 */ /* 0x000fe20000010000 */
[----:B------:R-:W0:Y:S01]  /*0e90*/  S2UR UR17, SR_CgaCtaId ;  /* 0x00000000001179c3 */ /* 0x000e220000008800 */
[----:B------:R-:W-:Y:S01]  /*0ea0*/  UMOV UR9, 0x400 ;  /* 0x0000040000097882 */ /* 0x000fe20000000000 */
[----:B------:R-:W-:Y:S01]  /*0eb0*/  FFMA.FTZ R36, R16, R18, R17 ;  /* 0x0000001210247223 */ /* 0x000fe20000010011 */
[----:B------:R-:W-:Y:S01]  /*0ec0*/  FADD.FTZ R37, R18, R19 ;  /* 0x0000001312257221 */ /* 0x000fe20000010000 */
[----:B------:R-:W-:Y:S01]  /*0ed0*/  UIADD3 UR8, UR9, 0x80, URZ ;  /* 0x0000008009087890 */ /* 0x000fe2000fffe03f */
[----:B------:R-:W-:Y:S01]  /*0ee0*/  FFMA.FTZ R18, R9, R13, RZ ;  /* 0x0000000d09127223 */ /* 0x000fe200000100ff */
[----:B------:R-:W-:Y:S01]  /*0ef0*/  FFMA.FTZ R9, R10, R14, RZ ;  /* 0x0000000e0a097223 */ /* 0x000fe200000100ff */
[----:B------:R-:W1:Y:S01]  /*0f00*/  SHFL.DOWN PT, R17, R36, 0x1, 0x1f ;  /* 0x08201f0024117f89 */ /* 0x000e6200000e0000 */
[----:B------:R-:W-:Y:S01]  /*0f10*/  FADD.FTZ R10, RZ, R13 ;  /* 0x0000000dff0a7221 */ /* 0x000fe20000010000 */
[C---:B------:R-:W-:Y:S01]  /*0f20*/  ISETP.NE.AND P3, PT, R47.reuse, RZ, PT ;  /* 0x000000ff2f00720c */ /* 0x040fe20003f65270 */
[----:B------:R-:W-:Y:S01]  /*0f30*/  FADD.FTZ R13, RZ, R14 ;  /* 0x0000000eff0d7221 */ /* 0x000fe20000010000 */
[----:B------:R-:W2:Y:S01]  /*0f40*/  SHFL.DOWN PT, R8, R37, 0x1, 0x1f ;  /* 0x08201f0025087f89 */ /* 0x000ea200000e0000 */
[----:B------:R-:W-:Y:S01]  /*0f50*/  FADD.FTZ R10, R10, R11 ;  /* 0x0000000b0a0a7221 */ /* 0x000fe20000010000 */
[----:B------:R-:W-:Y:S01]  /*0f60*/  FFMA.FTZ R9, R16, R12, R9 ;  /* 0x0000000c10097223 */ /* 0x000fe20000010009 */
[----:B------:R-:W-:Y:S01]  /*0f70*/  BSSY B0, `(.L_x_36) ;  /* 0x000003e000007945 */ /* 0x000fe20003800000 */
[----:B------:R-:W-:Y:S01]  /*0f80*/  ISETP.GT.U32.AND P4, PT, R47, 0x5, PT ;  /* 0x000000052f00780c */ /* 0x000fe20003f84070 */
        /* <DEDUP_REMOVED lines=25> */
[----:B------:R-:W-:Y:S01]  /*1120*/  FFMA.FTZ R8, R15, R11, R18 ;  /* 0x0000000b0f087223 */ /* 0x000fe20000010012 */
[----:B------:R-:W-:-:S05]  /*1130*/  FADD.FTZ R11, R13, R12 ;  /* 0x0000000c0d0b7221 */ /* 0x000fca0000010000 */
[----:B------:R0:W-:Y:S06]  /*1140*/  STS.128 [R48], R8 ;  /* 0x0000000830007388 */ /* 0x0001ec0000000c00 */
[----:B------:R0:W-:Y:S01]  /*1150*/  @!P0 STS.64 [R0+0x10], R36 ;  /* 0x0000102400008388 */ /* 0x0001e20000000a00 */
[----:B------:R-:W-:Y:S06]  /*1160*/  BAR.SYNC.DEFER_BLOCKING 0x0 ;  /* 0x0000000000007b1d */ /* 0x000fec0000010000 */
[----:B------:R-:W-:Y:S05]  /*1170*/  @P3 BRA `(.L_x_37) ;  /* 0x0000000000743947 */ /* 0x000fea0003800000 */
[----:B------:R-:W-:-:S09]  /*1180*/  ULEA UR8, UR17, UR9, 0x18 ;  /* 0x0000000911087291 */ /* 0x000fd2000f8ec03f */
[----:B------:R-:W1:Y:S04]  /*1190*/  LDS.64 R32, [UR8+0x18] ;  /* 0x00001808ff207984 */ /* 0x000e680008000a00 */
[----:B------:R-:W2:Y:S04]  /*11a0*/  LDS.128 R12, [UR8+0x20] ;  /* 0x00002008ff0c7984 */ /* 0x000ea80008000c00 */
[----:B------:R-:W3:Y:S04]  /*11b0*/  LDS.128 R16, [UR8+0x30] ;  /* 0x00003008ff107984 */ /* 0x000ee80008000c00 */
[----:B------:R-:W4:Y:S04]  /*11c0*/  LDS.128 R20, [UR8+0x40] ;  /* 0x00004008ff147984 */ /* 0x000f280008000c00 */
[----:B------:R-:W5:Y:S04]  /*11d0*/  LDS.128 R24, [UR8+0x50] ;  /* 0x00005008ff187984 */ /* 0x000f680008000c00 */
[----:B------:R-:W0:Y:S01]  /*11e0*/  LDS.128 R28, [UR8+0x60] ;  /* 0x00006008ff1c7984 */ /* 0x000e220008000c00 */
[----:B-1----:R-:W-:Y:S01]  /*11f0*/  FADD.FTZ R35, R36, R32 ;  /* 0x0000002024237221 */ /* 0x002fe20000010000 */
[----:B------:R-:W-:-:S03]  /*1200*/  FADD.FTZ R32, R37, R33 ;  /* 0x0000002125207221 */ /* 0x000fc60000010000 */
[----:B--2---:R-:W-:Y:S01]  /*1210*/  FADD.FTZ R35, R35, R12 ;  /* 0x0000000c23237221 */ /* 0x004fe20000010000 */
[----:B------:R-:W-:-:S03]  /*1220*/  FADD.FTZ R32, R32, R13 ;  /* 0x0000000d20207221 */ /* 0x000fc60000010000 */
[----:B------:R-:W-:Y:S01]  /*1230*/  FADD.FTZ R35, R35, R14 ;  /* 0x0000000e23237221 */ /* 0x000fe20000010000 */
[----:B------:R-:W-:-:S03]  /*1240*/  FADD.FTZ R32, R32, R15 ;  /* 0x0000000f20207221 */ /* 0x000fc60000010000 */
[----:B---3--:R-:W-:Y:S01]  /*1250*/  FADD.FTZ R35, R35, R16 ;  /* 0x0000001023237221 */ /* 0x008fe20000010000 */
[----:B------:R-:W-:-:S03]  /*1260*/  FADD.FTZ R32, R32, R17 ;  /* 0x0000001120207221 */ /* 0x000fc60000010000 */
[----:B------:R-:W-:Y:S01]  /*1270*/  FADD.FTZ R35, R35, R18 ;  /* 0x0000001223237221 */ /* 0x000fe20000010000 */
[----:B------:R-:W-:-:S03]  /*1280*/  FADD.FTZ R32, R32, R19 ;  /* 0x0000001320207221 */ /* 0x000fc60000010000 */
[----:B----4-:R-:W-:Y:S01]  /*1290*/  FADD.FTZ R35, R35, R20 ;  /* 0x0000001423237221 */ /* 0x010fe20000010000 */
[----:B------:R-:W-:-:S03]  /*12a0*/  FADD.FTZ R32, R32, R21 ;  /* 0x0000001520207221 */ /* 0x000fc60000010000 */
[----:B------:R-:W-:Y:S01]  /*12b0*/  FADD.FTZ R35, R35, R22 ;  /* 0x0000001623237221 */ /* 0x000fe20000010000 */
[----:B------:R-:W-:-:S03]  /*12c0*/  FADD.FTZ R32, R32, R23 ;  /* 0x0000001720207221 */ /* 0x000fc60000010000 */
[----:B-----5:R-:W-:Y:S01]  /*12d0*/  FADD.FTZ R35, R35, R24 ;  /* 0x0000001823237221 */ /* 0x020fe20000010000 */
[----:B------:R-:W-:-:S03]  /*12e0*/  FADD.FTZ R32, R32, R25 ;  /* 0x0000001920207221 */ /* 0x000fc60000010000 */
[----:B------:R-:W-:Y:S01]  /*12f0*/  FADD.FTZ R35, R35, R26 ;  /* 0x0000001a23237221 */ /* 0x000fe20000010000 */
[----:B------:R-:W-:-:S03]  /*1300*/  FADD.FTZ R32, R32, R27 ;  /* 0x0000001b20207221 */ /* 0x000fc60000010000 */
[----:B0-----:R-:W-:Y:S01]  /*1310*/  FADD.FTZ R35, R35, R28 ;  /* 0x0000001c23237221 */ /* 0x001fe20000010000 */
[----:B------:R-:W-:-:S03]  /*1320*/  FADD.FTZ R32, R32, R29 ;  /* 0x0000001d20207221 */ /* 0x000fc60000010000 */
[----:B------:R-:W-:Y:S01]  /*1330*/  FADD.FTZ R36, R35, R30 ;  /* 0x0000001e23247221 */ /* 0x000fe20000010000 */
[----:B------:R-:W-:-:S07]  /*1340*/  FADD.FTZ R37, R32, R31 ;  /* 0x0000001f20257221 */ /* 0x000fce0000010000 */
.L_x_37:
[----:B------:R-:W-:Y:S05]  /*1350*/  BSYNC B0 ;  /* 0x0000000000007941 */ /* 0x000fea0003800000 */
.L_x_36:
[----:B------:R-:W-:Y:S06]  /*1360*/  BAR.SYNC.DEFER_BLOCKING 0x0 ;  /* 0x0000000000007b1d */ /* 0x000fec0000010000 */
[----:B------:R-:W-:Y:S04]  /*1370*/  BSSY B0, `(.L_x_38) ;  /* 0x000013d000007945 */ /* 0x000fe80003800000 */
[----:B------:R-:W-:Y:S05]  /*1380*/  @P4 BRA `(.L_x_39) ;  /* 0x0000001000ec4947 */ /* 0x000fea0003800000 */
[----:B------:R-:W1:Y:S04]  /*1390*/  LDS.128 R12, [R48+0x60] ;  /* 0x00006000300c7984 */ /* 0x000e680000000c00 */
[----:B------:R-:W2:Y:S04]  /*13a0*/  LDS.128 R16, [R48+0xc0] ;  /* 0x0000c00030107984 */ /* 0x000ea80000000c00 */
[----:B------:R-:W3:Y:S04]  /*13b0*/  LDS.128 R20, [R48+0x120] ;  /* 0x0001200030147984 */ /* 0x000ee80000000c00 */
[----:B------:R-:W4:Y:S04]  /*13c0*/  LDS.128 R24, [R48+0x180] ;  /* 0x0001800030187984 */ /* 0x000f280000000c00 */
[----:B------:R-:W5:Y:S04]  /*13d0*/  LDS.128 R28, [R48+0x1e0] ;  /* 0x0001e000301c7984 */ /* 0x000f680000000c00 */
[----:B------:R-:W5:Y:S01]  /*13e0*/  LDS.128 R32, [R48+0x240] ;  /* 0x0002400030207984 */ /* 0x000f620000000c00 */
[----:B-1----:R-:W-:Y:S01]  /*13f0*/  FADD.FTZ R49, R8, R12 ;  /* 0x0000000c08317221 */ /* 0x002fe20000010000 */
[----:B0-----:R-:W-:Y:S01]  /*1400*/  FADD.FTZ R8, R9, R13 ;  /* 0x0000000d09087221 */ /* 0x001fe20000010000 */
[----:B------:R-:W-:Y:S01]  /*1410*/  FADD.FTZ R9, R10, R14 ;  /* 0x0000000e0a097221 */ /* 0x000fe20000010000 */
[----:B------:R-:W-:Y:S01]  /*1420*/  FADD.FTZ R12, R11, R15 ;  /* 0x0000000f0b0c7221 */ /* 0x000fe20000010000 */
[----:B--2---:R-:W-:Y:S01]  /*1430*/  FADD.FTZ R49, R49, R16 ;  /* 0x0000001031317221 */ /* 0x004fe20000010000 */
[----:B------:R-:W-:Y:S01]  /*1440*/  FADD.FTZ R14, R8, R17 ;  /* 0x00000011080e7221 */ /* 0x000fe20000010000 */
[----:B------:R-:W-:Y:S01]  /*1450*/  FADD.FTZ R13, R9, R18 ;  /* 0x00000012090d7221 */ /* 0x000fe20000010000 */
[----:B------:R-:W-:Y:S01]  /*1460*/  FADD.FTZ R16, R12, R19 ;  /* 0x000000130c107221 */ /* 0x000fe20000010000 */
[----:B------:R-:W0:Y:S01]  /*1470*/  LDS.128 R8, [R48+0x2a0] ;  /* 0x0002a00030087984 */ /* 0x000e220000000c00 */
[----:B---3--:R-:W-:Y:S01]  /*1480*/  FADD.FTZ R18, R14, R21 ;  /* 0x000000150e127221 */ /* 0x008fe20000010000 */
[----:B------:R-:W-:Y:S01]  /*1490*/  FADD.FTZ R17, R13, R22 ;  /* 0x000000160d117221 */ /* 0x000fe20000010000 */
[----:B------:R-:W-:Y:S01]  /*14a0*/  FADD.FTZ R49, R49, R20 ;  /* 0x0000001431317221 */ /* 0x000fe20000010000 */
[----:B------:R-:W1:Y:S01]  /*14b0*/  LDS.128 R12, [R48+0x300] ;  /* 0x00030000300c7984 */ /* 0x000e620000000c00 */
[----:B------:R-:W-:Y:S01]  /*14c0*/  FADD.FTZ R20, R16, R23 ;  /* 0x0000001710147221 */ /* 0x000fe20000010000 */
[----:B----4-:R-:W-:Y:S01]  /*14d0*/  FADD.FTZ R22, R18, R25 ;  /* 0x0000001912167221 */ /* 0x010fe20000010000 */
[----:B------:R-:W-:Y:S01]  /*14e0*/  FADD.FTZ R21, R17, R26 ;  /* 0x0000001a11157221 */ /* 0x000fe20000010000 */
[----:B------:R-:W-:Y:S01]  /*14f0*/  FADD.FTZ R49, R49, R24 ;  /* 0x0000001831317221 */ /* 0x000fe20000010000 */
[----:B------:R-:W2:Y:S01]  /*1500*/  LDS.128 R16, [R48+0x360] ;  /* 0x0003600030107984 */ /* 0x000ea20000000c00 */
[----:B------:R-:W-:Y:S01]  /*1510*/  FADD.FTZ R24, R20, R27 ;  /* 0x0000001b14187221 */ /* 0x000fe20000010000 */
[----:B-----5:R-:W-:Y:S01]  /*1520*/  FADD.FTZ R26, R22, R29 ;  /* 0x0000001d161a7221 */ /* 0x020fe20000010000 */
[----:B------:R-:W-:Y:S01]  /*1530*/  FADD.FTZ R25, R21, R30 ;  /* 0x0000001e15197221 */ /* 0x000fe20000010000 */
[----:B------:R-:W-:Y:S01]  /*1540*/  FADD.FTZ R49, R49, R28 ;  /* 0x0000001c31317221 */ /* 0x000fe20000010000 */
[----:B------:R-:W3:Y:S01]  /*1550*/  LDS.128 R20, [R48+0x3c0] ;  /* 0x0003c00030147984 */ /* 0x000ee20000000c00 */
[----:B------:R-:W-:Y:S01]  /*1560*/  FADD.FTZ R28, R24, R31 ;  /* 0x0000001f181c7221 */ /* 0x000fe20000010000 */
[----:B------:R-:W-:Y:S01]  /*1570*/  FADD.FTZ R30, R26, R33 ;  /* 0x000000211a1e7221 */ /* 0x000fe20000010000 */
[----:B------:R-:W-:Y:S01]  /*1580*/  FADD.FTZ R29, R25, R34 ;  /* 0x00000022191d7221 */ /* 0x000fe20000010000 */
[----:B------:R-:W-:Y:S01]  /*1590*/  FADD.FTZ R49, R49, R32 ;  /* 0x0000002031317221 */ /* 0x000fe20000010000 */
[----:B------:R-:W4:Y:S01]  /*15a0*/  LDS.128 R24, [R48+0x420] ;  /* 0x0004200030187984 */ /* 0x000f220000000c00 */
[----:B------:R-:W-:-:S02]  /*15b0*/  FADD.FTZ R32, R28, R35 ;  /* 0x000000231c207221 */ /* 0x000fc40000010000 */
[----:B0-----:R-:W-:Y:S01]  /*15c0*/  FADD.FTZ R49, R49, R8 ;  /* 0x0000000831317221 */ /* 0x001fe20000010000 */
[----:B------:R-:W-:Y:S01]  /*15d0*/  FADD.FTZ R8, R30, R9 ;  /* 0x000000091e087221 */ /* 0x000fe20000010000 */
[----:B------:R-:W-:Y:S01]  /*15e0*/  FADD.FTZ R9, R29, R10 ;  /* 0x0000000a1d097221 */ /* 0x000fe20000010000 */
[----:B------:R-:W-:Y:S01]  /*15f0*/  FADD.FTZ R32, R32, R11 ;  /* 0x0000000b20207221 */ /* 0x000fe20000010000 */
[----:B------:R-:W0:Y:S01]  /*1600*/  LDS.128 R28, [R48+0x480] ;  /* 0x00048000301c7984 */ /* 0x000e220000000c00 */
[----:B-1----:R-:W-:Y:S01]  /*1610*/  FADD.FTZ R49, R49, R12 ;  /* 0x0000000c31317221 */ /* 0x002fe20000010000 */
[----:B------:R-:W-:Y:S01]  /*1620*/  FADD.FTZ R12, R8, R13 ;  /* 0x0000000d080c7221 */ /* 0x000fe20000010000 */
[----:B------:R-:W-:Y:S01]  /*1630*/  FADD.FTZ R13, R9, R14 ;  /* 0x0000000e090d7221 */ /* 0x000fe20000010000 */
[----:B------:R-:W-:Y:S01]  /*1640*/  FADD.FTZ R32, R32, R15 ;  /* 0x0000000f20207221 */ /* 0x000fe20000010000 */
[----:B------:R-:W1:Y:S01]  /*1650*/  LDS.128 R8, [R48+0x4e0] ;  /* 0x0004e00030087984 */ /* 0x000e620000000c00 */
[----:B--2---:R-:W-:Y:S01]  /*1660*/  FADD.FTZ R49, R49, R16 ;  /* 0x0000001031317221 */ /* 0x004fe20000010000 */
[----:B------:R-:W-:Y:S01]  /*1670*/  FADD.FTZ R16, R12, R17 ;  /* 0x000000110c107221 */ /* 0x000fe20000010000 */
[----:B------:R-:W-:Y:S01]  /*1680*/  FADD.FTZ R17, R13, R18 ;  /* 0x000000120d117221 */ /* 0x000fe20000010000 */
[----:B------:R-:W-:Y:S01]  /*1690*/  FADD.FTZ R32, R32, R19 ;  /* 0x0000001320207221 */ /* 0x000fe20000010000 */
[----:B------:R-:W2:Y:S01]  /*16a0*/  LDS.128 R12, [R48+0x540] ;  /* 0x00054000300c7984 */ /* 0x000ea20000000c00 */
[----:B---3--:R-:W-:Y:S01]  /*16b0*/  FADD.FTZ R49, R49, R20 ;  /* 0x0000001431317221 */ /* 0x008fe20000010000 */
[----:B------:R-:W-:Y:S01]  /*16c0*/  FADD.FTZ R20, R16, R21 ;  /* 0x0000001510147221 */ /* 0x000fe20000010000 */
[----:B------:R-:W-:Y:S01]  /*16d0*/  FADD.FTZ R21, R17, R22 ;  /* 0x0000001611157221 */ /* 0x000fe20000010000 */
[----:B------:R-:W-:Y:S01]  /*16e0*/  FADD.FTZ R32, R32, R23 ;  /* 0x0000001720207221 */ /* 0x000fe20000010000 */
[----:B------:R-:W3:Y:S01]  /*16f0*/  LDS.128 R16, [R48+0x5a0] ;  /* 0x0005a00030107984 */ /* 0x000ee20000000c00 */
[----:B----4-:R-:W-:Y:S01]  /*1700*/  FADD.FTZ R49, R49, R24 ;  /* 0x0000001831317221 */ /* 0x010fe20000010000 */
[----:B------:R-:W-:Y:S01]  /*1710*/  FADD.FTZ R24, R20, R25 ;  /* 0x0000001914187221 */ /* 0x000fe20000010000 */
[----:B------:R-:W-:Y:S01]  /*1720*/  FADD.FTZ R25, R21, R26 ;  /* 0x0000001a15197221 */ /* 0x000fe20000010000 */
[----:B------:R-:W-:Y:S01]  /*1730*/  FADD.FTZ R32, R32, R27 ;  /* 0x0000001b20207221 */ /* 0x000fe20000010000 */
[----:B------:R-:W4:Y:S01]  /*1740*/  LDS.128 R20, [R48+0x600] ;  /* 0x0006000030147984 */ /* 0x000f220000000c00 */
        /* <DEDUP_REMOVED lines=99> */
[----:B------:R-:W-:Y:S01]  /*1d80*/  FADD.FTZ R32, R32, R11 ;  /* 0x0000000b20207221 */ /* 0x000fe20000010000 */
        /* <DEDUP_REMOVED lines=39> */
[----:B---3--:R-:W-:Y:S01]  /*2000*/  FADD.FTZ R35, R29, R16 ;  /* 0x000000101d237221 */ /* 0x008fe20000010000 */
[----:B------:R-:W2:Y:S01]  /*2010*/  LDS.128 R12, [R48+0x1080] ;  /* 0x00108000300c7984 */ /* 0x000ea20000000c00 */
[----:B------:R-:W-:Y:S01]  /*2020*/  FADD.FTZ R16, R28, R17 ;  /* 0x000000111c107221 */ /* 0x000fe20000010000 */
[----:B------:R-:W-:Y:S01]  /*2030*/  FADD.FTZ R34, R32, R19 ;  /* 0x0000001320227221 */ /* 0x000fe20000010000 */
[----:B------:R-:W-:Y:S01]  /*2040*/  FADD.FTZ R33, R33, R18 ;  /* 0x0000001221217221 */ /* 0x000fe20000010000 */
[----:B------:R-:W3:Y:S01]  /*2050*/  LDS.128 R28, [R48+0x10e0] ;  /* 0x0010e000301c7984 */ /* 0x000ee20000000c00 */
[----:B----4-:R-:W-:Y:S01]  /*2060*/  FADD.FTZ R32, R16, R21 ;  /* 0x0000001510207221 */ /* 0x010fe20000010000 */
[----:B------:R-:W-:Y:S01]  /*2070*/  FADD.FTZ R35, R35, R20 ;  /* 0x0000001423237221 */ /* 0x000fe20000010000 */
[----:B------:R-:W-:Y:S01]  /*2080*/  FADD.FTZ R33, R33, R22 ;  /* 0x0000001621217221 */ /* 0x000fe20000010000 */
[----:B------:R-:W4:Y:S01]  /*2090*/  LDS.128 R16, [R48+0x1140] ;  /* 0x0011400030107984 */ /* 0x000f220000000c00 */
[----:B------:R-:W-:-:S03]  /*20a0*/  FADD.FTZ R34, R34, R23 ;  /* 0x0000001722227221 */ /* 0x000fc60000010000 */
[----:B------:R-:W5:Y:S01]  /*20b0*/  LDS.128 R20, [R48+0x11a0] ;  /* 0x0011a00030147984 */ /* 0x000f620000000c00 */
[----:B0-----:R-:W-:Y:S01]  /*20c0*/  FADD.FTZ R35, R35, R24 ;  /* 0x0000001823237221 */ /* 0x001fe20000010000 */
[----:B------:R-:W-:Y:S01]  /*20d0*/  FADD.FTZ R32, R32, R25 ;  /* 0x0000001920207221 */ /* 0x000fe20000010000 */
[----:B------:R-:W-:Y:S01]  /*20e0*/  FADD.FTZ R33, R33, R26 ;  /* 0x0000001a21217221 */ /* 0x000fe20000010000 */
[----:B------:R-:W-:Y:S01]  /*20f0*/  FADD.FTZ R34, R34, R27 ;  /* 0x0000001b22227221 */ /* 0x000fe20000010000 */
        /* <DEDUP_REMOVED lines=8> */
[----:B------:R-:W-:Y:S01]  /*2180*/  FADD.FTZ R34, R34, R15 ;  /* 0x0000000f22227221 */ /* 0x000fe20000010000 */
[----:B---3--:R-:W-:Y:S01]  /*2190*/  FADD.FTZ R25, R25, R28 ;  /* 0x0000001c19197221 */ /* 0x008fe20000010000 */
[----:B------:R-:W1:Y:S01]  /*21a0*/  LDS.128 R12, [R48+0x1260] ;  /* 0x00126000300c7984 */ /* 0x000e620000000c00 */
[----:B------:R-:W-:Y:S01]  /*21b0*/  FADD.FTZ R32, R32, R29 ;  /* 0x0000001d20207221 */ /* 0x000fe20000010000 */
[----:B------:R-:W-:Y:S01]  /*21c0*/  FADD.FTZ R33, R33, R30 ;  /* 0x0000001e21217221 */ /* 0x000fe20000010000 */
[----:B------:R-:W-:Y:S01]  /*21d0*/  FADD.FTZ R34, R34, R31 ;  /* 0x0000001f22227221 */ /* 0x000fe20000010000 */
[----:B----4-:R-:W-:Y:S01]  /*21e0*/  FADD.FTZ R35, R25, R16 ;  /* 0x0000001019237221 */ /* 0x010fe20000010000 */
[----:B------:R-:W2:Y:S01]  /*21f0*/  LDS.128 R28, [R48+0x12c0] ;  /* 0x0012c000301c7984 */ /* 0x000ea20000000c00 */
[----:B------:R-:W-:Y:S01]  /*2200*/  FADD.FTZ R32, R32, R17 ;  /* 0x0000001120207221 */ /* 0x000fe20000010000 */
[----:B------:R-:W-:Y:S01]  /*2210*/  FADD.FTZ R33, R33, R18 ;  /* 0x0000001221217221 */ /* 0x000fe20000010000 */
[----:B------:R-:W-:Y:S01]  /*2220*/  FADD.FTZ R34, R34, R19 ;  /* 0x0000001322227221 */ /* 0x000fe20000010000 */
[----:B------:R-:W3:Y:S01]  /*2230*/  LDS.128 R24, [R48+0x1320] ;  /* 0x0013200030187984 */ /* 0x000ee20000000c00 */
[----:B-----5:R-:W-:Y:S01]  /*2240*/  FADD.FTZ R32, R32, R21 ;  /* 0x0000001520207221 */ /* 0x020fe20000010000 */
[----:B------:R-:W-:Y:S01]  /*2250*/  FADD.FTZ R35, R35, R20 ;  /* 0x0000001423237221 */ /* 0x000fe20000010000 */
[----:B------:R-:W-:Y:S01]  /*2260*/  FADD.FTZ R33, R33, R22 ;  /* 0x0000001621217221 */ /* 0x000fe20000010000 */
[----:B------:R-:W-:Y:S01]  /*2270*/  FADD.FTZ R34, R34, R23 ;  /* 0x0000001722227221 */ /* 0x000fe20000010000 */
[----:B------:R-:W4:Y:S01]  /*2280*/  LDS.128 R16, [R48+0x1380] ;  /* 0x0013800030107984 */ /* 0x000f220000000c00 */
        /* <DEDUP_REMOVED lines=19> */
[----:B------:R-:W-:Y:S01]  /*23c0*/  FADD.FTZ R34, R34, R27 ;  /* 0x0000001b22227221 */ /* 0x000fe20000010000 */
[----:B----4-:R-:W-:Y:S01]  /*23d0*/  FADD.FTZ R35, R35, R16 ;  /* 0x0000001023237221 */ /* 0x010fe20000010000 */
[----:B------:R-:W-:Y:S01]  /*23e0*/  FADD.FTZ R32, R32, R17 ;  /* 0x0000001120207221 */ /* 0x000fe20000010000 */
[----:B------:R-:W4:Y:S01]  /*23f0*/  LDS.128 R24, [R48+0x1560] ;  /* 0x0015600030187984 */ /* 0x000f220000000c00 */
[----:B------:R-:W-:Y:S01]  /*2400*/  FADD.FTZ R33, R33, R18 ;  /* 0x0000001221217221 */ /* 0x000fe20000010000 */
[----:B------:R-:W-:-:S02]  /*2410*/  FADD.FTZ R34, R34, R19 ;  /* 0x0000001322227221 */ /* 0x000fc40000010000 */
[----:B------:R-:W-:Y:S01]  /*2420*/  LDS.128 R16, [R48+0x1680] ;  /* 0x0016800030107984 */ /* 0x000fe20000000c00 */
        /* <DEDUP_REMOVED lines=14> */
[----:B---3--:R-:W-:Y:S01]  /*2510*/  FADD.FTZ R35, R35, R28 ;  /* 0x0000001c23237221 */ /* 0x008fe20000010000 */
[----:B------:R-:W-:Y:S01]  /*2520*/  FADD.FTZ R32, R32, R29 ;  /* 0x0000001d20207221 */ /* 0x000fe20000010000 */
[----:B------:R-:W-:Y:S01]  /*2530*/  FADD.FTZ R29, R33, R30 ;  /* 0x0000001e211d7221 */ /* 0x000fe20000010000 */
[----:B------:R-:W-:Y:S01]  /*2540*/  FADD.FTZ R34, R34, R31 ;  /* 0x0000001f22227221 */ /* 0x000fe20000010000 */
[----:B------:R-:W2:Y:S01]  /*2550*/  LDS.128 R20, [R48+0x16e0] ;  /* 0x0016e00030147984 */ /* 0x000ea20000000c00 */
[----:B----4-:R-:W-:Y:S01]  /*2560*/  FADD.FTZ R33, R35, R24 ;  /* 0x0000001823217221 */ /* 0x010fe20000010000 */
[----:B------:R-:W-:Y:S01]  /*2570*/  FADD.FTZ R32, R32, R25 ;  /* 0x0000001920207221 */ /* 0x000fe20000010000 */
[----:B------:R-:W-:Y:S01]  /*2580*/  FADD.FTZ R35, R29, R26 ;  /* 0x0000001a1d237221 */ /* 0x000fe20000010000 */
[----:B------:R-:W-:Y:S01]  /*2590*/  FADD.FTZ R34, R34, R27 ;  /* 0x0000001b22227221 */ /* 0x000fe20000010000 */
[----:B------:R-:W-:Y:S04]  /*25a0*/  LDS.128 R28, [R48+0x17a0] ;  /* 0x0017a000301c7984 */ /* 0x000fe80000000c00 */
[----:B------:R-:W3:Y:S01]  /*25b0*/  LDS.128 R24, [R48+0x1740] ;  /* 0x0017400030187984 */ /* 0x000ee20000000c00 */
        /* <DEDUP_REMOVED lines=8> */
[----:B------:R-:W-:Y:S01]  /*2640*/  FADD.FTZ R9, R16, R9 ;  /* 0x0000000910097221 */ /* 0x000fe20000010000 */
[----:B------:R-:W-:Y:S01]  /*2650*/  FADD.FTZ R11, R18, R11 ;  /* 0x0000000b120b7221 */ /* 0x000fe20000010000 */
[----:B------:R-:W-:Y:S01]  /*2660*/  FADD.FTZ R8, R17, R8 ;  /* 0x0000000811087221 */ /* 0x000fe20000010000 */
[----:B------:R-:W-:Y:S01]  /*2670*/  FADD.FTZ R10, R19, R10 ;  /* 0x0000000a130a7221 */ /* 0x000fe20000010000 */
        /* <DEDUP_REMOVED lines=8> */
[----:B------:R-:W-:Y:S01]  /*2700*/  FADD.FTZ R8, R9, R28 ;  /* 0x0000001c09087221 */ /* 0x000fe20000010000 */
[----:B------:R-:W-:Y:S01]  /*2710*/  FADD.FTZ R10, R11, R30 ;  /* 0x0000001e0b0a7221 */ /* 0x000fe20000010000 */
[----:B------:R-:W-:Y:S01]  /*2720*/  FADD.FTZ R9, R12, R29 ;  /* 0x0000001d0c097221 */ /* 0x000fe20000010000 */
[----:B------:R-:W-:-:S07]  /*2730*/  FADD.FTZ R11, R14, R31 ;  /* 0x0000001f0e0b7221 */ /* 0x000fce0000010000 */
.L_x_39:
[----:B------:R-:W-:Y:S05]  /*2740*/  BSYNC B0 ;  /* 0x0000000000007941 */ /* 0x000fea0003800000 */
.L_x_38:
[----:B------:R-:W1:Y:S01]  /*2750*/  LDC R12, c[0x0][0xc] ;  /* 0x00000300ff0c7b82 */ /* 0x000e620000000800 */
[----:B------:R-:W-:Y:S01]  /*2760*/  IMAD R13, R2, 0x6, R47 ;  /* 0x00000006020d7824 */ /* 0x000fe200078e022f */
[----:B------:R-:W-:Y:S01]  /*2770*/  BSSY B0, `(.L_x_40) ;  /* 0x0000013000007945 */ /* 0x000fe20003800000 */
[----:B------:R-:W-:-:S05]  /*2780*/  PRMT R2, R42, 0x7632, R2 ;  /* 0x000076322a027816 */ /* 0x000fca0000000002 */
        /* <DEDUP_REMOVED lines=17> */
.L_x_41:
[----:B------:R-:W-:Y:S05]  /*28a0*/  BSYNC B0 ;  /* 0x0000000000007941 */ /* 0x000fea0003800000 */
.L_x_40:
[----:B--2---:R-:W-:Y:S02]  /*28b0*/  PRMT R22, R41, 0x7632, R22 ;  /* 0x0000763229167816 */ /* 0x004fe40000000016 */
[----:B------:R-:W-:Y:S02]  /*28c0*/  PRMT R13, R43, 0x7632, R13 ;  /* 0x000076322b0d7816 */ /* 0x000fe4000000000d */
[----:B0-----:R-:W-:Y:S01]  /*28d0*/  PRMT R8, R40, 0x7632, R8 ;  /* 0x0000763228087816 */ /* 0x001fe20000000008 */
[----:B------:R-:W-:Y:S06]  /*28e0*/  @!P0 BRA `(.L_x_42) ;  /* 0x0000001000908947 */ /* 0x000fec0003800000 */
[----:B------:R-:W0:Y:S01]  /*28f0*/  LDC R9, c[0x0][0x10] ;  /* 0x00000400ff097b82 */ /* 0x000e220000000800 */
[----:B------:R-:W1:Y:S01]  /*2900*/  S2R R10, SR_CTAID.Y ;  /* 0x00000000000a7919 */ /* 0x000e620000002600 */
[----:B------:R-:W-:-:S06]  /*2910*/  ULOP3.LUT UR8, UR4, 0x1, URZ, 0xc0, !UPT ;  /* 0x0000000104087892 */ /* 0x000fcc000f8ec03f */
[----:B------:R-:W2:Y:S08]  /*2920*/  LDC.64 R14, c[0x0][0x258] ;  /* 0x00009600ff0e7b82 */ /* 0x000eb00000000a00 */
[----:B------:R-:W3:Y:S01]  /*2930*/  LDC.64 R24, c[0x0][0x260] ;  /* 0x00009800ff187b82 */ /* 0x000ee20000000a00 */
[----:B0-----:R-:W-:-:S04]  /*2940*/  IMAD R11, R9, UR8, RZ ;  /* 0x00000008090b7c24 */ /* 0x001fc8000f8e02ff */
[C---:B------:R-:W-:Y:S01]  /*2950*/  IMAD R16, R11.reuse, R12, RZ ;  /* 0x0000000c0b107224 */ /* 0x040fe200078e02ff */
[----:B-1----:R-:W-:-:S04]  /*2960*/  IADD3 R11, R11, R10, RZ ;  /* 0x0000000a0b0b7210 */ /* 0x002fc80007ffe0ff */
[----:B------:R-:W-:Y:S01]  /*2970*/  SHF.L.U32 R17, R16, 0x1, RZ ;  /* 0x0000000110117819 */ /* 0x000fe200000006ff */
[----:B--2---:R-:W-:-:S04]  /*2980*/  IMAD.WIDE.U32 R14, R11, 0x4, R14 ;  /* 0x000000040b0e7825 */ /* 0x004fc800078e000e */
[----:B---3--:R-:W-:Y:S01]  /*2990*/  IMAD.WIDE R24, R17, 0x4, R24 ;  /* 0x0000000411187825 */ /* 0x008fe200078e0218 */
        /* <DEDUP_REMOVED lines=22> */
.L_x_44:
[----:B------:R-:W2:Y:S04]  /*2b00*/  LDG.E.STRONG.GPU R11, desc[UR14][R14.64] ;  /* 0x0000000e0e0b7981 */ /* 0x000ea8000c1ef900 */
[----:B--2---:R-:W-:Y:S01]  /*2b10*/  CCTL.IVALL ;  /* 0x00000000ff00798f */ /* 0x004fe20002000000 */
[----:B------:R-:W-:Y:S05]  /*2b20*/  YIELD ;  /* 0x0000000000007946 */ /* 0x000fea0003800000 */
[----:B------:R-:W-:-:S13]  /*2b30*/  ISETP.NE.AND P0, PT, R11, R18, PT ;  /* 0x000000120b00720c */ /* 0x000fda0003f05270 */
[----:B------:R-:W-:Y:S05]  /*2b40*/  @P0 BRA `(.L_x_44) ;  /* 0xfffffffc00ec0947 */ /* 0x000fea000383ffff */
.L_x_43:
        /* <DEDUP_REMOVED lines=17> */
.L_x_48:
[----:B------:R-:W-:-:S13]  /*2c60*/  ISETP.EQ.OR P6, PT, R23, UR16, P3 ;  /* 0x0000001017007c0c */ /* 0x000fda0009fc2670 */
[----:B------:R-:W-:-:S04]  /*2c70*/  @!P6 IMAD R15, R9, R23, R10 ;  /* 0x00000017090fe224 */ /* 0x000fc800078e020a */
[----:B------:R-:W-:-:S06]  /*2c80*/  @!P6 IMAD.WIDE.U32 R14, R15, 0x8, R24 ;  /* 0x000000080f0ee825 */ /* 0x000fcc00078e0018 */
[----:B------:R-:W2:Y:S01]  /*2c90*/  @!P6 LDG.E.64 R14, desc[UR14][R14.64] ;  /* 0x0000000e0e0ee981 */ /* 0x000ea2000c1e1b00 */
[C---:B------:R-:W-:Y:S02]  /*2ca0*/  IADD3 R17, R23.reuse, 0x1, RZ ;  /* 0x0000000117117810 */ /* 0x040fe40007ffe0ff */
[----:B------:R-:W-:Y:S02]  /*2cb0*/  IADD3 R19, R23, 0x2, RZ ;  /* 0x0000000217137810 */ /* 0x000fe40007ffe0ff */
[----:B------:R-:W-:Y:S02]  /*2cc0*/  ISETP.EQ.OR P4, PT, R17, UR16, P3 ;  /* 0x0000001011007c0c */ /* 0x000fe40009f82670 */
[----:B------:R-:W-:Y:S02]  /*2cd0*/  ISETP.EQ.OR P5, PT, R19, UR16, P3 ;  /* 0x0000001013007c0c */ /* 0x000fe40009fa2670 */
[----:B------:R-:W-:-:S09]  /*2ce0*/  IADD3 R18, R23, 0x3, RZ ;  /* 0x0000000317127810 */ /* 0x000fd20007ffe0ff */
[C-C-:B------:R-:W-:Y:S02]  /*2cf0*/  @!P4 IMAD R17, R9.reuse, R17, R10.reuse ;  /* 0x000000110911c224 */ /* 0x140fe400078e020a */
[----:B------:R-:W-:Y:S02]  /*2d00*/  @!P5 IMAD R19, R9, R19, R10 ;  /* 0x000000130913d224 */ /* 0x000fe400078e020a */
[----:B--2---:R-:W-:Y:S01]  /*2d10*/  @!P6 FADD.FTZ R36, R36, R14 ;  /* 0x0000000e2424e221 */ /* 0x004fe20000010000 */
[----:B------:R-:W-:Y:S01]  /*2d20*/  @!P6 FADD.FTZ R37, R37, R15 ;  /* 0x0000000f2525e221 */ /* 0x000fe20000010000 */
[----:B------:R-:W-:Y:S01]  /*2d30*/  ISETP.EQ.OR P6, PT, R18, UR16, P3 ;  /* 0x0000001012007c0c */ /* 0x000fe20009fc2670 */
[----:B------:R-:W-:-:S04]  /*2d40*/  @!P4 IMAD.WIDE.U32 R14, R17, 0x8, R24 ;  /* 0x00000008110ec825 */ /* 0x000fc800078e0018 */
[----:B------:R-:W-:Y:S02]  /*2d50*/  @!P5 IMAD.WIDE.U32 R16, R19, 0x8, R24 ;  /* 0x000000081310d825 */ /* 0x000fe400078e0018 */
[----:B------:R-:W2:Y:S04]  /*2d60*/  @!P4 LDG.E.64 R14, desc[UR14][R14.64] ;  /* 0x0000000e0e0ec981 */ /* 0x000ea8000c1e1b00 */
[----:B------:R-:W3:Y:S02]  /*2d70*/  @!P5 LDG.E.64 R16, desc[UR14][R16.64] ;  /* 0x0000000e1010d981 */ /* 0x000ee4000c1e1b00 */
[----:B------:R-:W-:-:S04]  /*2d80*/  @!P6 IMAD R19, R9, R18, R10 ;  /* 0x000000120913e224 */ /* 0x000fc800078e020a */
[----:B------:R-:W-:-:S06]  /*2d90*/  @!P6 IMAD.WIDE.U32 R18, R19, 0x8, R24 ;  /* 0x000000081312e825 */ /* 0x000fcc00078e0018 */
[----:B------:R-:W4:Y:S01]  /*2da0*/  @!P6 LDG.E.64 R18, desc[UR14][R18.64] ;  /* 0x0000000e1212e981 */ /* 0x000f22000c1e1b00 */
[C---:B------:R-:W-:Y:S02]  /*2db0*/  IADD3 R20, R23.reuse, 0x4, RZ ;  /* 0x0000000417147810 */ /* 0x040fe40007ffe0ff */
[C---:B------:R-:W-:Y:S02]  /*2dc0*/  IADD3 R21, R23.reuse, 0x5, RZ ;  /* 0x0000000517157810 */ /* 0x040fe40007ffe0ff */
[----:B------:R-:W-:Y:S01]  /*2dd0*/  IADD3 R26, R23, 0x6, RZ ;  /* 0x00000006171a7810 */ /* 0x000fe20007ffe0ff */
[----:B--2---:R-:W-:Y:S01]  /*2de0*/  @!P4 FADD.FTZ R36, R36, R14 ;  /* 0x0000000e2424c221 */ /* 0x004fe20000010000 */
[----:B------:R-:W-:Y:S01]  /*2df0*/  @!P4 FADD.FTZ R37, R37, R15 ;  /* 0x0000000f2525c221 */ /* 0x000fe20000010000 */
[----:B------:R-:W-:Y:S02]  /*2e00*/  ISETP.EQ.OR P4, PT, R20, UR16, P3 ;  /* 0x0000001014007c0c */ /* 0x000fe40009f82670 */
[----:B---3--:R-:W-:Y:S01]  /*2e10*/  @!P5 FADD.FTZ R36, R36, R16 ;  /* 0x000000102424d221 */ /* 0x008fe20000010000 */
[----:B------:R-:W-:Y:S01]  /*2e20*/  @!P5 FADD.FTZ R37, R37, R17 ;  /* 0x000000112525d221 */ /* 0x000fe20000010000 */
[----:B------:R-:W-:-:S09]  /*2e30*/  ISETP.EQ.OR P5, PT, R21, UR16, P3 ;  /* 0x0000001015007c0c */ /* 0x000fd20009fa2670 */
[----:B------:R-:W-:Y:S02]  /*2e40*/  @!P4 IMAD R15, R9, R20, R10 ;  /* 0x00000014090fc224 */ /* 0x000fe400078e020a */
[----:B----4-:R-:W-:Y:S01]  /*2e50*/  @!P6 FADD.FTZ R36, R36, R18 ;  /* 0x000000122424e221 */ /* 0x010fe20000010000 */
[----:B------:R-:W-:Y:S01]  /*2e60*/  @!P6 FADD.FTZ R37, R37, R19 ;  /* 0x000000132525e221 */ /* 0x000fe20000010000 */
[----:B------:R-:W-:Y:S01]  /*2e70*/  ISETP.EQ.OR P6, PT, R26, UR16, P3 ;  /* 0x000000101a007c0c */ /* 0x000fe20009fc2670 */
[----:B------:R-:W-:-:S04]  /*2e80*/  @!P4 IMAD.WIDE.U32 R14, R15, 0x8, R24 ;  /* 0x000000080f0ec825 */ /* 0x000fc800078e0018 */
[----:B------:R-:W-:Y:S02]  /*2e90*/  @!P5 IMAD R17, R9, R21, R10 ;  /* 0x000000150911d224 */ /* 0x000fe400078e020a */
[----:B------:R-:W2:Y:S02]  /*2ea0*/  @!P4 LDG.E.64 R14, desc[UR14][R14.64] ;  /* 0x0000000e0e0ec981 */ /* 0x000ea4000c1e1b00 */
[----:B------:R-:W-:-:S04]  /*2eb0*/  @!P5 IMAD.WIDE.U32 R16, R17, 0x8, R24 ;  /* 0x000000081110d825 */ /* 0x000fc800078e0018 */
[----:B------:R-:W-:Y:S02]  /*2ec0*/  @!P6 IMAD R19, R9, R26, R10 ;  /* 0x0000001a0913e224 */ /* 0x000fe400078e020a */
[----:B------:R-:W3:Y:S02]  /*2ed0*/  @!P5 LDG.E.64 R16, desc[UR14][R16.64] ;  /* 0x0000000e1010d981 */ /* 0x000ee4000c1e1b00 */
        /* <DEDUP_REMOVED lines=73> */
[----:B------:R-:W-:-:S06]  /*3370*/  @!P6 FADD.FTZ R37, R37, R19 ;  /* 0x000000132525e221 */ /* 0x000fcc0000010000 */
[----:B------:R-:W-:Y:S05]  /*3380*/  @P4 BRA `(.L_x_48) ;  /* 0xfffffff800344947 */ /* 0x000fea000383ffff */
.L_x_47:
[----:B------:R-:W-:-:S13]  /*3390*/  ISETP.GT.AND P4, PT, R11, 0x4, PT ;  /* 0x000000040b00780c */ /* 0x000fda0003f84270 */
[----:B------:R-:W-:Y:S05]  /*33a0*/  @!P4 BRA `(.L_x_49) ;  /* 0x0000000000ecc947 */ /* 0x000fea0003800000 */
[C---:B------:R-:W-:Y:S02]  /*33b0*/  IADD3 R17, R23.reuse, 0x1, RZ ;  /* 0x0000000117117810 */ /* 0x040fe40007ffe0ff */
[----:B------:R-:W-:Y:S02]  /*33c0*/  ISETP.EQ.OR P0, PT, R23, UR16, P3 ;  /* 0x0000001017007c0c */ /* 0x000fe40009f02670 */
[----:B------:R-:W-:Y:S02]  /*33d0*/  ISETP.EQ.OR P5, PT, R17, UR16, P3 ;  /* 0x0000001011007c0c */ /* 0x000fe40009fa2670 */
[C---:B------:R-:W-:Y:S02]  /*33e0*/  IADD3 R19, R23.reuse, 0x2, RZ ;  /* 0x0000000217137810 */ /* 0x040fe40007ffe0ff */
[----:B------:R-:W-:Y:S02]  /*33f0*/  IADD3 R21, R23, 0x3, RZ ;  /* 0x0000000317157810 */ /* 0x000fe40007ffe0ff */
[----:B------:R-:W-:-:S02]  /*3400*/  ISETP.EQ.OR P6, PT, R19, UR16, P3 ;  /* 0x0000001013007c0c */ /* 0x000fc40009fc2670 */
[----:B------:R-:W-:-:S03]  /*3410*/  ISETP.EQ.OR P4, PT, R21, UR16, P3 ;  /* 0x0000001015007c0c */ /* 0x000fc60009f82670 */
[--C-:B------:R-:W-:Y:S02]  /*3420*/  @!P0 IMAD R15, R23, R9, R10.reuse ;  /* 0x00000009170f8224 */ /* 0x100fe400078e020a */
        /* <DEDUP_REMOVED lines=13> */
[----:B------:R-:W-:Y:S02]  /*3500*/  @!P0 FADD.FTZ R37, R37, R15 ;  /* 0x0000000f25258221 */ /* 0x000fe40000010000 */
[----:B------:R-:W-:-:S02]  /*3510*/  IADD3 R14, R23, 0x1, RZ ;  /* 0x00000001170e7810 */ /* 0x000fc40007ffe0ff */
[----:B------:R-:W-:Y:S01]  /*3520*/  ISETP.EQ.OR P0, PT, R23, UR16, P3 ;  /* 0x0000001017007c0c */ /* 0x000fe20009f02670 */
[----:B---3--:R-:W-:Y:S01]  /*3530*/  @!P5 FADD.FTZ R36, R36, R16 ;  /* 0x000000102424d221 */ /* 0x008fe20000010000 */
[----:B------:R-:W-:Y:S01]  /*3540*/  @!P5 FADD.FTZ R37, R37, R17 ;  /* 0x000000112525d221 */ /* 0x000fe20000010000 */
[----:B------:R-:W-:Y:S02]  /*3550*/  IADD3 R16, R23, 0x2, RZ ;  /* 0x0000000217107810 */ /* 0x000fe40007ffe0ff */
[----:B------:R-:W-:Y:S01]  /*3560*/  ISETP.EQ.OR P5, PT, R14, UR16, P3 ;  /* 0x000000100e007c0c */ /* 0x000fe20009fa2670 */
[----:B----4-:R-:W-:Y:S01]  /*3570*/  @!P6 FADD.FTZ R36, R36, R18 ;  /* 0x000000122424e221 */ /* 0x010fe20000010000 */
[----:B------:R-:W-:Y:S01]  /*3580*/  @!P6 FADD.FTZ R37, R37, R19 ;  /* 0x000000132525e221 */ /* 0x000fe20000010000 */
[----:B------:R-:W-:Y:S02]  /*3590*/  IADD3 R18, R23, 0x3, RZ ;  /* 0x0000000317127810 */ /* 0x000fe40007ffe0ff */
[----:B------:R-:W-:Y:S01]  /*35a0*/  ISETP.EQ.OR P6, PT, R16, UR16, P3 ;  /* 0x0000001010007c0c */ /* 0x000fe20009fc2670 */
[----:B-----5:R-:W-:Y:S01]  /*35b0*/  @!P4 FADD.FTZ R36, R36, R20 ;  /* 0x000000142424c221 */ /* 0x020fe20000010000 */
[----:B------:R-:W-:Y:S01]  /*35c0*/  @!P4 FADD.FTZ R37, R37, R21 ;  /* 0x000000152525c221 */ /* 0x000fe20000010000 */
[----:B------:R-:W-:Y:S01]  /*35d0*/  ISETP.EQ.OR P4, PT, R18, UR16, P3 ;  /* 0x0000001012007c0c */ /* 0x000fe20009f82670 */
[----:B------:R-:W-:-:S04]  /*35e0*/  @!P0 IMAD R15, R9, R23, R10 ;  /* 0x00000017090f8224 */ /* 0x000fc800078e020a */
[----:B------:R-:W-:Y:S02]  /*35f0*/  @!P5 IMAD R17, R9, R14, R10 ;  /* 0x0000000e0911d224 */ /* 0x000fe400078e020a */
[----:B------:R-:W-:-:S04]  /*3600*/  @!P0 IMAD.WIDE.U32 R14, R15, 0x8, R24 ;  /* 0x000000080f0e8825 */ /* 0x000fc800078e0018 */
[----:B------:R-:W-:Y:S02]  /*3610*/  @!P6 IMAD R19, R9, R16, R10 ;  /* 0x000000100913e224 */ /* 0x000fe400078e020a */
[----:B------:R-:W2:Y:S01]  /*3620*/  @!P0 LDG.E.64 R14, desc[UR14][R14.64] ;  /* 0x0000000e0e0e8981 */ /* 0x000ea2000c1e1b00 */
[----:B------:R-:W-:-:S04]  /*3630*/  @!P5 IMAD.WIDE.U32 R16, R17, 0x8, R24 ;  /* 0x000000081110d825 */ /* 0x000fc800078e0018 */
[----:B------:R-:W-:Y:S02]  /*3640*/  @!P4 IMAD R21, R9, R18, R10 ;  /* 0x000000120915c224 */ /* 0x000fe400078e020a */
[--C-:B------:R-:W-:Y:S01]  /*3650*/  @!P6 IMAD.WIDE.U32 R18, R19, 0x8, R24.reuse ;  /* 0x000000081312e825 */ /* 0x100fe200078e0018 */
[----:B------:R-:W3:Y:S03]  /*3660*/  @!P5 LDG.E.64 R16, desc[UR14][R16.64] ;  /* 0x0000000e1010d981 */ /* 0x000ee6000c1e1b00 */
[----:B------:R-:W-:Y:S02]  /*3670*/  @!P4 IMAD.WIDE.U32 R20, R21, 0x8, R24 ;  /* 0x000000081514c825 */ /* 0x000fe400078e0018 */
[----:B------:R-:W4:Y:S04]  /*3680*/  @!P6 LDG.E.64 R18, desc[UR14][R18.64] ;  /* 0x0000000e1212e981 */ /* 0x000f28000c1e1b00 */
[----:B------:R-:W5:Y:S01]  /*3690*/  @!P4 LDG.E.64 R20, desc[UR14][R20.64] ;  /* 0x0000000e1414c981 */ /* 0x000f62000c1e1b00 */
[----:B------:R-:W-:-:S02]  /*36a0*/  IADD3 R11, R11, -0x4, RZ ;  /* 0xfffffffc0b0b7810 */ /* 0x000fc40007ffe0ff */
[----:B------:R-:W-:Y:S02]  /*36b0*/  IADD3 R23, R23, 0x4, RZ ;  /* 0x0000000417177810 */ /* 0x000fe40007ffe0ff */
[----:B------:R-:W-:Y:S01]  /*36c0*/  IADD3 R11, R11, -0x4, RZ ;  /* 0xfffffffc0b0b7810 */ /* 0x000fe20007ffe0ff */
[----:B--2---:R-:W-:Y:S01]  /*36d0*/  @!P0 FADD.FTZ R36, R36, R14 ;  /* 0x0000000e24248221 */ /* 0x004fe20000010000 */
[----:B------:R-:W-:-:S03]  /*36e0*/  @!P0 FADD.FTZ R37, R37, R15 ;  /* 0x0000000f25258221 */ /* 0x000fc60000010000 */
[----:B---3--:R-:W-:Y:S01]  /*36f0*/  @!P5 FADD.FTZ R36, R36, R16 ;  /* 0x000000102424d221 */ /* 0x008fe20000010000 */
[----:B------:R-:W-:-:S03]  /*3700*/  @!P5 FADD.FTZ R37, R37, R17 ;  /* 0x000000112525d221 */ /* 0x000fc60000010000 */
[----:B----4-:R-:W-:Y:S01]  /*3710*/  @!P6 FADD.FTZ R36, R36, R18 ;  /* 0x000000122424e221 */ /* 0x010fe20000010000 */
[----:B------:R-:W-:Y:S01]  /*3720*/  @!P6 FADD.FTZ R37, R37, R19 ;  /* 0x000000132525e221 */ /* 0x000fe20000010000 */
[----:B------:R-:W-:Y:S02]  /*3730*/  PLOP3.LUT P0, PT, PT, PT, PT, 0x8, 0x0 ;  /* 0x000000000000781c */ /* 0x000fe40003f0e170 */
[----:B-----5:R-:W-:Y:S01]  /*3740*/  @!P4 FADD.FTZ R36, R36, R20 ;  /* 0x000000142424c221 */ /* 0x020fe20000010000 */
[----:B------:R-:W-:-:S10]  /*3750*/  @!P4 FADD.FTZ R37, R37, R21 ;  /* 0x000000152525c221 */ /* 0x000fd40000010000 */
.L_x_49:
[----:B------:R-:W-:-:S13]  /*3760*/  ISETP.NE.OR P0, PT, R11, RZ, P0 ;  /* 0x000000ff0b00720c */ /* 0x000fda0000705670 */
[----:B------:R-:W-:Y:S05]  /*3770*/  @!P0 BRA `(.L_x_45) ;  /* 0x00000000007c8947 */ /* 0x000fea0003800000 */
.L_x_46:
[C---:B------:R-:W-:Y:S02]  /*3780*/  ISETP.EQ.OR P5, PT, R23.reuse, UR16, P3 ;  /* 0x0000001017007c0c */ /* 0x040fe40009fa2670 */
[C---:B------:R-:W-:Y:S02]  /*3790*/  IADD3 R17, R23.reuse, 0x1, RZ ;  /* 0x0000000117117810 */ /* 0x040fe40007ffe0ff */
[----:B------:R-:W-:Y:S02]  /*37a0*/  IADD3 R19, R23, 0x2, RZ ;  /* 0x0000000217137810 */ /* 0x000fe40007ffe0ff */
[----:B------:R-:W-:Y:S02]  /*37b0*/  ISETP.EQ.OR P6, PT, R17, UR16, P3 ;  /* 0x0000001011007c0c */ /* 0x000fe40009fc2670 */
[----:B------:R-:W-:Y:S02]  /*37c0*/  IADD3 R21, R23, 0x3, RZ ;  /* 0x0000000317157810 */ /* 0x000fe40007ffe0ff */
[----:B------:R-:W-:-:S02]  /*37d0*/  ISETP.EQ.OR P4, PT, R19, UR16, P3 ;  /* 0x0000001013007c0c */ /* 0x000fc40009f82670 */
[----:B------:R-:W-:Y:S01]  /*37e0*/  ISETP.EQ.OR P0, PT, R21, UR16, P3 ;  /* 0x0000001015007c0c */ /* 0x000fe20009f02670 */
[----:B------:R-:W-:-:S04]  /*37f0*/  @!P5 IMAD R15, R9, R23, R10 ;  /* 0x00000017090fd224 */ /* 0x000fc800078e020a */
[----:B------:R-:W-:-:S04]  /*3800*/  @!P5 IMAD.WIDE.U32 R14, R15, 0x8, R24 ;  /* 0x000000080f0ed825 */ /* 0x000fc800078e0018 */
[C-C-:B------:R-:W-:Y:S02]  /*3810*/  @!P6 IMAD R17, R9.reuse, R17, R10.reuse ;  /* 0x000000110911e224 */ /* 0x140fe400078e020a */
[----:B------:R-:W2:Y:S01]  /*3820*/  @!P5 LDG.E.64 R14, desc[UR14][R14.64] ;  /* 0x0000000e0e0ed981 */ /* 0x000ea2000c1e1b00 */
[----:B------:R-:W-:Y:S02]  /*3830*/  @!P4 IMAD R19, R9, R19, R10 ;  /* 0x000000130913c224 */ /* 0x000fe400078e020a */
        /* <DEDUP_REMOVED lines=19> */
.L_x_45:
        /* <DEDUP_REMOVED lines=11> */
.L_x_51:
[----:B------:R-:W-:Y:S05]  /*3a20*/  BSYNC B0 ;  /* 0x0000000000007941 */ /* 0x000fea0003800000 */
.L_x_50:
        /* <DEDUP_REMOVED lines=16> */
.L_x_42:
[----:B------:R-:W0:Y:S01]  /*3b30*/  S2UR UR9, SR_CgaCtaId ;  /* 0x00000000000979c3 */ /* 0x000e220000008800 */
[----:B------:R-:W-:Y:S01]  /*3b40*/  UMOV UR8, 0x400 ;  /* 0x0000040000087882 */ /* 0x000fe20000000000 */
[----:B------:R-:W-:Y:S02]  /*3b50*/  SHF.L.U32 R42, R42, 0x10, RZ ;  /* 0x000000102a2a7819 */ /* 0x000fe400000006ff */
[----:B------:R-:W-:Y:S02]  /*3b60*/  SHF.L.U32 R2, R2, 0x10, RZ ;  /* 0x0000001002027819 */ /* 0x000fe400000006ff */
[----:B------:R-:W-:Y:S01]  /*3b70*/  SHF.L.U32 R43, R43, 0x10, RZ ;  /* 0x000000102b2b7819 */ /* 0x000fe200000006ff */
[----:B------:R-:W-:Y:S01]  /*3b80*/  FADD.FTZ R42, R42, -UR19 ;  /* 0x800000132a2a7e21 */ /* 0x000fe20008010000 */
[----:B------:R-:W-:Y:S01]  /*3b90*/  SHF.L.U32 R41, R41, 0x10, RZ ;  /* 0x0000001029297819 */ /* 0x000fe200000006ff */
[----:B------:R-:W-:Y:S01]  /*3ba0*/  FADD.FTZ R12, R2, -UR19 ;  /* 0x80000013020c7e21 */ /* 0x000fe20008010000 */
[----:B------:R-:W-:Y:S01]  /*3bb0*/  SHF.L.U32 R22, R22, 0x10, RZ ;  /* 0x0000001016167819 */ /* 0x000fe200000006ff */
[----:B------:R-:W-:Y:S01]  /*3bc0*/  FADD.FTZ R2, R43, -UR19 ;  /* 0x800000132b027e21 */ /* 0x000fe20008010000 */
[----:B------:R-:W-:Y:S01]  /*3bd0*/  FMUL.FTZ R23, R42, UR13 ;  /* 0x0000000d2a177c20 */ /* 0x000fe20008410000 */
[----:B------:R-:W-:Y:S01]  /*3be0*/  FMUL.FTZ R24, R12, UR13 ;  /* 0x0000000d0c187c20 */ /* 0x000fe20008410000 */
[----:B0-----:R-:W-:-:S09]  /*3bf0*/  ULEA UR8, UR9, UR8, 0x18 ;  /* 0x0000000809087291 */ /* 0x001fd2000f8ec03f */
[----:B------:R-:W-:Y:S01]  /*3c00*/  @!P3 STS.64 [UR8+0x78], R36 ;  /* 0x00007824ff00b988 */ /* 0x000fe20008000a08 */
[----:B------:R-:W-:Y:S06]  /*3c10*/  BAR.SYNC.DEFER_BLOCKING 0x0 ;  /* 0x0000000000007b1d */ /* 0x000fec0000010000 */
[----:B------:R-:W0:Y:S01]  /*3c20*/  LDS.64 R10, [UR8+0x78] ;  /* 0x00007808ff0a7984 */ /* 0x000e220008000a00 */
[----:B------:R-:W-:Y:S02]  /*3c30*/  ULDC UR8, c[0x0][0x2bc] ;  /* 0x0000af0000087ab9 */ /* 0x000fe40000000800 */
[----:B0-----:R-:W-:Y:S01]  /*3c40*/  FMUL.FTZ R9, R10, UR8 ;  /* 0x000000080a097c20 */ /* 0x001fe20008410000 */
[----:B------:R-:W-:Y:S01]  /*3c50*/  FMUL.FTZ R10, R11, UR8 ;  /* 0x000000080b0a7c20 */ /* 0x000fe20008410000 */
[----:B------:R-:W-:-:S05]  /*3c60*/  SHF.L.U32 R11, R13, 0x10, RZ ;  /* 0x000000100d0b7819 */ /* 0x000fca00000006ff */
[----:B------:R-:W-:Y:S01]  /*3c70*/  FADD.FTZ R11, R11, -UR19 ;  /* 0x800000130b0b7e21 */ /* 0x000fe20008010000 */
        /* <DEDUP_REMOVED lines=19> */
.L_x_52:
[----:B------:R-:W-:Y:S04]  /*3db0*/  BSSY B0, `(.L_x_53) ;  /* 0x0000014000007945 */ /* 0x000fe80003800000 */
[----:B------:R-:W-:Y:S05]  /*3dc0*/  @!P1 BRA `(.L_x_54) ;  /* 0x0000000000489947 */ /* 0x000fea0003800000 */
[C-C-:B------:R-:W-:Y:S01]  /*3dd0*/  FFMA.FTZ R12, R9.reuse, R23, R10.reuse ;  /* 0x00000017090c7223 */ /* 0x140fe2000001000a */
[----:B------:R-:W-:Y:S01]  /*3de0*/  FFMA.FTZ R13, R9, R24, R10 ;  /* 0x00000018090d7223 */ /* 0x000fe2000001000a */
[----:B------:R-:W-:Y:S02]  /*3df0*/  ULDC.64 UR8, c[0x0][0x288] ;  /* 0x0000a20000087ab9 */ /* 0x000fe40000000a00 */
[----:B------:R-:W-:Y:S01]  /*3e00*/  FFMA.FTZ R41, R41, R4, -R12 ;  /* 0x0000000429297223 */ /* 0x000fe2000001080c */
[----:B------:R-:W-:Y:S01]  /*3e10*/  FFMA.FTZ R16, R22, R5, -R13 ;  /* 0x0000000516107223 */ /* 0x000fe2000001080d */
[----:B------:R-:W-:Y:S01]  /*3e20*/  MOV R12, R50 ;  /* 0x00000032000c7202 */ /* 0x000fe20000000f00 */
[----:B------:R-:W-:Y:S01]  /*3e30*/  IMAD R14, R39, UR8, RZ ;  /* 0x00000008270e7c24 */ /* 0x000fe2000f8e02ff */
[----:B------:R-:W-:Y:S01]  /*3e40*/  MOV R13, R53 ;  /* 0x00000035000d7202 */ /* 0x000fe20000000f00 */
[----:B------:R-:W-:Y:S01]  /*3e50*/  FMUL.FTZ R41, R41, UR13 ;  /* 0x0000000d29297c20 */ /* 0x000fe20008410000 */
[----:B------:R-:W-:Y:S01]  /*3e60*/  FMUL.FTZ R16, R16, UR13 ;  /* 0x0000000d10107c20 */ /* 0x000fe20008410000 */
[----:B------:R-:W-:-:S02]  /*3e70*/  IMAD R15, R45, UR9, R14 ;  /* 0x000000092d0f7c24 */ /* 0x000fc4000f8e020e */
[----:B------:R-:W-:Y:S01]  /*3e80*/  IMAD.WIDE.U32 R12, R45, UR8, R12 ;  /* 0x000000082d0c7c25 */ /* 0x000fe2000f8e000c */
[----:B------:R-:W-:Y:S02]  /*3e90*/  ULDC.64 UR8, c[0x0][0x210] ;  /* 0x0000840000087ab9 */ /* 0x000fe40000000a00 */
[----:B------:R-:W-:Y:S02]  /*3ea0*/  LEA R14, P0, R12, UR8, 0x1 ;  /* 0x000000080c0e7c11 */ /* 0x000fe4000f8008ff */
[----:B------:R-:W-:Y:S02]  /*3eb0*/  IADD3 R15, R13, R15, RZ ;  /* 0x0000000f0d0f7210 */ /* 0x000fe40007ffe0ff */
[----:B------:R-:W-:Y:S02]  /*3ec0*/  F2FP.BF16.F32.PACK_AB R13, R16, R41 ;  /* 0x00000029100d723e */ /* 0x000fe400000010ff */
[----:B------:R-:W-:-:S05]  /*3ed0*/  LEA.HI.X R15, R12, UR9, R15, 0x1, P0 ;  /* 0x000000090c0f7c11 */ /* 0x000fca00080f0c0f */
[----:B------:R0:W-:Y:S02]  /*3ee0*/  STG.E desc[UR14][R14.64], R13 ;  /* 0x0000000d0e007986 */ /* 0x0001e4000c10190e */
.L_x_54:
[----:B------:R-:W-:Y:S05]  /*3ef0*/  BSYNC B0 ;  /* 0x0000000000007941 */ /* 0x000fea0003800000 */
.L_x_53:
[----:B0-----:R-:W-:Y:S01]  /*3f00*/  SHF.L.U32 R13, R40, 0x10, RZ ;  /* 0x00000010280d7819 */ /* 0x001fe200000006ff */
[----:B------:R-:W-:Y:S01]  /*3f10*/  FMUL.FTZ R19, R2, UR13 ;  /* 0x0000000d02137c20 */ /* 0x000fe20008410000 */
[----:B------:R-:W-:Y:S01]  /*3f20*/  SHF.L.U32 R8, R8, 0x10, RZ ;  /* 0x0000001008087819 */ /* 0x000fe200000006ff */
        /* <DEDUP_REMOVED lines=20> */
.L_x_55:
[----:B------:R-:W-:Y:S01]  /*4070*/  ULDC.64 UR8, c[0x0][0x290] ;  /* 0x0000a40000087ab9 */ /* 0x000fe20000000a00 */
[----:B------:R-:W-:Y:S01]  /*4080*/  BSSY B0, `(.L_x_56) ;  /* 0x0000016000007945 */ /* 0x000fe20003800000 */
[----:B------:R-:W-:-:S04]  /*4090*/  ISETP.GE.U32.AND P0, PT, R44, UR8, PT ;  /* 0x000000082c007c0c */ /* 0x000fc8000bf06070 */
[----:B------:R-:W-:-:S04]  /*40a0*/  ISETP.GE.AND.EX P0, PT, R3, UR9, PT, P0 ;  /* 0x0000000903007c0c */ /* 0x000fc8000bf06300 */
[----:B------:R-:W-:-:S13]  /*40b0*/  ISETP.GT.U32.OR P0, PT, R47, 0x17f, P0 ;  /* 0x0000017f2f00780c */ /* 0x000fda0000704470 */
[----:B------:R-:W-:Y:S05]  /*40c0*/  @P0 BRA `(.L_x_57) ;  /* 0x0000000000440947 */ /* 0x000fea0003800000 */
[----:B------:R-:W-:Y:S01]  /*40d0*/  ULDC.64 UR8, c[0x0][0x288] ;  /* 0x0000a20000087ab9 */ /* 0x000fe20000000a00 */
[C-C-:B------:R-:W-:Y:S01]  /*40e0*/  FFMA.FTZ R2, R9.reuse, R19, R10.reuse ;  /* 0x0000001309027223 */ /* 0x140fe2000001000a */
[----:B------:R-:W-:Y:S01]  /*40f0*/  MOV R51, R53 ;  /* 0x0000003500337202 */ /* 0x000fe20000000f00 */
[----:B------:R-:W-:Y:S01]  /*4100*/  FFMA.FTZ R9, R9, R18, R10 ;  /* 0x0000001209097223 */ /* 0x000fe2000001000a */
[----:B------:R-:W-:Y:S02]  /*4110*/  IMAD R3, R3, UR8, RZ ;  /* 0x0000000803037c24 */ /* 0x000fe4000f8e02ff */
[----:B------:R-:W-:Y:S01]  /*4120*/  FFMA.FTZ R2, R13, R4, -R2 ;  /* 0x000000040d027223 */ /* 0x000fe20000010802 */
[----:B------:R-:W-:Y:S01]  /*4130*/  FFMA.FTZ R9, R8, R5, -R9 ;  /* 0x0000000508097223 */ /* 0x000fe20000010809 */
[----:B------:R-:W-:-:S04]  /*4140*/  IMAD.WIDE.U32 R50, R44, UR8, R50 ;  /* 0x000000082c327c25 */ /* 0x000fc8000f8e0032 */
[----:B------:R-:W-:Y:S01]  /*4150*/  FMUL.FTZ R5, R2, UR13 ;  /* 0x0000000d02057c20 */ /* 0x000fe20008410000 */
[----:B------:R-:W-:Y:S01]  /*4160*/  FMUL.FTZ R4, R9, UR13 ;  /* 0x0000000d09047c20 */ /* 0x000fe20008410000 */
[----:B------:R-:W-:Y:S01]  /*4170*/  IMAD R3, R44, UR9, R3 ;  /* 0x000000092c037c24 */ /* 0x000fe2000f8e0203 */
[----:B------:R-:W-:Y:S02]  /*4180*/  ULDC.64 UR8, c[0x0][0x210] ;  /* 0x0000840000087ab9 */ /* 0x000fe40000000a00 */
[----:B------:R-:W-:Y:S02]  /*4190*/  LEA R2, P0, R50, UR8, 0x1 ;  /* 0x0000000832027c11 */ /* 0x000fe4000f8008ff */
[----:B------:R-:W-:Y:S02]  /*41a0*/  IADD3 R3, R51, R3, RZ ;  /* 0x0000000333037210 */ /* 0x000fe40007ffe0ff */
[----:B------:R-:W-:Y:S02]  /*41b0*/  F2FP.BF16.F32.PACK_AB R5, R4, R5 ;  /* 0x000000050405723e */ /* 0x000fe400000010ff */
[----:B------:R-:W-:-:S05]  /*41c0*/  LEA.HI.X R3, R50, UR9, R3, 0x1, P0 ;  /* 0x0000000932037c11 */ /* 0x000fca00080f0c03 */
[----:B------:R0:W-:Y:S02]  /*41d0*/  STG.E desc[UR14][R2.64], R5 ;  /* 0x0000000502007986 */ /* 0x0001e4000c10190e */
.L_x_57:
[----:B------:R-:W-:Y:S05]  /*41e0*/  BSYNC B0 ;  /* 0x0000000000007941 */ /* 0x000fea0003800000 */
.L_x_56:
[----:B------:R-:W-:Y:S01]  /*41f0*/  ULDC UR8, c[0x0][0x10] ;  /* 0x0000040000087ab9 */ /* 0x000fe20000000800 */
[----:B------:R-:W-:Y:S02]  /*4200*/  UIADD3 UR4, UR4, 0x1, URZ ;  /* 0x0000000104047890 */ /* 0x000fe4000fffe03f */
[----:B------:R-:W-:-:S04]  /*4210*/  UIADD3 UR7, UR8, UR7, URZ ;  /* 0x0000000708077290 */ /* 0x000fc8000fffe03f */
[----:B------:R-:W-:-:S06]  /*4220*/  UISETP.GE.AND UP0, UPT, UR7, UR5, UPT ;  /* 0x000000050700728c */ /* 0x000fcc000bf06270 */
[----:B------:R-:W-:-:S13]  /*4230*/  PLOP3.LUT P0, PT, PT, PT, UP0, 0x80, 0x0 ;  /* 0x000000000000781c */ /* 0x000fda0003f0f008 */
[----:B------:R-:W-:Y:S05]  /*4240*/  @!P0 BRA `(.L_x_58) ;  /* 0xffffffc0002c8947 */ /* 0x000fea000383ffff */
.L_x_31:
[----:B------:R-:W1:Y:S01]  /*4250*/  LDC R4, c[0x0][0xc] ;  /* 0x00000300ff047b82 */ /* 0x000e620000000800 */
[----:B------:R-:W-:Y:S01]  /*4260*/  ISETP.NE.AND P1, PT, R47, RZ, PT ;  /* 0x000000ff2f00720c */ /* 0x000fe20003f25270 */
[----:B------:R-:W-:Y:S06]  /*4270*/  BSSY B0, `(.L_x_59) ;  /* 0x0000011000007945 */ /* 0x000fec0003800000 */
[----:B------:R-:W2:Y:S08]  /*4280*/  LDC R7, c[0x0][0x10] ;  /* 0x00000400ff077b82 */ /* 0x000eb00000000800 */
[----:B0-----:R-:W0:Y:S01]  /*4290*/  LDC.64 R2, c[0x0][0x258] ;  /* 0x00009600ff027b82 */ /* 0x001e220000000a00 */
[----:B-1----:R-:W-:-:S02]  /*42a0*/  ISETP.NE.AND P0, PT, R4, 0x1, PT ;  /* 0x000000010400780c */ /* 0x002fc40003f05270 */
[----:B--2---:R-:W-:-:S04]  /*42b0*/  SHF.L.U32 R0, R7, 0x1, RZ ;  /* 0x0000000107007819 */ /* 0x004fc800000006ff */
[----:B------:R-:W-:-:S05]  /*42c0*/  SEL R5, R0, RZ, P0 ;  /* 0x000000ff00057207 */ /* 0x000fca0000000000 */
[----:B0-----:R-:W-:Y:S01]  /*42d0*/  IMAD.WIDE.U32 R2, R5, 0x4, R2 ;  /* 0x0000000405027825 */ /* 0x001fe200078e0002 */
[----:B------:R-:W-:Y:S06]  /*42e0*/  @P1 BRA `(.L_x_60) ;  /* 0x0000000000241947 */ /* 0x000fec0003800000 */
[----:B------:R-:W0:Y:S01]  /*42f0*/  S2R R0, SR_LANEID ;  /* 0x0000000000007919 */ /* 0x000e220000000000 */
[----:B------:R-:W-:Y:S02]  /*4300*/  VOTEU.ANY UR4, UPT, PT ;  /* 0x0000000000047886 */ /* 0x000fe400038e0100 */
[----:B------:R-:W-:Y:S02]  /*4310*/  UFLO.U32 UR5, UR4 ;  /* 0x00000004000572bd */ /* 0x000fe400080e0000 */
[----:B------:R-:W1:Y:S04]  /*4320*/  POPC R5, UR4 ;  /* 0x0000000400057d09 */ /* 0x000e680008000000 */
[----:B0-----:R-:W-:-:S13]  /*4330*/  ISETP.EQ.U32.AND P0, PT, R0, UR5, PT ;  /* 0x0000000500007c0c */ /* 0x001fda000bf02070 */
[----:B------:R-:W-:Y:S06]  /*4340*/  @P0 MEMBAR.ALL.GPU ;  /* 0x0000000000000992 */ /* 0x000fec000000a000 */
[----:B------:R-:W-:-:S00]  /*4350*/  @P0 ERRBAR ;  /* 0x00000000000009ab */ /* 0x000fc00000000000 */
[----:B------:R-:W-:Y:S06]  /*4360*/  @P0 CGAERRBAR ;  /* 0x00000000000005ab */ /* 0x000fec0000000000 */
[----:B-1----:R0:W-:Y:S02]  /*4370*/  @P0 REDG.E.ADD.S32.STRONG.GPU desc[UR14][R2.64], R5 ;  /* 0x000000050200098e */ /* 0x0021e4000c10e38e */
.L_x_60:
[----:B------:R-:W-:Y:S05]  /*4380*/  BSYNC B0 ;  /* 0x0000000000007941 */ /* 0x000fea0003800000 */
.L_x_59:
[----:B------:R-:W1:Y:S01]  /*4390*/  S2UR UR4, SR_CTAID.X ;  /* 0x00000000000479c3 */ /* 0x000e620000002500 */
[----:B------:R-:W-:Y:S02]  /*43a0*/  IADD3 R0, R4, -0x1, RZ ;  /* 0xffffffff04007810 */ /* 0x000fe40007ffe0ff */
[----:B0-----:R-:W-:-:S05]  /*43b0*/  IADD3 R5, R7, -0x1, RZ ;  /* 0xffffffff07057810 */ /* 0x001fca0007ffe0ff */
[----:B------:R-:W0:Y:S01]  /*43c0*/  S2UR UR5, SR_CTAID.Y ;  /* 0x00000000000579c3 */ /* 0x000e220000002600 */
[----:B-1----:R-:W-:-:S04]  /*43d0*/  ISETP.NE.AND P0, PT, R0, UR4, PT ;  /* 0x0000000400007c0c */ /* 0x002fc8000bf05270 */
[----:B0-----:R-:W-:-:S13]  /*43e0*/  ISETP.NE.OR P0, PT, R5, UR5, P0 ;  /* 0x0000000505007c0c */ /* 0x001fda0008705670 */
[----:B------:R-:W-:Y:S05]  /*43f0*/  @P0 EXIT ;  /* 0x000000000000094d */ /* 0x000fea0003800000 */
[----:B------:R-:W-:Y:S05]  /*4400*/  @P1 BRA `(.L_x_61) ;  /* 0x0000000000201947 */ /* 0x000fea0003800000 */
[----:B------:R-:W-:-:S05]  /*4410*/  IMAD R0, R4, R7, RZ ;  /* 0x0000000704007224 */ /* 0x000fca00078e02ff */
[----:B------:R-:W-:-:S13]  /*4420*/  ISETP.NE.AND P0, PT, R0, -0x1, PT ;  /* 0xffffffff0000780c */ /* 0x000fda0003f05270 */
[----:B------:R-:W-:Y:S05]  /*4430*/  @!P0 BRA `(.L_x_61) ;  /* 0x0000000000148947 */ /* 0x000fea0003800000 */
.L_x_62:
[----:B------:R-:W2:Y:S04]  /*4440*/  LDG.E.STRONG.GPU R5, desc[UR14][R2.64] ;  /* 0x0000000e02057981 */ /* 0x000ea8000c1ef900 */
[----:B--2---:R-:W-:Y:S01]  /*4450*/  CCTL.IVALL ;  /* 0x00000000ff00798f */ /* 0x004fe20002000000 */
[----:B------:R-:W-:Y:S05]  /*4460*/  YIELD ;  /* 0x0000000000007946 */ /* 0x000fea0003800000 */
[----:B------:R-:W-:-:S13]  /*4470*/  ISETP.NE.AND P0, PT, R5, R0, PT ;  /* 0x000000000500720c */ /* 0x000fda0003f05270 */
[----:B------:R-:W-:Y:S05]  /*4480*/  @P0 BRA `(.L_x_62) ;  /* 0xfffffffc00ec0947 */ /* 0x000fea000383ffff */
.L_x_61:
[----:B------:R-:W-:Y:S05]  /*4490*/  WARPSYNC.ALL ;  /* 0x0000000000007948 */ /* 0x000fea0003800000 */
[----:B------:R-:W0:Y:S08]  /*44a0*/  LDC.64 R2, c[0x0][0x288] ;  /* 0x0000a200ff027b82 */ /* 0x000e300000000a00 */
[----:B------:R-:W-:Y:S01]  /*44b0*/  BAR.SYNC.DEFER_BLOCKING 0x0 ;  /* 0x0000000000007b1d */ /* 0x000fe20000010000 */
[----:B0-----:R-:W-:-:S04]  /*44c0*/  LEA.HI R0, P0, R3, R2, RZ, 0x1 ;  /* 0x0000000203007211 */ /* 0x001fc800078108ff */
[----:B------:R-:W-:-:S04]  /*44d0*/  IADD3.X R5, RZ, R3, RZ, P0, !PT ;  /* 0x00000003ff057210 */ /* 0x000fc800007fe4ff */
[----:B------:R-:W-:Y:S02]  /*44e0*/  SHF.R.S64 R24, R0, 0x1, R5 ;  /* 0x0000000100187819 */ /* 0x000fe40000001005 */
[----:B------:R-:W-:Y:S02]  /*44f0*/  SHF.R.S32.HI R0, RZ, 0x1f, R47 ;  /* 0x0000001fff007819 */ /* 0x000fe4000001142f */
        /* <DEDUP_REMOVED lines=17> */
.L_x_63:
        /* <DEDUP_REMOVED lines=23> */
.L_x_64:
        /* <DEDUP_REMOVED lines=16> */
.L_x_2280:


//--------------------- .text._Z35group_norm_nhwc_bwd_one_pass_kernelI11Bf16IOFp32WLi256ELi12ELi384EEv26Group_norm_nhwc_bwd_params --------------------------
	.section	.text._Z35group_norm_nhwc_bwd_one_pass_kernelI11Bf16IOFp32WLi256ELi12ELi384EEv26Group_norm_nhwc_bwd_params,"ax",@progbits
	.align	128
        .global         _Z35group_norm_nhwc_bwd_one_pass_kernelI11Bf16IOFp32WLi256ELi12ELi384EEv26Group_norm_nhwc_bwd_params
        .type           _Z35group_norm_nhwc_bwd_one_pass_kernelI11Bf16IOFp32WLi256ELi12ELi384EEv26Group_norm_nhwc_bwd_params,@function
        .size           _Z35group_norm_nhwc_bwd_one_pass_kernelI11Bf16IOFp32WLi256ELi12ELi384EEv26Group_norm_nhwc_bwd_params,(.L_x_2281 - _Z35group_norm_nhwc_bwd_one_pass_kernelI11Bf16IOFp32WLi256ELi12ELi384EEv26Group_norm_nhwc_bwd_params)
        .other          _Z35group_norm_nhwc_bwd_one_pass_kernelI11Bf16IOFp32WLi256ELi12ELi384EEv26Group_norm_nhwc_bwd_params,@"STO_CUDA_ENTRY STV_DEFAULT"
_Z35group_norm_nhwc_bwd_one_pass_kernelI11Bf16IOFp32WLi256ELi12ELi384EEv26Group_norm_nhwc_bwd_params:
.text._Z35group_norm_nhwc_bwd_one_pass_kernelI11Bf16IOFp32WLi256ELi12ELi384EEv26Group_norm_nhwc_bwd_params:
        /* <DEDUP_REMOVED lines=15> */
[----:B------:R-:W-:Y:S01]  /*00f0*/  UIMAD UR9, UR13, 0x3, URZ ;  /* 0x000000030d0978a4 */ /* 0x000fe2000f8e023f */
[----:B------:R-:W-:Y:S01]  /*0100*/  SHF.R.U32.HI R3, RZ, 0x2, R3 ;  /* 0x00000002ff037819 */ /* 0x000fe20000011603 */
[----:B------:R-:W0:Y:S01]  /*0110*/  LDC R44, c[0x0][0x2ac] ;  /* 0x0000ab00ff2c7b82 */ /* 0x000e220000000800 */
[----:B------:R-:W-:Y:S02]  /*0120*/  ULEA.HI UR11, UP0, UR13, UR12, URZ, 0x1 ;  /* 0x0000000c0d0b7291 */ /* 0x000fe4000f81083f */
[----:B------:R-:W-:Y:S01]  /*0130*/  UIADD3 UR9, UR7, UR9, URZ ;  /* 0x0000000907097290 */ /* 0x000fe2000fffe03f */
[----:B------:R-:W-:Y:S01]  /*0140*/  IMAD R45, R3, -0x6, R46 ;  /* 0xfffffffa032d7824 */ /* 0x000fe200078e022e */
[----:B------:R-:W-:Y:S01]  /*0150*/  UIADD3.X UR12, URZ, UR13, URZ, UP0, !UPT ;  /* 0x0000000d3f0c7290 */ /* 0x000fe200087fe43f */
[----:B------:R-:W-:-:S02]  /*0160*/  ULDC.64 UR18, c[0x0][0x290] ;  /* 0x0000a40000127ab9 */ /* 0x000fc40000000a00 */
[----:B------:R-:W2:Y:S01]  /*0170*/  S2UR UR8, SR_CgaCtaId ;  /* 0x00000000000879c3 */ /* 0x000ea20000008800 */
[----:B------:R-:W-:Y:S01]  /*0180*/  ULEA.HI UR7, UP0, UR9, UR6, URZ, 0x1 ;  /* 0x0000000609077291 */ /* 0x000fe2000f81083f */
[----:B------:R-:W-:Y:S01]  /*0190*/  SHF.L.U32 R45, R45, 0x1, RZ ;  /* 0x000000012d2d7819 */ /* 0x000fe200000006ff */
[----:B------:R-:W-:Y:S01]  /*01a0*/  UMOV UR4, 0x400 ;  /* 0x0000040000047882 */ /* 0x000fe20000000000 */
[----:B------:R-:W-:Y:S02]  /*01b0*/  USHF.R.S64 UR6, UR11, 0x1, UR12 ;  /* 0x000000010b067899 */ /* 0x000fe4000800100c */
[----:B------:R-:W-:-:S04]  /*01c0*/  UIADD3.X UR9, URZ, UR9, URZ, UP0, !UPT ;  /* 0x000000093f097290 */ /* 0x000fc800087fe43f */
[----:B------:R-:W-:Y:S02]  /*01d0*/  USHF.R.S64 UR7, UR7, 0x1, UR9 ;  /* 0x0000000107077899 */ /* 0x000fe40008001009 */
[----:B------:R-:W-:Y:S01]  /*01e0*/  USHF.R.S32.HI UR9, URZ, 0x1, UR9 ;  /* 0x000000013f097899 */ /* 0x000fe20008011409 */
[----:B0-----:R-:W-:Y:S01]  /*01f0*/  IMAD R44, R44, UR16, R3 ;  /* 0x000000102c2c7c24 */ /* 0x001fe2000f8e0203 */
[----:B------:R-:W-:Y:S02]  /*0200*/  SHF.R.S32.HI R3, RZ, 0x1f, R46 ;  /* 0x0000001fff037819 */ /* 0x000fe4000001142e */
[----:B------:R-:W-:Y:S02]  /*0210*/  USHF.L.U64.HI UR9, UR7, 0x2, UR9 ;  /* 0x0000000207097899 */ /* 0x000fe40008010209 */
[----:B------:R-:W-:Y:S01]  /*0220*/  ISETP.GE.U32.AND P1, PT, R44, UR18, PT ;  /* 0x000000122c007c0c */ /* 0x000fe2000bf26070 */
[----:B------:R-:W-:Y:S01]  /*0230*/  ULDC.U8 UR18, c[0x0][0x2a4] ;  /* 0x0000a90000127ab9 */ /* 0x000fe20000000000 */
[----:B------:R-:W-:Y:S01]  /*0240*/  SHF.R.S32.HI R2, RZ, 0x1f, R44 ;  /* 0x0000001fff027819 */ /* 0x000fe2000001142c */
[----:B--2---:R-:W-:Y:S01]  /*0250*/  ULEA UR4, UR8, UR4, 0x18 ;  /* 0x0000000408047291 */ /* 0x004fe2000f8ec03f */
[----:B------:R-:W-:Y:S01]  /*0260*/  LEA.HI R3, R3, R46, RZ, 0x5 ;  /* 0x0000002e03037211 */ /* 0x000fe200078f28ff */
[----:B------:R-:W-:Y:S01]  /*0270*/  USHF.R.S32.HI UR8, URZ, 0x1, UR12 ;  /* 0x000000013f087899 */ /* 0x000fe2000801140c */
[----:B------:R-:W-:-:S02]  /*0280*/  ISETP.GE.AND.EX P1, PT, R2, UR19, PT, P1 ;  /* 0x0000001302007c0c */ /* 0x000fc4000bf26310 */
[----:B------:R-:W-:Y:S01]  /*0290*/  SHF.R.S32.HI R2, RZ, 0x5, R3 ;  /* 0x00000005ff027819 */ /* 0x000fe20000011403 */
[----:B------:R-:W-:Y:S01]  /*02a0*/  USHF.L.U64.HI UR8, UR6, 0x2, UR8 ;  /* 0x0000000206087899 */ /* 0x000fe20008010208 */
[----:B------:R-:W-:Y:S02]  /*02b0*/  ISETP.LT.U32.AND P1, PT, R46, 0x180, !P1 ;  /* 0x000001802e00780c */ /* 0x000fe40004f21070 */
[C---:B------:R-:W-:Y:S02]  /*02c0*/  IADD3 R43, R44.reuse, 0x80, RZ ;  /* 0x000000802c2b7810 */ /* 0x040fe40007ffe0ff */
[----:B------:R-:W-:Y:S02]  /*02d0*/  IADD3 R42, R44, 0xc0, RZ ;  /* 0x000000c02c2a7810 */ /* 0x000fe40007ffe0ff */
[----:B------:R-:W-:Y:S01]  /*02e0*/  LEA R2, R2, UR4, 0x3 ;  /* 0x0000000402027c11 */ /* 0x000fe2000f8e18ff */
[----:B-1----:R-:W-:-:S06]  /*02f0*/  UMOV UR4, URZ ;  /* 0x0000003f00047c82 */ /* 0x002fcc0008000000 */
.L_x_100:
[----:B0-----:R-:W0:Y:S01]  /*0300*/  LDC R8, c[0x0][0x2a0] ;  /* 0x0000a800ff087b82 */ /* 0x001e220000000800 */
[----:B------:R-:W-:Y:S01]  /*0310*/  IABS R9, UR10 ;  /* 0x0000000a00097c13 */ /* 0x000fe20008000000 */
[----:B------:R-:W-:Y:S01]  /*0320*/  ULDC.64 UR12, c[0x0][0x298] ;  /* 0x0000a600000c7ab9 */ /* 0x000fe20000000a00 */
[----:B------:R-:W-:Y:S01]  /*0330*/  ISETP.LE.AND P4, PT, RZ, UR10, PT ;  /* 0x0000000aff007c0c */ /* 0x000fe2000bf83270 */
[----:B------:R-:W-:Y:S01]  /*0340*/  ULDC.64 UR20, c[0x0][0x290] ;  /* 0x0000a40000147ab9 */ /* 0x000fe20000000a00 */
[----:B------:R-:W-:Y:S02]  /*0350*/  SHF.R.S32.HI R27, RZ, 0x1f, R43 ;  /* 0x0000001fff1b7819 */ /* 0x000fe4000001142b */
[----:B------:R-:W-:Y:S01]  /*0360*/  SHF.R.S32.HI R11, RZ, 0x1f, R44 ;  /* 0x0000001fff0b7819 */ /* 0x000fe2000001142c */
[----:B-1----:R-:W1:Y:S01]  /*0370*/  @P1 LDC.64 R12, c[0x0][0x228] ;  /* 0x00008a00ff0c1b82 */ /* 0x002e620000000a00 */
[----:B------:R-:W-:-:S04]  /*0380*/  IADD3 R22, R44, 0x40, RZ ;  /* 0x000000402c167810 */ /* 0x000fc80007ffe0ff */
[----:B------:R-:W-:Y:S02]  /*0390*/  SHF.R.S32.HI R23, RZ, 0x1f, R22 ;  /* 0x0000001fff177819 */ /* 0x000fe40000011416 */
[----:B0-----:R-:W-:-:S04]  /*03a0*/  IABS R6, R8 ;  /* 0x0000000800067213 */ /* 0x001fc80000000000 */
[----:B------:R-:W0:Y:S08]  /*03b0*/  I2F.RP R3, R6 ;  /* 0x0000000600037306 */ /* 0x000e300000209400 */
[----:B0-----:R-:W0:Y:S02]  /*03c0*/  MUFU.RCP R3, R3 ;  /* 0x0000000300037308 */ /* 0x001e240000001000 */
[----:B0-----:R-:W-:-:S06]  /*03d0*/  IADD3 R4, R3, 0xffffffe, RZ ;  /* 0x0ffffffe03047810 */ /* 0x001fcc0007ffe0ff */
[----:B------:R0:W2:Y:S02]  /*03e0*/  F2I.FTZ.U32.TRUNC.NTZ R5, R4 ;  /* 0x0000000400057305 */ /* 0x0000a4000021f000 */
[----:B0-----:R-:W-:Y:S01]  /*03f0*/  HFMA2.MMA R4, -RZ, RZ, 0, 0 ;  /* 0x00000000ff047435 */ /* 0x001fe200000001ff */
[----:B--2---:R-:W-:-:S05]  /*0400*/  IADD3 R7, RZ, -R5, RZ ;  /* 0x80000005ff077210 */ /* 0x004fca0007ffe0ff */
[----:B------:R-:W-:-:S04]  /*0410*/  IMAD R7, R7, R6, RZ ;  /* 0x0000000607077224 */ /* 0x000fc800078e02ff */
[----:B------:R-:W-:Y:S01]  /*0420*/  IMAD.HI.U32 R5, R5, R7, R4 ;  /* 0x0000000705057227 */ /* 0x000fe200078e0004 */
[----:B------:R-:W-:-:S05]  /*0430*/  MOV R7, R9 ;  /* 0x0000000900077202 */ /* 0x000fca0000000f00 */
[----:B------:R-:W-:-:S05]  /*0440*/  IMAD.HI.U32 R5, R5, R7, RZ ;  /* 0x0000000705057227 */ /* 0x000fca00078e00ff */
[----:B------:R-:W-:-:S05]  /*0450*/  IADD3 R3, -R5, RZ, RZ ;  /* 0x000000ff05037210 */ /* 0x000fca0007ffe1ff */
[----:B------:R-:W-:Y:S01]  /*0460*/  IMAD R3, R6, R3, R7 ;  /* 0x0000000306037224 */ /* 0x000fe200078e0207 */
[----:B------:R-:W-:-:S04]  /*0470*/  LOP3.LUT R7, R8, UR10, RZ, 0x3c, !PT ;  /* 0x0000000a08077c12 */ /* 0x000fc8000f8e3cff */
[----:B------:R-:W-:Y:S02]  /*0480*/  ISETP.GT.U32.AND P0, PT, R6, R3, PT ;  /* 0x000000030600720c */ /* 0x000fe40003f04070 */
[----:B------:R-:W-:Y:S02]  /*0490*/  ISETP.GE.AND P5, PT, R7, RZ, PT ;  /* 0x000000ff0700720c */ /* 0x000fe40003fa6270 */
[----:B------:R-:W-:-:S09]  /*04a0*/  SHF.R.S32.HI R7, RZ, 0x1f, R45 ;  /* 0x0000001fff077819 */ /* 0x000fd2000001142d */
[-C--:B------:R-:W-:Y:S02]  /*04b0*/  @!P0 IADD3 R3, R3, -R6.reuse, RZ ;  /* 0x8000000603038210 */ /* 0x080fe40007ffe0ff */
[----:B------:R-:W-:Y:S02]  /*04c0*/  @!P0 IADD3 R5, R5, 0x1, RZ ;  /* 0x0000000105058810 */ /* 0x000fe40007ffe0ff */
[CC--:B------:R-:W-:Y:S02]  /*04d0*/  ISETP.GE.U32.AND P2, PT, R3.reuse, R6.reuse, PT ;  /* 0x000000060300720c */ /* 0x0c0fe40003f46070 */
[----:B------:R-:W-:Y:S02]  /*04e0*/  ISETP.GT.U32.AND P3, PT, R6, R3, PT ;  /* 0x000000030600720c */ /* 0x000fe40003f64070 */
[----:B------:R-:W-:Y:S02]  /*04f0*/  IADD3 R4, R3, -R6, RZ ;  /* 0x8000000603047210 */ /* 0x000fe40007ffe0ff */
[----:B------:R-:W-:-:S02]  /*0500*/  ISETP.NE.AND P0, PT, R8, RZ, PT ;  /* 0x000000ff0800720c */ /* 0x000fc40003f05270 */
[----:B------:R-:W-:Y:S02]  /*0510*/  SEL R3, R4, R3, !P3 ;  /* 0x0000000304037207 */ /* 0x000fe40005800000 */
[----:B------:R-:W-:Y:S02]  /*0520*/  LOP3.LUT R4, RZ, R8, RZ, 0x33, !PT ;  /* 0x00000008ff047212 */ /* 0x000fe400078e33ff */
[----:B------:R-:W-:Y:S01]  /*0530*/  @!P4 IADD3 R3, -R3, RZ, RZ ;  /* 0x000000ff0303c210 */ /* 0x000fe20007ffe1ff */
[----:B------:R-:W0:Y:S01]  /*0540*/  @P1 LDC.64 R8, c[0x0][0x288] ;  /* 0x0000a200ff081b82 */ /* 0x000e220000000a00 */
[----:B------:R-:W-:Y:S02]  /*0550*/  @P2 IADD3 R5, R5, 0x1, RZ ;  /* 0x0000000105052810 */ /* 0x000fe40007ffe0ff */
[----:B------:R-:W-:Y:S02]  /*0560*/  SEL R3, R4, R3, !P0 ;  /* 0x0000000304037207 */ /* 0x000fe40004000000 */
[----:B------:R-:W-:-:S02]  /*0570*/  @!P5 IADD3 R5, -R5, RZ, RZ ;  /* 0x000000ff0505d210 */ /* 0x000fc40007ffe1ff */
[----:B------:R-:W-:Y:S01]  /*0580*/  ISETP.GE.U32.AND P2, PT, R22, UR20, PT ;  /* 0x0000001416007c0c */ /* 0x000fe2000bf46070 */
[----:B------:R-:W-:Y:S01]  /*0590*/  IMAD R16, R3, 0xc, RZ ;  /* 0x0000000c03107824 */ /* 0x000fe200078e02ff */
[----:B------:R-:W-:Y:S02]  /*05a0*/  SEL R5, R4, R5, !P0 ;  /* 0x0000000504057207 */ /* 0x000fe40004000000 */
[----:B------:R-:W-:Y:S02]  /*05b0*/  ISETP.GE.AND.EX P2, PT, R23, UR21, PT, P2 ;  /* 0x0000001517007c0c */ /* 0x000fe4000bf46320 */
[----:B------:R-:W-:Y:S02]  /*05c0*/  IADD3 R48, P0, R45, R16, RZ ;  /* 0x000000102d307210 */ /* 0x000fe40007f1e0ff */
[----:B------:R-:W-:Y:S02]  /*05d0*/  SHF.R.S32.HI R4, RZ, 0x1f, R5 ;  /* 0x0000001fff047819 */ /* 0x000fe40000011405 */
[----:B------:R-:W-:-:S02]  /*05e0*/  LEA.HI.X.SX32 R49, R16, R7, 0x1, P0 ;  /* 0x0000000710317211 */ /* 0x000fc400000f0eff */
[----:B------:R-:W-:Y:S01]  /*05f0*/  ISETP.GE.U32.AND P0, PT, R43, UR20, PT ;  /* 0x000000142b007c0c */ /* 0x000fe2000bf06070 */
[----:B------:R-:W-:Y:S02]  /*0600*/  IMAD R4, R4, UR12, RZ ;  /* 0x0000000c04047c24 */ /* 0x000fe4000f8e02ff */
[----:B------:R-:W-:Y:S01]  /*0610*/  IMAD.WIDE.U32 R48, R5, UR12, R48 ;  /* 0x0000000c05307c25 */ /* 0x000fe2000f8e0030 */
[----:B------:R-:W-:-:S03]  /*0620*/  ISETP.GE.AND.EX P0, PT, R27, UR21, PT, P0 ;  /* 0x000000151b007c0c */ /* 0x000fc6000bf06300 */
[----:B------:R-:W-:Y:S01]  /*0630*/  IMAD R51, R5, UR13, R4 ;  /* 0x0000000d05337c24 */ /* 0x000fe2000f8e0204 */
[----:B------:R-:W-:Y:S01]  /*0640*/  ULDC.64 UR12, c[0x0][0x248] ;  /* 0x00009200000c7ab9 */ /* 0x000fe20000000a00 */
[C---:B------:R-:W-:Y:S01]  /*0650*/  ISETP.GT.U32.OR P0, PT, R46.reuse, 0x17f, P0 ;  /* 0x0000017f2e00780c */ /* 0x040fe20000704470 */
[----:B------:R-:W-:Y:S01]  /*0660*/  UIMAD.WIDE UR12, UR10, 0x8, UR12 ;  /* 0x000000080a0c78a5 */ /* 0x000fe2000f8e020c */
[----:B0-----:R-:W-:Y:S01]  /*0670*/  @P1 IMAD R10, R11, R8, RZ ;  /* 0x000000080b0a1224 */ /* 0x001fe200078e02ff */
[----:B------:R-:W0:Y:S01]  /*0680*/  @P1 LDC.64 R4, c[0x0][0x230] ;  /* 0x00008c00ff041b82 */ /* 0x000e220000000a00 */
[----:B------:R-:W-:Y:S02]  /*0690*/  ISETP.GT.U32.OR P2, PT, R46, 0x17f, P2 ;  /* 0x0000017f2e00780c */ /* 0x000fe40001744470 */
[----:B------:R-:W-:Y:S02]  /*06a0*/  IADD3 R51, R49, R51, RZ ;  /* 0x0000003331337210 */ /* 0x000fe40007ffe0ff */
[----:B------:R-:W-:-:S02]  /*06b0*/  MOV R6, UR12 ;  /* 0x0000000c00067c02 */ /* 0x000fc40008000f00 */
[----:B------:R-:W-:Y:S02]  /*06c0*/  MOV R7, UR13 ;  /* 0x0000000d00077c02 */ /* 0x000fe40008000f00 */
[----:B------:R-:W-:Y:S01]  /*06d0*/  @P1 MOV R50, R48 ;  /* 0x0000003000321202 */ /* 0x000fe20000000f00 */
[----:B------:R-:W2:Y:S03]  /*06e0*/  @!P0 LDC.64 R20, c[0x0][0x228] ;  /* 0x00008a00ff148b82 */ /* 0x000ea60000000a00 */
[----:B------:R-:W3:Y:S01]  /*06f0*/  LDG.E.64 R6, desc[UR14][R6.64] ;  /* 0x0000000e06067981 */ /* 0x000ee2000c1e1b00 */
[C---:B------:R-:W-:Y:S01]  /*0700*/  @P1 IMAD R9, R44.reuse, R9, R10 ;  /* 0x000000092c091224 */ /* 0x040fe200078e020a */
[----:B------:R-:W-:Y:S01]  /*0710*/  SHF.R.S32.HI R17, RZ, 0x1f, R42 ;  /* 0x0000001fff117819 */ /* 0x000fe2000001142a */
[----:B------:R-:W-:Y:S01]  /*0720*/  @P1 IMAD.WIDE.U32 R14, R44, R8, R50 ;  /* 0x000000082c0e1225 */ /* 0x000fe200078e0032 */
[----:B------:R-:W-:Y:S01]  /*0730*/  ISETP.GE.U32.AND P3, PT, R42, UR20, PT ;  /* 0x000000142a007c0c */ /* 0x000fe2000bf66070 */
[----:B------:R-:W4:Y:S01]  /*0740*/  @!P0 LDC.64 R10, c[0x0][0x288] ;  /* 0x0000a200ff0a8b82 */ /* 0x000f220000000a00 */
[----:B------:R-:W-:-:S02]  /*0750*/  CS2R R40, SRZ ;  /* 0x0000000000287805 */ /* 0x000fc4000001ff00 */
[----:B------:R-:W-:Y:S02]  /*0760*/  @P1 IADD3 R19, R15, R9, RZ ;  /* 0x000000090f131210 */ /* 0x000fe40007ffe0ff */
[----:B------:R-:W-:Y:S02]  /*0770*/  ISETP.GE.AND.EX P3, PT, R17, UR21, PT, P3 ;  /* 0x0000001511007c0c */ /* 0x000fe4000bf66330 */
[C---:B------:R-:W-:Y:S01]  /*0780*/  @P1 SHF.L.U32 R15, R14.reuse, 0x1, RZ ;  /* 0x000000010e0f1819 */ /* 0x040fe200000006ff */
[----:B------:R-:W2:Y:S01]  /*0790*/  @!P2 LDC.64 R8, c[0x0][0x288] ;  /* 0x0000a200ff08ab82 */ /* 0x000ea20000000a00 */
[----:B------:R-:W-:Y:S02]  /*07a0*/  @P1 SHF.L.U64.HI R26, R14, 0x1, R19 ;  /* 0x000000010e1a1819 */ /* 0x000fe40000010213 */
[----:B------:R-:W-:Y:S02]  /*07b0*/  ISETP.GT.U32.OR P3, PT, R46, 0x17f, P3 ;  /* 0x0000017f2e00780c */ /* 0x000fe40001f64470 */
[----:B0-----:R-:W-:-:S03]  /*07c0*/  @P1 IADD3 R24, P4, R15, R4, RZ ;  /* 0x000000040f181210 */ /* 0x001fc60007f9e0ff */
[----:B------:R-:W0:Y:S01]  /*07d0*/  @!P0 LDC.64 R18, c[0x0][0x230] ;  /* 0x00008c00ff128b82 */ /* 0x000e220000000a00 */
[----:B------:R-:W-:Y:S02]  /*07e0*/  @P1 IADD3.X R25, R26, R5, RZ, P4, !PT ;  /* 0x000000051a191210 */ /* 0x000fe400027fe4ff */
[----:B-1----:R-:W-:Y:S01]  /*07f0*/  @P1 IADD3 R12, P4, R15, R12, RZ ;  /* 0x0000000c0f0c1210 */ /* 0x002fe20007f9e0ff */
[----:B----4-:R-:W-:Y:S01]  /*0800*/  @!P0 IMAD R14, R27, R10, RZ ;  /* 0x0000000a1b0e8224 */ /* 0x010fe200078e02ff */
[----:B------:R-:W-:-:S03]  /*0810*/  @!P0 MOV R15, R51 ;  /* 0x00000033000f8202 */ /* 0x000fc60000000f00 */
[----:B------:R-:W1:Y:S01]  /*0820*/  @!P3 LDC.64 R4, c[0x0][0x288] ;  /* 0x0000a200ff04bb82 */ /* 0x000e620000000a00 */
[----:B------:R4:W5:Y:S01]  /*0830*/  @P1 LDG.E R40, desc[UR14][R24.64] ;  /* 0x0000000e18281981 */ /* 0x000962000c1e1900 */
[----:B------:R-:W-:Y:S01]  /*0840*/  @!P0 IMAD R27, R43, R11, R14 ;  /* 0x0000000b2b1b8224 */ /* 0x000fe200078e020e */
[----:B------:R-:W-:Y:S02]  /*0850*/  @!P0 MOV R14, R48 ;  /* 0x00000030000e8202 */ /* 0x000fe40000000f00 */
[----:B------:R-:W-:Y:S02]  /*0860*/  CS2R R38, SRZ ;  /* 0x0000000000267805 */ /* 0x000fe4000001ff00 */
[----:B------:R-:W-:Y:S01]  /*0870*/  @P1 IADD3.X R13, R26, R13, RZ, P4, !PT ;  /* 0x0000000d1a0d1210 */ /* 0x000fe200027fe4ff */
[----:B--2---:R-:W-:Y:S02]  /*0880*/  @!P2 IMAD R23, R23, R8, RZ ;  /* 0x000000081717a224 */ /* 0x004fe400078e02ff */
[----:B------:R-:W-:-:S02]  /*0890*/  @!P0 IMAD.WIDE.U32 R10, R43, R10, R14 ;  /* 0x0000000a2b0a8225 */ /* 0x000fc400078e000e */
[----:B------:R-:W2:Y:S01]  /*08a0*/  @!P2 LDC.64 R14, c[0x0][0x230] ;  /* 0x00008c00ff0eab82 */ /* 0x000ea20000000a00 */
[----:B------:R0:W5:Y:S02]  /*08b0*/  @P1 LDG.E R39, desc[UR14][R12.64] ;  /* 0x0000000e0c271981 */ /* 0x000164000c1e1900 */
[----:B------:R-:W-:Y:S02]  /*08c0*/  @!P0 IADD3 R11, R11, R27, RZ ;  /* 0x0000001b0b0b8210 */ /* 0x000fe40007ffe0ff */
[C---:B----4-:R-:W-:Y:S02]  /*08d0*/  @!P0 SHF.L.U32 R25, R10.reuse, 0x1, RZ ;  /* 0x000000010a198819 */ /* 0x050fe400000006ff */
[----:B------:R-:W-:Y:S02]  /*08e0*/  @!P0 SHF.L.U64.HI R24, R10, 0x1, R11 ;  /* 0x000000010a188819 */ /* 0x000fe4000001020b */
[----:B------:R-:W-:Y:S02]  /*08f0*/  @!P2 MOV R10, R48 ;  /* 0x00000030000aa202 */ /* 0x000fe40000000f00 */
[----:B------:R-:W-:Y:S01]  /*0900*/  @!P2 MOV R11, R51 ;  /* 0x00000033000ba202 */ /* 0x000fe20000000f00 */
[C---:B------:R-:W-:Y:S01]  /*0910*/  @!P2 IMAD R27, R22.reuse, R9, R23 ;  /* 0x00000009161ba224 */ /* 0x040fe200078e0217 */
[----:B0-----:R-:W0:Y:S01]  /*0920*/  @!P3 LDC.64 R12, c[0x0][0x228] ;  /* 0x00008a00ff0cbb82 */ /* 0x001e220000000a00 */
[----:B------:R-:W-:Y:S01]  /*0930*/  @!P2 IMAD.WIDE.U32 R22, R22, R8, R10 ;  /* 0x000000081616a225 */ /* 0x000fe200078e000a */
[----:B------:R-:W-:-:S06]  /*0940*/  @!P0 IADD3 R18, P4, R25, R18, RZ ;  /* 0x0000001219128210 */ /* 0x000fcc0007f9e0ff */
[----:B------:R-:W4:Y:S01]  /*0950*/  @!P3 LDC.64 R10, c[0x0][0x230] ;  /* 0x00008c00ff0abb82 */ /* 0x000f220000000a00 */
[----:B------:R-:W-:Y:S02]  /*0960*/  @!P0 IADD3 R20, P5, R25, R20, RZ ;  /* 0x0000001419148210 */ /* 0x000fe40007fbe0ff */
[----:B------:R-:W-:Y:S02]  /*0970*/  @!P2 IADD3 R23, R23, R27, RZ ;  /* 0x0000001b1717a210 */ /* 0x000fe40007ffe0ff */
[C---:B------:R-:W-:Y:S02]  /*0980*/  @!P0 IADD3.X R19, R24.reuse, R19, RZ, P4, !PT ;  /* 0x0000001318138210 */ /* 0x040fe400027fe4ff */
[----:B------:R-:W-:Y:S01]  /*0990*/  @!P0 IADD3.X R21, R24, R21, RZ, P5, !PT ;  /* 0x0000001518158210 */ /* 0x000fe20002ffe4ff */
[----:B-1----:R-:W-:Y:S01]  /*09a0*/  @!P3 IMAD R17, R17, R4, RZ ;  /* 0x000000041111b224 */ /* 0x002fe200078e02ff */
[----:B------:R-:W-:Y:S02]  /*09b0*/  @!P2 SHF.L.U32 R25, R22, 0x1, RZ ;  /* 0x000000011619a819 */ /* 0x000fe400000006ff */
[----:B------:R-:W-:-:S02]  /*09c0*/  CS2R R36, SRZ ;  /* 0x0000000000247805 */ /* 0x000fc4000001ff00 */
[----:B------:R-:W-:Y:S01]  /*09d0*/  @!P2 SHF.L.U64.HI R24, R22, 0x1, R23 ;  /* 0x000000011618a819 */ /* 0x000fe20000010217 */
[----:B------:R-:W1:Y:S01]  /*09e0*/  @!P2 LDC.64 R8, c[0x0][0x228] ;  /* 0x00008a00ff08ab82 */ /* 0x000e620000000a00 */
[----:B------:R-:W-:Y:S02]  /*09f0*/  @!P3 MOV R22, R48 ;  /* 0x000000300016b202 */ /* 0x000fe40000000f00 */
[----:B------:R-:W-:Y:S01]  /*0a00*/  @!P3 MOV R23, R51 ;  /* 0x000000330017b202 */ /* 0x000fe20000000f00 */
[C---:B------:R-:W-:Y:S01]  /*0a10*/  @!P3 IMAD R17, R42.reuse, R5, R17 ;  /* 0x000000052a11b224 */ /* 0x040fe200078e0211 */
[----:B--2---:R-:W-:Y:S01]  /*0a20*/  @!P2 IADD3 R14, P4, R25, R14, RZ ;  /* 0x0000000e190ea210 */ /* 0x004fe20007f9e0ff */
[----:B------:R-:W5:Y:S01]  /*0a30*/  @!P0 LDG.E R36, desc[UR14][R18.64] ;  /* 0x0000000e12248981 */ /* 0x000f62000c1e1900 */
[----:B------:R-:W-:Y:S02]  /*0a40*/  @!P3 IMAD.WIDE.U32 R22, R42, R4, R22 ;  /* 0x000000042a16b225 */ /* 0x000fe400078e0016 */
[----:B------:R-:W-:-:S03]  /*0a50*/  @!P2 IADD3.X R15, R24, R15, RZ, P4, !PT ;  /* 0x0000000f180fa210 */ /* 0x000fc600027fe4ff */
[----:B------:R-:W-:Y:S01]  /*0a60*/  @!P3 IADD3 R23, R23, R17, RZ ;  /* 0x000000111717b210 */ /* 0x000fe20007ffe0ff */
[----:B------:R-:W-:Y:S01]  /*0a70*/  HFMA2.MMA R5, -RZ, RZ, 0, 0 ;  /* 0x00000000ff057435 */ /* 0x000fe200000001ff */
[C---:B------:R-:W-:Y:S01]  /*0a80*/  @!P3 SHF.L.U32 R17, R22.reuse, 0x1, RZ ;  /* 0x000000011611b819 */ /* 0x040fe200000006ff */
[----:B------:R-:W5:Y:S01]  /*0a90*/  @!P2 LDG.E R41, desc[UR14][R14.64] ;  /* 0x0000000e0e29a981 */ /* 0x000f62000c1e1900 */
[----:B------:R-:W-:Y:S02]  /*0aa0*/  @!P3 SHF.L.U64.HI R22, R22, 0x1, R23 ;  /* 0x000000011616b819 */ /* 0x000fe40000010217 */
[C---:B----4-:R-:W-:Y:S02]  /*0ab0*/  @!P3 IADD3 R10, P4, R17.reuse, R10, RZ ;  /* 0x0000000a110ab210 */ /* 0x050fe40007f9e0ff */
[----:B0-----:R-:W-:Y:S02]  /*0ac0*/  @!P3 IADD3 R12, P5, R17, R12, RZ ;  /* 0x0000000c110cb210 */ /* 0x001fe40007fbe0ff */
[----:B------:R-:W-:Y:S01]  /*0ad0*/  MOV R4, RZ ;  /* 0x000000ff00047202 */ /* 0x000fe20000000f00 */
[----:B------:R-:W5:Y:S01]  /*0ae0*/  @!P0 LDG.E R5, desc[UR14][R20.64] ;  /* 0x0000000e14058981 */ /* 0x000f62000c1e1900 */
[----:B------:R-:W-:-:S02]  /*0af0*/  @!P3 IADD3.X R11, R22, R11, RZ, P4, !PT ;  /* 0x0000000b160bb210 */ /* 0x000fc400027fe4ff */
[----:B------:R-:W-:-:S03]  /*0b00*/  @!P3 IADD3.X R13, R22, R13, RZ, P5, !PT ;  /* 0x0000000d160db210 */ /* 0x000fc60002ffe4ff */
[----:B------:R-:W5:Y:S04]  /*0b10*/  @!P3 LDG.E R37, desc[UR14][R10.64] ;  /* 0x0000000e0a25b981 */ /* 0x000f68000c1e1900 */
[----:B------:R-:W5:Y:S01]  /*0b20*/  @!P3 LDG.E R4, desc[UR14][R12.64] ;  /* 0x0000000e0c04b981 */ /* 0x000f62000c1e1900 */
[----:B-1----:R-:W-:-:S04]  /*0b30*/  @!P2 IADD3 R8, P0, R25, R8, RZ ;  /* 0x000000081908a210 */ /* 0x002fc80007f1e0ff */
[----:B------:R-:W-:Y:S01]  /*0b40*/  @!P2 IADD3.X R9, R24, R9, RZ, P0, !PT ;  /* 0x000000091809a210 */ /* 0x000fe200007fe4ff */
[----:B------:R-:W-:Y:S01]  /*0b50*/  UMOV UR13, 0x3f800000 ;  /* 0x3f800000000d7882 */ /* 0x000fe20000000000 */
[----:B------:R-:W-:Y:S03]  /*0b60*/  BSSY B0, `(.L_x_66) ;  /* 0x000001b000007945 */ /* 0x000fe60003800000 */
[----:B------:R0:W5:Y:S02]  /*0b70*/  @!P2 LDG.E R38, desc[UR14][R8.64] ;  /* 0x0000000e0826a981 */ /* 0x000164000c1e1900 */
        /* <DEDUP_REMOVED lines=25> */
.L_x_67:
[----:B------:R-:W-:Y:S05]  /*0d10*/  BSYNC B0 ;  /* 0x0000000000007941 */ /* 0x000fea0003800000 */
.L_x_66:
        /* <DEDUP_REMOVED lines=37> */
.L_x_68:
        /* <DEDUP_REMOVED lines=26> */
.L_x_69:
[----:B------:R-:W-:Y:S01]  /*1110*/  FFMA.FTZ R24, R10, R17, R19 ;  /* 0x000000110a187223 */ /* 0x000fe20000010013 */
[----:B------:R-:W-:Y:S01]  /*1120*/  FADD.FTZ R23, R17, R20 ;  /* 0x0000001411177221 */ /* 0x000fe20000010000 */
[C---:B------:R-:W-:Y:S01]  /*1130*/  PRMT R17, R36.reuse, 0x7632, R17 ;  /* 0x0000763224117816 */ /* 0x040fe20000000011 */
[----:B------:R-:W-:Y:S01]  /*1140*/  FMUL.FTZ R22, R15, R6 ;  /* 0x000000060f167220 */ /* 0x000fe20000410000 */
[----:B------:R-:W-:Y:S01]  /*1150*/  SHF.L.U32 R19, R36, 0x10, RZ ;  /* 0x0000001024137819 */ /* 0x000fe200000006ff */
[----:B------:R-:W-:Y:S01]  /*1160*/  FMUL.FTZ R26, R12, R7 ;  /* 0x000000070c1a7220 */ /* 0x000fe20000410000 */
[----:B------:R-:W-:Y:S01]  /*1170*/  SHF.L.U32 R20, R17, 0x10, RZ ;  /* 0x0000001011147819 */ /* 0x000fe200000006ff */
[----:B------:R-:W-:Y:S01]  /*1180*/  FFMA.FTZ R21, R13, R22, R24 ;  /* 0x000000160d157223 */ /* 0x000fe20000010018 */
[--C-:B------:R-:W-:Y:S01]  /*1190*/  FADD.FTZ R23, R23, R22.reuse ;  /* 0x0000001617177221 */ /* 0x100fe20000010000 */
[----:B------:R-:W-:Y:S01]  /*11a0*/  PRMT R22, R5, 0x7632, R22 ;  /* 0x0000763205167816 */ /* 0x000fe20000000016 */
[----:B------:R-:W-:Y:S01]  /*11b0*/  FADD.FTZ R19, R19, -UR19 ;  /* 0x8000001313137e21 */ /* 0x000fe20008010000 */
[----:B------:R-:W-:Y:S01]  /*11c0*/  FADD.FTZ R25, R20, -UR19 ;  /* 0x8000001314197e21 */ /* 0x000fe20008010000 */
[----:B------:R-:W-:-:S02]  /*11d0*/  SHF.L.U32 R17, R5, 0x10, RZ ;  /* 0x0000001005117819 */ /* 0x000fc400000006ff */
[----:B------:R-:W-:Y:S01]  /*11e0*/  SHF.L.U32 R20, R22, 0x10, RZ ;  /* 0x0000001016147819 */ /* 0x000fe200000006ff */
[----:B------:R-:W-:Y:S01]  /*11f0*/  FMUL.FTZ R19, R19, UR13 ;  /* 0x0000000d13137c20 */ /* 0x000fe20008410000 */
[----:B------:R-:W-:Y:S01]  /*1200*/  PRMT R24, R37, 0x7632, R24 ;  /* 0x0000763225187816 */ /* 0x000fe20000000018 */
        /* <DEDUP_REMOVED lines=20> */
.L_x_70:
[----:B------:R-:W-:Y:S01]  /*1350*/  FFMA.FTZ R30, R18, R26, R21 ;  /* 0x0000001a121e7223 */ /* 0x000fe20000010015 */
[----:B------:R-:W-:Y:S01]  /*1360*/  FMUL.FTZ R28, R17, R6 ;  /* 0x00000006111c7220 */ /* 0x000fe20000410000 */
[----:B------:R-:W-:Y:S01]  /*1370*/  FADD.FTZ R23, R26, R23 ;  /* 0x000000171a177221 */ /* 0x000fe20000010000 */
[----:B------:R-:W-:Y:S02]  /*1380*/  SHF.L.U32 R21, R37, 0x10, RZ ;  /* 0x0000001025157819 */ /* 0x000fe400000006ff */
[----:B------:R-:W-:Y:S01]  /*1390*/  SHF.L.U32 R24, R24, 0x10, RZ ;  /* 0x0000001018187819 */ /* 0x000fe200000006ff */
[----:B------:R-:W-:Y:S01]  /*13a0*/  FADD.FTZ R27, R23, R28 ;  /* 0x0000001c171b7221 */ /* 0x000fe20000010000 */
[----:B------:R-:W-:Y:S01]  /*13b0*/  PRMT R23, R4, 0x7632, R23 ;  /* 0x0000763204177816 */ /* 0x000fe20000000017 */
[----:B------:R-:W-:Y:S01]  /*13c0*/  FADD.FTZ R26, R21, -UR19 ;  /* 0x80000013151a7e21 */ /* 0x000fe20008010000 */
[----:B------:R-:W-:Y:S01]  /*13d0*/  FFMA.FTZ R25, R19, R28, R30 ;  /* 0x0000001c13197223 */ /* 0x000fe2000001001e */
[----:B------:R-:W-:Y:S01]  /*13e0*/  FADD.FTZ R29, R24, -UR19 ;  /* 0x80000013181d7e21 */ /* 0x000fe20008010000 */
[----:B------:R-:W-:Y:S01]  /*13f0*/  SHF.L.U32 R24, R23, 0x10, RZ ;  /* 0x0000001017187819 */ /* 0x000fe200000006ff */
[----:B------:R-:W-:Y:S01]  /*1400*/  FMUL.FTZ R23, R26, UR13 ;  /* 0x0000000d1a177c20 */ /* 0x000fe20008410000 */
[----:B------:R-:W-:Y:S01]  /*1410*/  SHF.L.U32 R21, R4, 0x10, RZ ;  /* 0x0000001004157819 */ /* 0x000fe200000006ff */
[----:B------:R-:W-:Y:S01]  /*1420*/  FMUL.FTZ R28, R20, R7 ;  /* 0x00000007141c7220 */ /* 0x000fe20000410000 */
        /* <DEDUP_REMOVED lines=20> */
.L_x_71:
        /* <DEDUP_REMOVED lines=8> */
[----:B------:R-:W-:Y:S01]  /*15f0*/  FFMA.FTZ R32, R11, R16, RZ ;  /* 0x000000100b207223 */ /* 0x000fe200000100ff */
[----:B------:R-:W-:Y:S01]  /*1600*/  FFMA.FTZ R25, R26, R27, R25 ;  /* 0x0000001b1a197223 */ /* 0x000fe20000010019 */
[----:B------:R-:W-:Y:S01]  /*1610*/  FADD.FTZ R27, R27, R30 ;  /* 0x0000001e1b1b7221 */ /* 0x000fe20000010000 */
[----:B------:R-:W-:Y:S01]  /*1620*/  FADD.FTZ R16, RZ, R16 ;  /* 0x00000010ff107221 */ /* 0x000fe20000010000 */
[----:B------:R-:W-:Y:S01]  /*1630*/  FFMA.FTZ R29, R10, R14, RZ ;  /* 0x0000000e0a1d7223 */ /* 0x000fe200000100ff */
[----:B------:R-:W-:Y:S01]  /*1640*/  FADD.FTZ R11, RZ, R14 ;  /* 0x0000000eff0b7221 */ /* 0x000fe20000010000 */
[----:B------:R-:W1:Y:S01]  /*1650*/  SHFL.DOWN PT, R28, R25, 0x1, 0x1f ;  /* 0x08201f00191c7f89 */ /* 0x000e6200000e0000 */
[----:B------:R-:W-:Y:S01]  /*1660*/  UMOV UR12, 0x400 ;  /* 0x00000400000c7882 */ /* 0x000fe20000000000 */
[----:B------:R-:W-:Y:S01]  /*1670*/  FFMA.FTZ R32, R13, R15, R32 ;  /* 0x0000000f0d207223 */ /* 0x000fe20000010020 */
[----:B------:R-:W-:Y:S01]  /*1680*/  UIADD3 UR11, UR12, 0x80, URZ ;  /* 0x000000800c0b7890 */ /* 0x000fe2000fffe03f */
[----:B------:R-:W2:Y:S01]  /*1690*/  SHFL.DOWN PT, R30, R27, 0x1, 0x1f ;  /* 0x08201f001b1e7f89 */ /* 0x000ea200000e0000 */
[----:B------:R-:W-:Y:S01]  /*16a0*/  FADD.FTZ R16, R16, R15 ;  /* 0x0000000f10107221 */ /* 0x000fe20000010000 */
[----:B------:R-:W-:Y:S01]  /*16b0*/  FFMA.FTZ R29, R18, R12, R29 ;  /* 0x0000000c121d7223 */ /* 0x000fe2000001001d */
[----:B------:R-:W-:Y:S01]  /*16c0*/  FADD.FTZ R11, R11, R12 ;  /* 0x0000000c0b0b7221 */ /* 0x000fe20000010000 */
[----:B------:R-:W-:Y:S01]  /*16d0*/  ISETP.NE.AND P2, PT, R46, RZ, PT ;  /* 0x000000ff2e00720c */ /* 0x000fe20003f45270 */
[----:B------:R-:W-:Y:S01]  /*16e0*/  FFMA.FTZ R32, R19, R17, R32 ;  /* 0x0000001113207223 */ /* 0x000fe20000010020 */
[----:B------:R-:W-:Y:S01]  /*16f0*/  FADD.FTZ R16, R16, R17 ;  /* 0x0000001110107221 */ /* 0x000fe20000010000 */
[----:B------:R-:W-:Y:S01]  /*1700*/  FFMA.FTZ R29, R22, R20, R29 ;  /* 0x00000014161d7223 */ /* 0x000fe2000001001d */
[----:B------:R-:W-:Y:S01]  /*1710*/  FADD.FTZ R11, R11, R20 ;  /* 0x000000140b0b7221 */ /* 0x000fe20000010000 */
[----:B------:R-:W-:Y:S01]  /*1720*/  FFMA.FTZ R32, R23, R21, R32 ;  /* 0x0000001517207223 */ /* 0x000fe20000010020 */
[----:B------:R-:W-:Y:S01]  /*1730*/  FADD.FTZ R34, R16, R21 ;  /* 0x0000001510227221 */ /* 0x000fe20000010000 */
[----:B------:R-:W-:Y:S01]  /*1740*/  FFMA.FTZ R33, R26, R24, R29 ;  /* 0x000000181a217223 */ /* 0x000fe2000001001d */
[----:B------:R-:W-:Y:S01]  /*1750*/  FADD.FTZ R35, R11, R24 ;  /* 0x000000180b237221 */ /* 0x000fe20000010000 */
[----:B0-----:R-:W-:Y:S01]  /*1760*/  ULEA UR11, UR17, UR11, 0x18 ;  /* 0x0000000b110b7291 */ /* 0x001fe2000f8ec03f */
[----:B------:R-:W-:Y:S01]  /*1770*/  BSSY B0, `(.L_x_72) ;  /* 0x000003d000007945 */ /* 0x000fe20003800000 */
[----:B------:R-:W-:-:S04]  /*1780*/  ISETP.GT.U32.AND P4, PT, R46, 0x5, PT ;  /* 0x000000052e00780c */ /* 0x000fc80003f84070 */
[----:B------:R-:W-:Y:S01]  /*1790*/  LEA R47, R46, UR11, 0x4 ;  /* 0x0000000b2e2f7c11 */ /* 0x000fe2000f8e20ff */
[----:B-1----:R-:W-:Y:S01]  /*17a0*/  @!P0 FADD.FTZ R25, R25, R28 ;  /* 0x0000001c19198221 */ /* 0x002fe20000010000 */
[----:B--2---:R-:W-:-:S04]  /*17b0*/  @!P0 FADD.FTZ R27, R27, R30 ;  /* 0x0000001e1b1b8221 */ /* 0x004fc80000010000 */
[----:B------:R-:W0:Y:S01]  /*17c0*/  SHFL.DOWN PT, R28, R25, 0x2, 0x1f ;  /* 0x08401f00191c7f89 */ /* 0x000e2200000e0000 */
[----:B------:R-:W-:-:S03]  /*17d0*/  ISETP.GT.AND P0, PT, R0, 0x1d, PT ;  /* 0x0000001d0000780c */ /* 0x000fc60003f04270 */
[----:B------:R-:W1:Y:S04]  /*17e0*/  SHFL.DOWN PT, R30, R27, 0x2, 0x1f ;  /* 0x08401f001b1e7f89 */ /* 0x000e6800000e0000 */
[----:B------:R-:W-:Y:S06]  /*17f0*/  STS.128 [R47], R32 ;  /* 0x000000202f007388 */ /* 0x000fec0000000c00 */
        /* <DEDUP_REMOVED lines=12> */
[----:B------:R-:W-:-:S03]  /*18c0*/  ISETP.GT.AND P0, PT, R0, 0xf, PT ;  /* 0x0000000f0000780c */ /* 0x000fc60003f04270 */
[----:B------:R-:W0:Y:S04]  /*18d0*/  SHFL.DOWN PT, R30, R25, 0x10, 0x1f ;  /* 0x0a001f00191e7f89 */ /* 0x000e2800000e0000 */
[----:B------:R-:W1:Y:S06]  /*18e0*/  SHFL.DOWN PT, R28, R27, 0x10, 0x1f ;  /* 0x0a001f001b1c7f89 */ /* 0x000e6c00000e0000 */
[----:B0-----:R-:W-:Y:S01]  /*18f0*/  @!P0 FADD.FTZ R25, R25, R30 ;  /* 0x0000001e19198221 */ /* 0x001fe20000010000 */
[----:B-1----:R-:W-:Y:S01]  /*1900*/  @!P0 FADD.FTZ R27, R27, R28 ;  /* 0x0000001c1b1b8221 */ /* 0x002fe20000010000 */
[----:B------:R-:W-:-:S03]  /*1910*/  ISETP.NE.AND P0, PT, R0, RZ, PT ;  /* 0x000000ff0000720c */ /* 0x000fc60003f05270 */
[----:B------:R-:W-:Y:S02]  /*1920*/  MOV R10, R25 ;  /* 0x00000019000a7202 */ /* 0x000fe40000000f00 */
[----:B------:R-:W-:-:S08]  /*1930*/  MOV R11, R27 ;  /* 0x0000001b000b7202 */ /* 0x000fd00000000f00 */
        /* <DEDUP_REMOVED lines=8> */
[----:B------:R-:W5:Y:S01]  /*19c0*/  LDS.128 R12, [UR11+0x50] ;  /* 0x0000500bff0c7984 */ /* 0x000f620008000c00 */
[----:B-1----:R-:W-:Y:S01]  /*19d0*/  FADD.FTZ R53, R10, R28 ;  /* 0x0000001c0a357221 */ /* 0x002fe20000010000 */
[----:B0-----:R-:W-:-:S02]  /*19e0*/  FADD.FTZ R10, R11, R29 ;  /* 0x0000001d0b0a7221 */ /* 0x001fc40000010000 */
[----:B------:R-:W0:Y:S01]  /*19f0*/  LDS.128 R28, [UR11+0x60] ;  /* 0x0000600bff1c7984 */ /* 0x000e220008000c00 */
        /* <DEDUP_REMOVED lines=20> */
.L_x_73:
[----:B------:R-:W-:Y:S05]  /*1b40*/  BSYNC B0 ;  /* 0x0000000000007941 */ /* 0x000fea0003800000 */
.L_x_72:
[----:B------:R-:W-:Y:S06]  /*1b50*/  BAR.SYNC.DEFER_BLOCKING 0x0 ;  /* 0x0000000000007b1d */ /* 0x000fec0000010000 */
[----:B------:R-:W-:Y:S04]  /*1b60*/  BSSY B0, `(.L_x_74) ;  /* 0x000013d000007945 */ /* 0x000fe80003800000 */
[----:B------:R-:W-:Y:S05]  /*1b70*/  @P4 BRA `(.L_x_75) ;  /* 0x0000001000ec4947 */ /* 0x000fea0003800000 */
[----:B------:R-:W1:Y:S04]  /*1b80*/  LDS.128 R20, [R47+0x60] ;  /* 0x000060002f147984 */ /* 0x000e680000000c00 */
[----:B------:R-:W2:Y:S04]  /*1b90*/  LDS.128 R24, [R47+0xc0] ;  /* 0x0000c0002f187984 */ /* 0x000ea80000000c00 */
[----:B------:R-:W3:Y:S04]  /*1ba0*/  LDS.128 R12, [R47+0x120] ;  /* 0x000120002f0c7984 */ /* 0x000ee80000000c00 */
[----:B------:R-:W4:Y:S04]  /*1bb0*/  LDS.128 R16, [R47+0x180] ;  /* 0x000180002f107984 */ /* 0x000f280000000c00 */
[----:B------:R-:W5:Y:S01]  /*1bc0*/  LDS.128 R28, [R47+0x1e0] ;  /* 0x0001e0002f1c7984 */ /* 0x000f620000000c00 */
[----:B-1----:R-:W-:Y:S01]  /*1bd0*/  FADD.FTZ R53, R32, R20 ;  /* 0x0000001420357221 */ /* 0x002fe20000010000 */
[----:B------:R-:W-:Y:S01]  /*1be0*/  FADD.FTZ R20, R33, R21 ;  /* 0x0000001521147221 */ /* 0x000fe20000010000 */
[----:B------:R-:W-:Y:S01]  /*1bf0*/  FADD.FTZ R21, R34, R22 ;  /* 0x0000001622157221 */ /* 0x000fe20000010000 */
[----:B------:R-:W-:Y:S01]  /*1c00*/  FADD.FTZ R32, R35, R23 ;  /* 0x0000001723207221 */ /* 0x000fe20000010000 */
[----:B--2---:R-:W-:Y:S01]  /*1c10*/  FADD.FTZ R33, R53, R24 ;  /* 0x0000001835217221 */ /* 0x004fe20000010000 */
[----:B------:R-:W-:Y:S01]  /*1c20*/  FADD.FTZ R24, R20, R25 ;  /* 0x0000001914187221 */ /* 0x000fe20000010000 */
[----:B------:R-:W-:Y:S01]  /*1c30*/  FADD.FTZ R35, R21, R26 ;  /* 0x0000001a15237221 */ /* 0x000fe20000010000 */
[----:B------:R-:W-:Y:S01]  /*1c40*/  FADD.FTZ R34, R32, R27 ;  /* 0x0000001b20227221 */ /* 0x000fe20000010000 */
[----:B------:R-:W1:Y:S01]  /*1c50*/  LDS.128 R20, [R47+0x240] ;  /* 0x000240002f147984 */ /* 0x000e620000000c00 */
[----:B---3--:R-:W-:Y:S01]  /*1c60*/  FADD.FTZ R32, R24, R13 ;  /* 0x0000000d18207221 */ /* 0x008fe20000010000 */
[----:B------:R-:W-:Y:S01]  /*1c70*/  FADD.FTZ R33, R33, R12 ;  /* 0x0000000c21217221 */ /* 0x000fe20000010000 */
[----:B------:R-:W-:Y:S01]  /*1c80*/  FADD.FTZ R35, R35, R14 ;  /* 0x0000000e23237221 */ /* 0x000fe20000010000 */
[----:B------:R-:W2:Y:S01]  /*1c90*/  LDS.128 R24, [R47+0x2a0] ;  /* 0x0002a0002f187984 */ /* 0x000ea20000000c00 */
[----:B------:R-:W-:Y:S01]  /*1ca0*/  FADD.FTZ R34, R34, R15 ;  /* 0x0000000f22227221 */ /* 0x000fe20000010000 */
[----:B----4-:R-:W-:Y:S01]  /*1cb0*/  FADD.FTZ R33, R33, R16 ;  /* 0x0000001021217221 */ /* 0x010fe20000010000 */
[----:B------:R-:W-:Y:S01]  /*1cc0*/  FADD.FTZ R32, R32, R17 ;  /* 0x0000001120207221 */ /* 0x000fe20000010000 */
[----:B------:R-:W3:Y:S01]  /*1cd0*/  LDS.128 R12, [R47+0x300] ;  /* 0x000300002f0c7984 */ /* 0x000ee20000000c00 */
[----:B------:R-:W-:Y:S01]  /*1ce0*/  FADD.FTZ R34, R34, R19 ;  /* 0x0000001322227221 */ /* 0x000fe20000010000 */
[----:B-----5:R-:W-:Y:S01]  /*1cf0*/  FADD.FTZ R33, R33, R28 ;  /* 0x0000001c21217221 */ /* 0x020fe20000010000 */
[----:B------:R-:W-:Y:S01]  /*1d00*/  FADD.FTZ R32, R32, R29 ;  /* 0x0000001d20207221 */ /* 0x000fe20000010000 */
[----:B------:R-:W-:Y:S01]  /*1d10*/  FADD.FTZ R35, R35, R18 ;  /* 0x0000001223237221 */ /* 0x000fe20000010000 */
[----:B------:R-:W-:Y:S01]  /*1d20*/  FADD.FTZ R34, R34, R31 ;  /* 0x0000001f22227221 */ /* 0x000fe20000010000 */
[----:B------:R-:W4:Y:S02]  /*1d30*/  LDS.128 R16, [R47+0x360] ;  /* 0x000360002f107984 */ /* 0x000f240000000c00 */
[----:B------:R-:W-:-:S02]  /*1d40*/  FADD.FTZ R35, R35, R30 ;  /* 0x0000001e23237221 */ /* 0x000fc40000010000 */
        /* <DEDUP_REMOVED lines=8> */
[----:B------:R-:W1:Y:S01]  /*1dd0*/  LDS.128 R20, [R47+0x420] ;  /* 0x000420002f147984 */ /* 0x000e620000000c00 */
[----:B------:R-:W-:Y:S01]  /*1de0*/  FADD.FTZ R35, R35, R26 ;  /* 0x0000001a23237221 */ /* 0x000fe20000010000 */
[----:B---3--:R-:W-:Y:S01]  /*1df0*/  FADD.FTZ R32, R24, R13 ;  /* 0x0000000d18207221 */ /* 0x008fe20000010000 */
[----:B------:R-:W-:Y:S01]  /*1e00*/  FADD.FTZ R33, R33, R12 ;  /* 0x0000000c21217221 */ /* 0x000fe20000010000 */
[----:B------:R-:W2:Y:S01]  /*1e10*/  LDS.128 R24, [R47+0x480] ;  /* 0x000480002f187984 */ /* 0x000ea20000000c00 */
[----:B------:R-:W-:Y:S01]  /*1e20*/  FADD.FTZ R35, R35, R14 ;  /* 0x0000000e23237221 */ /* 0x000fe20000010000 */
[----:B------:R-:W-:Y:S01]  /*1e30*/  FADD.FTZ R34, R34, R15 ;  /* 0x0000000f22227221 */ /* 0x000fe20000010000 */
[----:B----4-:R-:W-:Y:S01]  /*1e40*/  FADD.FTZ R33, R33, R16 ;  /* 0x0000001021217221 */ /* 0x010fe20000010000 */
[----:B------:R-:W3:Y:S01]  /*1e50*/  LDS.128 R12, [R47+0x4e0] ;  /* 0x0004e0002f0c7984 */ /* 0x000ee20000000c00 */
[----:B------:R-:W-:Y:S01]  /*1e60*/  FADD.FTZ R32, R32, R17 ;  /* 0x0000001120207221 */ /* 0x000fe20000010000 */
[----:B------:R-:W-:Y:S01]  /*1e70*/  FADD.FTZ R34, R34, R19 ;  /* 0x0000001322227221 */ /* 0x000fe20000010000 */
[----:B-----5:R-:W-:Y:S01]  /*1e80*/  FADD.FTZ R33, R33, R28 ;  /* 0x0000001c21217221 */ /* 0x020fe20000010000 */
[----:B------:R-:W-:Y:S01]  /*1e90*/  FADD.FTZ R35, R35, R18 ;  /* 0x0000001223237221 */ /* 0x000fe20000010000 */
[----:B------:R-:W-:Y:S01]  /*1ea0*/  FADD.FTZ R32, R32, R29 ;  /* 0x0000001d20207221 */ /* 0x000fe20000010000 */
[----:B------:R-:W4:Y:S01]  /*1eb0*/  LDS.128 R16, [R47+0x540] ;  /* 0x000540002f107984 */ /* 0x000f220000000c00 */
[----:B------:R-:W-:Y:S01]  /*1ec0*/  FADD.FTZ R34, R34, R31 ;  /* 0x0000001f22227221 */ /* 0x000fe20000010000 */
        /* <DEDUP_REMOVED lines=220> */
[----:B------:R-:W-:Y:S01]  /*2c90*/  FADD.FTZ R34, R34, R19 ;  /* 0x0000001322227221 */ /* 0x000fe20000010000 */
[----:B-----5:R-:W-:Y:S01]  /*2ca0*/  FADD.FTZ R33, R33, R28 ;  /* 0x0000001c21217221 */ /* 0x020fe20000010000 */
[----:B------:R-:W-:Y:S01]  /*2cb0*/  FADD.FTZ R32, R32, R29 ;  /* 0x0000001d20207221 */ /* 0x000fe20000010000 */
[----:B------:R-:W-:Y:S01]  /*2cc0*/  FADD.FTZ R35, R35, R30 ;  /* 0x0000001e23237221 */ /* 0x000fe20000010000 */
[----:B------:R-:W-:Y:S01]  /*2cd0*/  FADD.FTZ R34, R34, R31 ;  /* 0x0000001f22227221 */ /* 0x000fe20000010000 */
[----:B------:R-:W4:Y:S04]  /*2ce0*/  LDS.128 R16, [R47+0x1620] ;  /* 0x001620002f107984 */ /* 0x000f280000000c00 */
[----:B------:R-:W-:Y:S01]  /*2cf0*/  LDS.128 R28, [R47+0x1740] ;  /* 0x001740002f1c7984 */ /* 0x000fe20000000c00 */
        /* <DEDUP_REMOVED lines=27> */
[----:B------:R-:W-:Y:S01]  /*2eb0*/  FADD.FTZ R13, R13, R28 ;  /* 0x0000001c0d0d7221 */ /* 0x000fe20000010000 */
[----:B------:R-:W-:Y:S01]  /*2ec0*/  FADD.FTZ R12, R12, R29 ;  /* 0x0000001d0c0c7221 */ /* 0x000fe20000010000 */
[----:B------:R-:W-:Y:S01]  /*2ed0*/  FADD.FTZ R15, R15, R30 ;  /* 0x0000001e0f0f7221 */ /* 0x000fe20000010000 */
[----:B------:R-:W-:Y:S01]  /*2ee0*/  FADD.FTZ R14, R14, R31 ;  /* 0x0000001f0e0e7221 */ /* 0x000fe20000010000 */
[----:B---3--:R-:W-:Y:S01]  /*2ef0*/  FADD.FTZ R32, R13, R32 ;  /* 0x000000200d207221 */ /* 0x008fe20000010000 */
[----:B------:R-:W-:Y:S01]  /*2f00*/  FADD.FTZ R33, R12, R33 ;  /* 0x000000210c217221 */ /* 0x000fe20000010000 */
[----:B------:R-:W-:Y:S01]  /*2f10*/  FADD.FTZ R34, R15, R34 ;  /* 0x000000220f227221 */ /* 0x000fe20000010000 */
[----:B------:R-:W-:-:S07]  /*2f20*/  FADD.FTZ R35, R14, R35 ;  /* 0x000000230e237221 */ /* 0x000fce0000010000 */
.L_x_75:
[----:B------:R-:W-:Y:S05]  /*2f30*/  BSYNC B0 ;  /* 0x0000000000007941 */ /* 0x000fea0003800000 */
.L_x_74:
        /* <DEDUP_REMOVED lines=21> */
.L_x_77:
[----:B------:R-:W-:Y:S05]  /*3090*/  BSYNC B0 ;  /* 0x0000000000007941 */ /* 0x000fea0003800000 */
.L_x_76:
[----:B------:R-:W-:Y:S02]  /*30a0*/  PRMT R25, R5, 0x7632, R25 ;  /* 0x0000763205197816 */ /* 0x000fe40000000019 */
[----:B------:R-:W-:Y:S02]  /*30b0*/  PRMT R24, R37, 0x7632, R24 ;  /* 0x0000763225187816 */ /* 0x000fe40000000018 */
[----:B--2---:R-:W-:Y:S01]  /*30c0*/  PRMT R23, R4, 0x7632, R23 ;  /* 0x0000763204177816 */ /* 0x004fe20000000017 */
[----:B------:R-:W-:Y:S06]  /*30d0*/  @!P0 BRA `(.L_x_78) ;  /* 0x0000001000908947 */ /* 0x000fec0003800000 */
[----:B------:R-:W1:Y:S01]  /*30e0*/  LDC R22, c[0x0][0x10] ;  /* 0x00000400ff167b82 */ /* 0x000e620000000800 */
[----:B------:R-:W2:Y:S01]  /*30f0*/  S2R R13, SR_CTAID.Y ;  /* 0x00000000000d7919 */ /* 0x000ea20000002600 */
[----:B------:R-:W-:-:S06]  /*3100*/  ULOP3.LUT UR11, UR4, 0x1, URZ, 0xc0, !UPT ;  /* 0x00000001040b7892 */ /* 0x000fcc000f8ec03f */
[----:B------:R-:W3:Y:S08]  /*3110*/  LDC.64 R14, c[0x0][0x258] ;  /* 0x00009600ff0e7b82 */ /* 0x000ef00000000a00 */
[----:B------:R-:W4:Y:S01]  /*3120*/  LDC.64 R28, c[0x0][0x260] ;  /* 0x00009800ff1c7b82 */ /* 0x000f220000000a00 */
[----:B-1----:R-:W-:-:S04]  /*3130*/  IMAD R16, R22, UR11, RZ ;  /* 0x0000000b16107c24 */ /* 0x002fc8000f8e02ff */
[C---:B------:R-:W-:Y:S01]  /*3140*/  IMAD R18, R16.reuse, R12, RZ ;  /* 0x0000000c10127224 */ /* 0x040fe200078e02ff */
[----:B--2---:R-:W-:-:S04]  /*3150*/  IADD3 R17, R16, R13, RZ ;  /* 0x0000000d10117210 */ /* 0x004fc80007ffe0ff */
[----:B------:R-:W-:Y:S01]  /*3160*/  SHF.L.U32 R19, R18, 0x1, RZ ;  /* 0x0000000112137819 */ /* 0x000fe200000006ff */
[----:B---3--:R-:W-:-:S04]  /*3170*/  IMAD.WIDE.U32 R14, R17, 0x4, R14 ;  /* 0x00000004110e7825 */ /* 0x008fc800078e000e */
[----:B----4-:R-:W-:Y:S01]  /*3180*/  IMAD.WIDE R28, R19, 0x4, R28 ;  /* 0x00000004131c7825 */ /* 0x010fe200078e021c */
[----:B------:R-:W-:Y:S06]  /*3190*/  @P2 BRA `(.L_x_79) ;  /* 0x0000000000682947 */ /* 0x000fec0003800000 */
[----:B------:R-:W1:Y:S01]  /*31a0*/  S2R R0, SR_LANEID ;  /* 0x0000000000007919 */ /* 0x000e620000000000 */
        /* <DEDUP_REMOVED lines=11> */
[----:B-1----:R-:W-:-:S13]  /*3260*/  ISETP.EQ.U32.AND P0, PT, R0, UR17, PT ;  /* 0x0000001100007c0c */ /* 0x002fda000bf02070 */
[----:B------:R-:W-:Y:S06]  /*3270*/  @P0 MEMBAR.ALL.GPU ;  /* 0x0000000000000992 */ /* 0x000fec000000a000 */
[----:B------:R-:W-:-:S00]  /*3280*/  @P0 ERRBAR ;  /* 0x00000000000009ab */ /* 0x000fc00000000000 */
[----:B------:R-:W-:Y:S06]  /*3290*/  @P0 CGAERRBAR ;  /* 0x00000000000005ab */ /* 0x000fec0000000000 */
[----:B------:R2:W-:Y:S01]  /*32a0*/  @P0 REDG.E.ADD.S32.STRONG.GPU desc[UR14][R14.64], R21 ;  /* 0x000000150e00098e */ /* 0x0005e2000c10e38e */
[----:B------:R-:W-:-:S04]  /*32b0*/  PLOP3.LUT P0, PT, PT, PT, UP0, 0x80, 0x0 ;  /* 0x000000000000781c */ /* 0x000fc80003f0f008 */
[----:B------:R-:W-:-:S04]  /*32c0*/  SEL R19, R12, RZ, !P0 ;  /* 0x000000ff0c137207 */ /* 0x000fc80004000000 */
[----:B------:R-:W-:-:S13]  /*32d0*/  ISETP.NE.AND P0, PT, R19, -0x1, PT ;  /* 0xffffffff1300780c */ /* 0x000fda0003f05270 */
[----:B--2---:R-:W-:Y:S05]  /*32e0*/  @!P0 BRA `(.L_x_79) ;  /* 0x0000000000148947 */ /* 0x004fea0003800000 */
.L_x_80:
[----:B------:R-:W2:Y:S04]  /*32f0*/  LDG.E.STRONG.GPU R16, desc[UR14][R14.64] ;  /* 0x0000000e0e107981 */ /* 0x000ea8000c1ef900 */
[----:B--2---:R-:W-:Y:S01]  /*3300*/  CCTL.IVALL ;  /* 0x00000000ff00798f */ /* 0x004fe20002000000 */
[----:B------:R-:W-:Y:S05]  /*3310*/  YIELD ;  /* 0x0000000000007946 */ /* 0x000fea0003800000 */
[----:B------:R-:W-:-:S13]  /*3320*/  ISETP.NE.AND P0, PT, R16, R19, PT ;  /* 0x000000131000720c */ /* 0x000fda0003f05270 */
[----:B------:R-:W-:Y:S05]  /*3330*/  @P0 BRA `(.L_x_80) ;  /* 0xfffffffc00ec0947 */ /* 0x000fea000383ffff */
.L_x_79:
        /* <DEDUP_REMOVED lines=17> */
.L_x_84:
[----:B------:R-:W-:-:S13]  /*3450*/  ISETP.EQ.OR P6, PT, R27, UR16, P2 ;  /* 0x000000101b007c0c */ /* 0x000fda00097c2670 */
[----:B------:R-:W-:-:S04]  /*3460*/  @!P6 IMAD R15, R22, R27, R13 ;  /* 0x0000001b160fe224 */ /* 0x000fc800078e020d */
[----:B------:R-:W-:-:S06]  /*3470*/  @!P6 IMAD.WIDE.U32 R14, R15, 0x8, R28 ;  /* 0x000000080f0ee825 */ /* 0x000fcc00078e001c */
[----:B------:R-:W0:Y:S01]  /*3480*/  @!P6 LDG.E.64 R14, desc[UR14][R14.64] ;  /* 0x0000000e0e0ee981 */ /* 0x000e22000c1e1b00 */
[C---:B------:R-:W-:Y:S02]  /*3490*/  IADD3 R17, R27.reuse, 0x1, RZ ;  /* 0x000000011b117810 */ /* 0x040fe40007ffe0ff */
[----:B------:R-:W-:Y:S02]  /*34a0*/  IADD3 R19, R27, 0x2, RZ ;  /* 0x000000021b137810 */ /* 0x000fe40007ffe0ff */
[----:B------:R-:W-:Y:S02]  /*34b0*/  ISETP.EQ.OR P4, PT, R17, UR16, P2 ;  /* 0x0000001011007c0c */ /* 0x000fe40009782670 */
[----:B------:R-:W-:Y:S02]  /*34c0*/  ISETP.EQ.OR P5, PT, R19, UR16, P2 ;  /* 0x0000001013007c0c */ /* 0x000fe400097a2670 */
[----:B------:R-:W-:-:S09]  /*34d0*/  IADD3 R18, R27, 0x3, RZ ;  /* 0x000000031b127810 */ /* 0x000fd20007ffe0ff */
[C-C-:B------:R-:W-:Y:S02]  /*34e0*/  @!P4 IMAD R17, R22.reuse, R17, R13.reuse ;  /* 0x000000111611c224 */ /* 0x140fe400078e020d */
[----:B------:R-:W-:Y:S02]  /*34f0*/  @!P5 IMAD R19, R22, R19, R13 ;  /* 0x000000131613d224 */ /* 0x000fe400078e020d */
[----:B0-----:R-:W-:Y:S01]  /*3500*/  @!P6 FADD.FTZ R10, R10, R14 ;  /* 0x0000000e0a0ae221 */ /* 0x001fe20000010000 */
        /* <DEDUP_REMOVED lines=103> */
.L_x_83:
        /* <DEDUP_REMOVED lines=13> */
[----:B------:R-:W0:Y:S02]  /*3c50*/  @!P0 LDG.E.64 R14, desc[UR14][R14.64] ;  /* 0x0000000e0e0e8981 */ /* 0x000e24000c1e1b00 */
[C-C-:B------:R-:W-:Y:S02]  /*3c60*/  @!P6 IMAD R19, R22.reuse, R19, R13.reuse ;  /* 0x000000131613e224 */ /* 0x140fe400078e020d */
[----:B------:R-:W-:Y:S01]  /*3c70*/  @!P4 IMAD R21, R22, R21, R13 ;  /* 0x000000151615c224 */ /* 0x000fe200078e020d */
[----:B------:R-:W2:Y:S01]  /*3c80*/  @!P5 LDG.E.64 R16, desc[UR14][R16.64] ;  /* 0x0000000e1010d981 */ /* 0x000ea2000c1e1b00 */
[----:B------:R-:W-:-:S04]  /*3c90*/  @!P6 IMAD.WIDE.U32 R18, R19, 0x8, R28 ;  /* 0x000000081312e825 */ /* 0x000fc800078e001c */
[----:B------:R-:W-:Y:S02]  /*3ca0*/  @!P4 IMAD.WIDE.U32 R20, R21, 0x8, R28 ;  /* 0x000000081514c825 */ /* 0x000fe400078e001c */
[----:B------:R-:W3:Y:S04]  /*3cb0*/  @!P6 LDG.E.64 R18, desc[UR14][R18.64] ;  /* 0x0000000e1212e981 */ /* 0x000ee8000c1e1b00 */
[----:B------:R-:W4:Y:S01]  /*3cc0*/  @!P4 LDG.E.64 R20, desc[UR14][R20.64] ;  /* 0x0000000e1414c981 */ /* 0x000f22000c1e1b00 */
[----:B------:R-:W-:Y:S01]  /*3cd0*/  IADD3 R27, R27, 0x4, RZ ;  /* 0x000000041b1b7810 */ /* 0x000fe20007ffe0ff */
[----:B0-----:R-:W-:Y:S01]  /*3ce0*/  @!P0 FADD.FTZ R10, R10, R14 ;  /* 0x0000000e0a0a8221 */ /* 0x001fe20000010000 */
[----:B------:R-:W-:Y:S02]  /*3cf0*/  @!P0 FADD.FTZ R11, R11, R15 ;  /* 0x0000000f0b0b8221 */ /* 0x000fe40000010000 */
[----:B------:R-:W-:-:S02]  /*3d00*/  IADD3 R14, R27, 0x1, RZ ;  /* 0x000000011b0e7810 */ /* 0x000fc40007ffe0ff */
[----:B------:R-:W-:Y:S01]  /*3d10*/  ISETP.EQ.OR P0, PT, R27, UR16, P2 ;  /* 0x000000101b007c0c */ /* 0x000fe20009702670 */
[----:B--2---:R-:W-:Y:S01]  /*3d20*/  @!P5 FADD.FTZ R10, R10, R16 ;  /* 0x000000100a0ad221 */ /* 0x004fe20000010000 */
[----:B------:R-:W-:Y:S01]  /*3d30*/  @!P5 FADD.FTZ R11, R11, R17 ;  /* 0x000000110b0bd221 */ /* 0x000fe20000010000 */
[----:B------:R-:W-:Y:S02]  /*3d40*/  IADD3 R16, R27, 0x2, RZ ;  /* 0x000000021b107810 */ /* 0x000fe40007ffe0ff */
[----:B------:R-:W-:Y:S01]  /*3d50*/  ISETP.EQ.OR P5, PT, R14, UR16, P2 ;  /* 0x000000100e007c0c */ /* 0x000fe200097a2670 */
[----:B---3--:R-:W-:Y:S01]  /*3d60*/  @!P6 FADD.FTZ R10, R10, R18 ;  /* 0x000000120a0ae221 */ /* 0x008fe20000010000 */
[----:B------:R-:W-:Y:S01]  /*3d70*/  @!P6 FADD.FTZ R11, R11, R19 ;  /* 0x000000130b0be221 */ /* 0x000fe20000010000 */
[----:B------:R-:W-:Y:S02]  /*3d80*/  IADD3 R18, R27, 0x3, RZ ;  /* 0x000000031b127810 */ /* 0x000fe40007ffe0ff */
[----:B------:R-:W-:Y:S01]  /*3d90*/  ISETP.EQ.OR P6, PT, R16, UR16, P2 ;  /* 0x0000001010007c0c */ /* 0x000fe200097c2670 */
[----:B----4-:R-:W-:Y:S01]  /*3da0*/  @!P4 FADD.FTZ R10, R10, R20 ;  /* 0x000000140a0ac221 */ /* 0x010fe20000010000 */
        /* <DEDUP_REMOVED lines=26> */
.L_x_85:
[----:B------:R-:W-:-:S13]  /*3f50*/  ISETP.NE.OR P0, PT, R26, RZ, P0 ;  /* 0x000000ff1a00720c */ /* 0x000fda0000705670 */
[----:B------:R-:W-:Y:S05]  /*3f60*/  @!P0 BRA `(.L_x_81) ;  /* 0x00000000007c8947 */ /* 0x000fea0003800000 */
.L_x_82:
        /* <DEDUP_REMOVED lines=10> */
[----:B------:R-:W0:Y:S01]  /*4010*/  @!P5 LDG.E.64 R14, desc[UR14][R14.64] ;  /* 0x0000000e0e0ed981 */ /* 0x000e22000c1e1b00 */
        /* <DEDUP_REMOVED lines=8> */
[----:B------:R-:W-:-:S02]  /*40a0*/  IADD3 R26, R26, -0x4, RZ ;  /* 0xfffffffc1a1a7810 */ /* 0x000fc40007ffe0ff */
[----:B------:R-:W-:Y:S01]  /*40b0*/  IADD3 R27, R27, 0x4, RZ ;  /* 0x000000041b1b7810 */ /* 0x000fe20007ffe0ff */
[----:B0-----:R-:W-:Y:S01]  /*40c0*/  @!P5 FADD.FTZ R10, R10, R14 ;  /* 0x0000000e0a0ad221 */ /* 0x001fe20000010000 */
[----:B------:R-:W-:Y:S01]  /*40d0*/  @!P5 FADD.FTZ R11, R11, R15 ;  /* 0x0000000f0b0bd221 */ /* 0x000fe20000010000 */
[----:B------:R-:W-:Y:S02]  /*40e0*/  ISETP.NE.AND P5, PT, R26, RZ, PT ;  /* 0x000000ff1a00720c */ /* 0x000fe40003fa5270 */
[----:B--2---:R-:W-:Y:S01]  /*40f0*/  @!P6 FADD.FTZ R10, R10, R16 ;  /* 0x000000100a0ae221 */ /* 0x004fe20000010000 */
[----:B------:R-:W-:-:S03]  /*4100*/  @!P6 FADD.FTZ R11, R11, R17 ;  /* 0x000000110b0be221 */ /* 0x000fc60000010000 */
[----:B---3--:R-:W-:Y:S01]  /*4110*/  @!P4 FADD.FTZ R10, R10, R18 ;  /* 0x000000120a0ac221 */ /* 0x008fe20000010000 */
[----:B------:R-:W-:-:S03]  /*4120*/  @!P4 FADD.FTZ R11, R11, R19 ;  /* 0x000000130b0bc221 */ /* 0x000fc60000010000 */
[----:B----4-:R-:W-:Y:S01]  /*4130*/  @!P0 FADD.FTZ R10, R10, R20 ;  /* 0x000000140a0a8221 */ /* 0x010fe20000010000 */
[----:B------:R-:W-:Y:S02]  /*4140*/  @!P0 FADD.FTZ R11, R11, R21 ;  /* 0x000000150b0b8221 */ /* 0x000fe40000010000 */
[----:B------:R-:W-:Y:S05]  /*4150*/  @P5 BRA `(.L_x_82) ;  /* 0xfffffffc00845947 */ /* 0x000fea000383ffff */
.L_x_81:
        /* <DEDUP_REMOVED lines=8> */
[----:B------:R-:W0:Y:S02]  /*41e0*/  LDG.E.64 R14, desc[UR14][R14.64] ;  /* 0x0000000e0e0e7981 */ /* 0x000e24000c1e1b00 */
[----:B0-----:R-:W-:Y:S01]  /*41f0*/  FADD.FTZ R10, R10, R14 ;  /* 0x0000000e0a0a7221 */ /* 0x001fe20000010000 */
[----:B------:R-:W-:-:S07]  /*4200*/  FADD.FTZ R11, R11, R15 ;  /* 0x0000000f0b0b7221 */ /* 0x000fce0000010000 */
.L_x_87:
[----:B------:R-:W-:Y:S05]  /*4210*/  BSYNC B0 ;  /* 0x0000000000007941 */ /* 0x000fea0003800000 */
.L_x_86:
        /* <DEDUP_REMOVED lines=10> */
[----:B------:R-:W0:Y:S04]  /*42c0*/  @!P4 LDG.E.64 R12, desc[UR14][R12.64] ;  /* 0x0000000e0c0cc981 */ /* 0x000e28000c1e1b00 */
[----:B------:R-:W2:Y:S01]  /*42d0*/  @!P0 LDG.E.64 R28, desc[UR14][R28.64] ;  /* 0x0000000e1c1c8981 */ /* 0x000ea2000c1e1b00 */
[----:B0-----:R-:W-:Y:S01]  /*42e0*/  @!P4 FADD.FTZ R10, R10, R12 ;  /* 0x0000000c0a0ac221 */ /* 0x001fe20000010000 */
[----:B------:R-:W-:-:S03]  /*42f0*/  @!P4 FADD.FTZ R11, R11, R13 ;  /* 0x0000000d0b0bc221 */ /* 0x000fc60000010000 */
[----:B--2---:R-:W-:Y:S01]  /*4300*/  @!P0 FADD.FTZ R10, R10, R28 ;  /* 0x0000001c0a0a8221 */ /* 0x004fe20000010000 */
[----:B------:R-:W-:-:S07]  /*4310*/  @!P0 FADD.FTZ R11, R11, R29 ;  /* 0x0000001d0b0b8221 */ /* 0x000fce0000010000 */
.L_x_78:
[----:B------:R-:W1:Y:S01]  /*4320*/  S2UR UR12, SR_CgaCtaId ;  /* 0x00000000000c79c3 */ /* 0x000e620000008800 */
[----:B------:R-:W-:Y:S01]  /*4330*/  UMOV UR11, 0x400 ;  /* 0x00000400000b7882 */ /* 0x000fe20000000000 */
[C---:B------:R-:W-:Y:S02]  /*4340*/  PRMT R12, R40.reuse, 0x7632, R12 ;  /* 0x00007632280c7816 */ /* 0x040fe4000000000c */
[----:B------:R-:W-:Y:S02]  /*4350*/  SHF.L.U32 R40, R40, 0x10, RZ ;  /* 0x0000001028287819 */ /* 0x000fe400000006ff */
[----:B------:R-:W-:Y:S02]  /*4360*/  SHF.L.U32 R12, R12, 0x10, RZ ;  /* 0x000000100c0c7819 */ /* 0x000fe400000006ff */
[C---:B------:R-:W-:Y:S01]  /*4370*/  PRMT R13, R39.reuse, 0x7632, R13 ;  /* 0x00007632270d7816 */ /* 0x040fe2000000000d */
[----:B------:R-:W-:Y:S01]  /*4380*/  FADD.FTZ R40, R40, -UR19 ;  /* 0x8000001328287e21 */ /* 0x000fe20008010000 */
[----:B------:R-:W-:Y:S01]  /*4390*/  SHF.L.U32 R39, R39, 0x10, RZ ;  /* 0x0000001027277819 */ /* 0x000fe200000006ff */
[----:B------:R-:W-:Y:S01]  /*43a0*/  FADD.FTZ R12, R12, -UR19 ;  /* 0x800000130c0c7e21 */ /* 0x000fe20008010000 */
[----:B------:R-:W-:Y:S01]  /*43b0*/  PRMT R17, R41, 0x7632, R17 ;  /* 0x0000763229117816 */ /* 0x000fe20000000011 */
[----:B------:R-:W-:Y:S01]  /*43c0*/  FMUL.FTZ R29, R40, UR13 ;  /* 0x0000000d281d7c20 */ /* 0x000fe20008410000 */
[----:B------:R-:W-:Y:S01]  /*43d0*/  IADD3 R16, R44, 0x40, RZ ;  /* 0x000000402c107810 */ /* 0x000fe20007ffe0ff */
[----:B------:R-:W-:Y:S01]  /*43e0*/  FMUL.FTZ R26, R12, UR13 ;  /* 0x0000000d0c1a7c20 */ /* 0x000fe20008410000 */
[----:B-1----:R-:W-:-:S09]  /*43f0*/  ULEA UR11, UR12, UR11, 0x18 ;  /* 0x0000000b0c0b7291 */ /* 0x002fd2000f8ec03f */
[----:B------:R0:W-:Y:S01]  /*4400*/  @!P2 STS.64 [UR11+0x78], R10 ;  /* 0x0000780aff00a988 */ /* 0x0001e20008000a0b */
[----:B------:R-:W-:Y:S01]  /*4410*/  BAR.SYNC.DEFER_BLOCKING 0x0 ;  /* 0x0000000000007b1d */ /* 0x000fe20000010000 */
[----:B0-----:R-:W-:-:S05]  /*4420*/  SHF.L.U32 R10, R13, 0x10, RZ ;  /* 0x000000100d0a7819 */ /* 0x001fca00000006ff */
[----:B------:R-:W0:Y:S01]  /*4430*/  LDS.64 R14, [UR11+0x78] ;  /* 0x0000780bff0e7984 */ /* 0x000e220008000a00 */
[----:B------:R-:W-:Y:S02]  /*4440*/  ULDC UR11, c[0x0][0x2bc] ;  /* 0x0000af00000b7ab9 */ /* 0x000fe40000000800 */
[----:B0-----:R-:W-:Y:S01]  /*4450*/  FMUL.FTZ R14, R14, UR11 ;  /* 0x0000000b0e0e7c20 */ /* 0x001fe20008410000 */
        /* <DEDUP_REMOVED lines=20> */
.L_x_88:
[----:B------:R-:W-:Y:S04]  /*45a0*/  BSSY B0, `(.L_x_89) ;  /* 0x0000015000007945 */ /* 0x000fe80003800000 */
[----:B------:R-:W-:Y:S05]  /*45b0*/  @!P1 BRA `(.L_x_90) ;  /* 0x00000000004c9947 */ /* 0x000fea0003800000 */
[C-C-:B------:R-:W-:Y:S01]  /*45c0*/  FFMA.FTZ R11, R14.reuse, R26, R15.reuse ;  /* 0x0000001a0e0b7223 */ /* 0x140fe2000001000f */
[----:B------:R-:W-:Y:S01]  /*45d0*/  SHF.R.S32.HI R13, RZ, 0x1f, R44 ;  /* 0x0000001fff0d7819 */ /* 0x000fe2000001142c */
[----:B------:R-:W-:Y:S01]  /*45e0*/  ULDC.64 UR20, c[0x0][0x288] ;  /* 0x0000a20000147ab9 */ /* 0x000fe20000000a00 */
[----:B------:R-:W-:Y:S01]  /*45f0*/  FFMA.FTZ R12, R14, R29, R15 ;  /* 0x0000001d0e0c7223 */ /* 0x000fe2000001000f */
[----:B------:R-:W-:Y:S01]  /*4600*/  FFMA.FTZ R18, R10, R7, -R11 ;  /* 0x000000070a127223 */ /* 0x000fe2000001080b */
[----:B------:R-:W-:Y:S01]  /*4610*/  MOV R10, R48 ;  /* 0x00000030000a7202 */ /* 0x000fe20000000f00 */
[----:B------:R-:W-:Y:S01]  /*4620*/  IMAD R13, R13, UR20, RZ ;  /* 0x000000140d0d7c24 */ /* 0x000fe2000f8e02ff */
[----:B------:R-:W-:Y:S01]  /*4630*/  MOV R11, R51 ;  /* 0x00000033000b7202 */ /* 0x000fe20000000f00 */
[----:B------:R-:W-:Y:S01]  /*4640*/  FFMA.FTZ R12, R39, R6, -R12 ;  /* 0x00000006270c7223 */ /* 0x000fe2000001080c */
[----:B------:R-:W-:Y:S01]  /*4650*/  FMUL.FTZ R18, R18, UR13 ;  /* 0x0000000d12127c20 */ /* 0x000fe20008410000 */
[----:B------:R-:W-:-:S02]  /*4660*/  IMAD R13, R44, UR21, R13 ;  /* 0x000000152c0d7c24 */ /* 0x000fc4000f8e020d */
[----:B------:R-:W-:Y:S01]  /*4670*/  IMAD.WIDE.U32 R10, R44, UR20, R10 ;  /* 0x000000142c0a7c25 */ /* 0x000fe2000f8e000a */
[----:B------:R-:W-:-:S03]  /*4680*/  ULDC.64 UR20, c[0x0][0x210] ;  /* 0x0000840000147ab9 */ /* 0x000fc60000000a00 */
[----:B------:R-:W-:Y:S01]  /*4690*/  FMUL.FTZ R19, R12, UR13 ;  /* 0x0000000d0c137c20 */ /* 0x000fe20008410000 */
[----:B------:R-:W-:Y:S02]  /*46a0*/  LEA R12, P0, R10, UR20, 0x1 ;  /* 0x000000140a0c7c11 */ /* 0x000fe4000f8008ff */
[----:B------:R-:W-:Y:S02]  /*46b0*/  IADD3 R13, R11, R13, RZ ;  /* 0x0000000d0b0d7210 */ /* 0x000fe40007ffe0ff */
[----:B------:R-:W-:Y:S02]  /*46c0*/  F2FP.BF16.F32.PACK_AB R11, R18, R19 ;  /* 0x00000013120b723e */ /* 0x000fe400000010ff */
[----:B------:R-:W-:-:S05]  /*46d0*/  LEA.HI.X R13, R10, UR21, R13, 0x1, P0 ;  /* 0x000000150a0d7c11 */ /* 0x000fca00080f0c0d */
[----:B------:R0:W-:Y:S02]  /*46e0*/  STG.E desc[UR14][R12.64], R11 ;  /* 0x0000000b0c007986 */ /* 0x0001e4000c10190e */
.L_x_90:
[----:B------:R-:W-:Y:S05]  /*46f0*/  BSYNC B0 ;  /* 0x0000000000007941 */ /* 0x000fea0003800000 */
.L_x_89:
[----:B------:R-:W-:Y:S01]  /*4700*/  ULDC.64 UR20, c[0x0][0x290] ;  /* 0x0000a40000147ab9 */ /* 0x000fe20000000a00 */
[----:B------:R-:W-:Y:S02]  /*4710*/  SHF.L.U32 R41, R41, 0x10, RZ ;  /* 0x0000001029297819 */ /* 0x000fe400000006ff */
[----:B------:R-:W-:Y:S02]  /*4720*/  SHF.L.U32 R17, R17, 0x10, RZ ;  /* 0x0000001011117819 */ /* 0x000fe400000006ff */
[----:B------:R-:W-:Y:S01]  /*4730*/  ISETP.GE.U32.AND P0, PT, R16, UR20, PT ;  /* 0x0000001410007c0c */ /* 0x000fe2000bf06070 */
[----:B------:R-:W-:Y:S01]  /*4740*/  FADD.FTZ R41, R41, -UR19 ;  /* 0x8000001329297e21 */ /* 0x000fe20008010000 */
[----:B0-----:R-:W-:Y:S01]  /*4750*/  SHF.R.S32.HI R12, RZ, 0x1f, R16 ;  /* 0x0000001fff0c7819 */ /* 0x001fe20000011410 */
[----:B------:R-:W-:Y:S01]  /*4760*/  FADD.FTZ R17, R17, -UR19 ;  /* 0x8000001311117e21 */ /* 0x000fe20008010000 */
[----:B------:R-:W-:Y:S01]  /*4770*/  SHF.R.S32.HI R11, RZ, 0x1f, R43 ;  /* 0x0000001fff0b7819 */ /* 0x000fe2000001142b */
[----:B------:R-:W-:Y:S01]  /*4780*/  FMUL.FTZ R41, R41, UR13 ;  /* 0x0000000d29297c20 */ /* 0x000fe20008410000 */
[----:B------:R-:W-:Y:S01]  /*4790*/  ISETP.GE.U32.AND P2, PT, R43, UR20, PT ;  /* 0x000000142b007c0c */ /* 0x000fe2000bf46070 */
[----:B------:R-:W-:Y:S01]  /*47a0*/  FMUL.FTZ R32, R17, UR13 ;  /* 0x0000000d11207c20 */ /* 0x000fe20008410000 */
[----:B------:R-:W-:-:S02]  /*47b0*/  SHF.R.S32.HI R10, RZ, 0x1f, R42 ;  /* 0x0000001fff0a7819 */ /* 0x000fc4000001142a */
[----:B------:R-:W-:Y:S02]  /*47c0*/  ISETP.GE.U32.AND P5, PT, R42, UR20, PT ;  /* 0x000000142a007c0c */ /* 0x000fe4000bfa6070 */
[----:B------:R-:W-:Y:S02]  /*47d0*/  ISETP.GE.AND.EX P4, PT, R12, UR21, PT, P0 ;  /* 0x000000150c007c0c */ /* 0x000fe4000bf86300 */
[----:B------:R-:W-:Y:S02]  /*47e0*/  PRMT R18, R38, 0x7632, R18 ;  /* 0x0000763226127816 */ /* 0x000fe40000000012 */
[----:B------:R-:W-:Y:S02]  /*47f0*/  ISETP.GE.AND.EX P0, PT, R11, UR21, PT, P2 ;  /* 0x000000150b007c0c */ /* 0x000fe4000bf06320 */
[----:B------:R-:W-:Y:S02]  /*4800*/  ISETP.GE.AND.EX P2, PT, R10, UR21, PT, P5 ;  /* 0x000000150a007c0c */ /* 0x000fe4000bf46350 */
[----:B------:R-:W-:-:S02]  /*4810*/  ISETP.GT.U32.OR P4, PT, R46, 0x17f, P4 ;  /* 0x0000017f2e00780c */ /* 0x000fc40002784470 */
[----:B------:R-:W-:Y:S02]  /*4820*/  SHF.L.U32 R13, R38, 0x10, RZ ;  /* 0x00000010260d7819 */ /* 0x000fe400000006ff */
[----:B------:R-:W-:Y:S01]  /*4830*/  SHF.L.U32 R18, R18, 0x10, RZ ;  /* 0x0000001012127819 */ /* 0x000fe200000006ff */
[----:B------:R-:W-:Y:S08]  /*4840*/  @!P3 BRA `(.L_x_91) ;  /* 0x000000000048b947 */ /* 0x000ff00003800000 */
        /* <DEDUP_REMOVED lines=18> */
.L_x_91:
[----:B------:R-:W-:Y:S04]  /*4970*/  BSSY B0, `(.L_x_92) ;  /* 0x0000014000007945 */ /* 0x000fe80003800000 */
[----:B------:R-:W-:Y:S05]  /*4980*/  @P4 BRA `(.L_x_93) ;  /* 0x0000000000484947 */ /* 0x000fea0003800000 */
[C-C-:B------:R-:W-:Y:S01]  /*4990*/  FFMA.FTZ R20, R14.reuse, R41, R15.reuse ;  /* 0x000000290e147223 */ /* 0x140fe2000001000f */
[----:B------:R-:W-:Y:S01]  /*49a0*/  ULDC.64 UR20, c[0x0][0x288] ;  /* 0x0000a20000147ab9 */ /* 0x000fe20000000a00 */
[----:B------:R-:W-:Y:S01]  /*49b0*/  FFMA.FTZ R17, R14, R32, R15 ;  /* 0x000000200e117223 */ /* 0x000fe2000001000f */
[----:B------:R-:W-:Y:S02]  /*49c0*/  IMAD R19, R12, UR20, RZ ;  /* 0x000000140c137c24 */ /* 0x000fe4000f8e02ff */
[----:B------:R-:W-:Y:S01]  /*49d0*/  FFMA.FTZ R20, R13, R6, -R20 ;  /* 0x000000060d147223 */ /* 0x000fe20000010814 */
[----:B------:R-:W-:Y:S01]  /*49e0*/  MOV R12, R48 ;  /* 0x00000030000c7202 */ /* 0x000fe20000000f00 */
[----:B------:R-:W-:Y:S01]  /*49f0*/  FFMA.FTZ R18, R18, R7, -R17 ;  /* 0x0000000712127223 */ /* 0x000fe20000010811 */
[----:B------:R-:W-:Y:S01]  /*4a00*/  MOV R13, R51 ;  /* 0x00000033000d7202 */ /* 0x000fe20000000f00 */
[----:B------:R-:W-:Y:S02]  /*4a10*/  IMAD R17, R16, UR21, R19 ;  /* 0x0000001510117c24 */ /* 0x000fe4000f8e0213 */
[----:B------:R-:W-:Y:S01]  /*4a20*/  FMUL.FTZ R19, R20, UR13 ;  /* 0x0000000d14137c20 */ /* 0x000fe20008410000 */
[----:B------:R-:W-:Y:S01]  /*4a30*/  FMUL.FTZ R18, R18, UR13 ;  /* 0x0000000d12127c20 */ /* 0x000fe20008410000 */
[----:B------:R-:W-:Y:S01]  /*4a40*/  IMAD.WIDE.U32 R12, R16, UR20, R12 ;  /* 0x00000014100c7c25 */ /* 0x000fe2000f8e000c */
[----:B------:R-:W-:-:S02]  /*4a50*/  ULDC.64 UR20, c[0x0][0x210] ;  /* 0x0000840000147ab9 */ /* 0x000fc40000000a00 */
[----:B------:R-:W-:Y:S02]  /*4a60*/  LEA R16, P4, R12, UR20, 0x1 ;  /* 0x000000140c107c11 */ /* 0x000fe4000f8808ff */
[----:B------:R-:W-:Y:S02]  /*4a70*/  IADD3 R17, R13, R17, RZ ;  /* 0x000000110d117210 */ /* 0x000fe40007ffe0ff */
[----:B------:R-:W-:Y:S02]  /*4a80*/  F2FP.BF16.F32.PACK_AB R13, R18, R19 ;  /* 0x00000013120d723e */ /* 0x000fe400000010ff */
[----:B------:R-:W-:-:S05]  /*4a90*/  LEA.HI.X R17, R12, UR21, R17, 0x1, P4 ;  /* 0x000000150c117c11 */ /* 0x000fca000a0f0c11 */
[----:B------:R0:W-:Y:S02]  /*4aa0*/  STG.E desc[UR14][R16.64], R13 ;  /* 0x0000000d10007986 */ /* 0x0001e4000c10190e */
.L_x_93:
[----:B------:R-:W-:Y:S05]  /*4ab0*/  BSYNC B0 ;  /* 0x0000000000007941 */ /* 0x000fea0003800000 */
.L_x_92:
[----:B------:R-:W-:Y:S02]  /*4ac0*/  SHF.L.U32 R36, R36, 0x10, RZ ;  /* 0x0000001024247819 */ /* 0x000fe400000006ff */
[----:B------:R-:W-:Y:S02]  /*4ad0*/  SHF.L.U32 R3, R3, 0x10, RZ ;  /* 0x0000001003037819 */ /* 0x000fe400000006ff */
[----:B------:R-:W-:Y:S01]  /*4ae0*/  SHF.L.U32 R12, R25, 0x10, RZ ;  /* 0x00000010190c7819 */ /* 0x000fe200000006ff */
[----:B------:R-:W-:Y:S01]  /*4af0*/  FADD.FTZ R36, R36, -UR19 ;  /* 0x8000001324247e21 */ /* 0x000fe20008010000 */
[----:B------:R-:W-:Y:S01]  /*4b00*/  SHF.L.U32 R5, R5, 0x10, RZ ;  /* 0x0000001005057819 */ /* 0x000fe200000006ff */
[----:B------:R-:W-:Y:S01]  /*4b10*/  FADD.FTZ R3, R3, -UR19 ;  /* 0x8000001303037e21 */ /* 0x000fe20008010000 */
[----:B------:R-:W-:Y:S01]  /*4b20*/  ISETP.GT.U32.OR P0, PT, R46, 0x17f, P0 ;  /* 0x0000017f2e00780c */ /* 0x000fe20000704470 */
[----:B------:R-:W-:Y:S01]  /*4b30*/  FMUL.FTZ R25, R36, UR13 ;  /* 0x0000000d24197c20 */ /* 0x000fe20008410000 */
[----:B------:R-:W-:Y:S01]  /*4b40*/  ISETP.GT.U32.OR P2, PT, R46, 0x17f, P2 ;  /* 0x0000017f2e00780c */ /* 0x000fe20001744470 */
[----:B------:R-:W-:Y:S01]  /*4b50*/  FMUL.FTZ R28, R3, UR13 ;  /* 0x0000000d031c7c20 */ /* 0x000fe20008410000 */
[----:B------:R-:W-:-:S02]  /*4b60*/  SHF.L.U32 R37, R37, 0x10, RZ ;  /* 0x0000001025257819 */ /* 0x000fc400000006ff */
[----:B------:R-:W-:Y:S01]  /*4b70*/  SHF.L.U32 R24, R24, 0x10, RZ ;  /* 0x0000001018187819 */ /* 0x000fe200000006ff */
[----:B------:R-:W-:Y:S08]  /*4b80*/  @!P3 BRA `(.L_x_94) ;  /* 0x000000000048b947 */ /* 0x000ff00003800000 */
[----:B------:R-:W-:Y:S01]  /*4b90*/  FFMA.FTZ R3, R25, R6, R8 ;  /* 0x0000000619037223 */ /* 0x000fe20000010008 */
[----:B0-----:R-:W-:-:S03]  /*4ba0*/  FFMA.FTZ R13, R28, R7, R9 ;  /* 0x000000071c0d7223 */ /* 0x001fc60000010009 */
        /* <DEDUP_REMOVED lines=16> */
.L_x_94:
[----:B------:R-:W-:Y:S04]  /*4cb0*/  BSSY B0, `(.L_x_95) ;  /* 0x0000014000007945 */ /* 0x000fe80003800000 */
[----:B------:R-:W-:Y:S05]  /*4cc0*/  @P0 BRA `(.L_x_96) ;  /* 0x0000000000480947 */ /* 0x000fea0003800000 */
[C-C-:B------:R-:W-:Y:S01]  /*4cd0*/  FFMA.FTZ R3, R14.reuse, R28, R15.reuse ;  /* 0x0000001c0e037223 */ /* 0x140fe2000001000f */
[----:B------:R-:W-:Y:S01]  /*4ce0*/  ULDC.64 UR20, c[0x0][0x288] ;  /* 0x0000a20000147ab9 */ /* 0x000fe20000000a00 */
[----:B0-----:R-:W-:Y:S01]  /*4cf0*/  FFMA.FTZ R16, R14, R25, R15 ;  /* 0x000000190e107223 */ /* 0x001fe2000001000f */
[----:B------:R-:W-:Y:S01]  /*4d00*/  MOV R13, R51 ;  /* 0x00000033000d7202 */ /* 0x000fe20000000f00 */
[----:B------:R-:W-:Y:S01]  /*4d10*/  FFMA.FTZ R3, R12, R7, -R3 ;  /* 0x000000070c037223 */ /* 0x000fe20000010803 */
[----:B------:R-:W-:Y:S01]  /*4d20*/  MOV R12, R48 ;  /* 0x00000030000c7202 */ /* 0x000fe20000000f00 */
[----:B------:R-:W-:Y:S02]  /*4d30*/  IMAD R18, R11, UR20, RZ ;  /* 0x000000140b127c24 */ /* 0x000fe4000f8e02ff */
[----:B------:R-:W-:Y:S01]  /*4d40*/  FFMA.FTZ R16, R5, R6, -R16 ;  /* 0x0000000605107223 */ /* 0x000fe20000010810 */
[----:B------:R-:W-:Y:S01]  /*4d50*/  FMUL.FTZ R3, R3, UR13 ;  /* 0x0000000d03037c20 */ /* 0x000fe20008410000 */
[----:B------:R-:W-:-:S04]  /*4d60*/  IMAD.WIDE.U32 R12, R43, UR20, R12 ;  /* 0x000000142b0c7c25 */ /* 0x000fc8000f8e000c */
[----:B------:R-:W-:Y:S01]  /*4d70*/  IMAD R5, R43, UR21, R18 ;  /* 0x000000152b057c24 */ /* 0x000fe2000f8e0212 */
[----:B------:R-:W-:Y:S01]  /*4d80*/  ULDC.64 UR20, c[0x0][0x210] ;  /* 0x0000840000147ab9 */ /* 0x000fe20000000a00 */
[----:B------:R-:W-:Y:S01]  /*4d90*/  FMUL.FTZ R18, R16, UR13 ;  /* 0x0000000d10127c20 */ /* 0x000fe20008410000 */
[C---:B------:R-:W-:Y:S02]  /*4da0*/  LEA R16, P0, R12.reuse, UR20, 0x1 ;  /* 0x000000140c107c11 */ /* 0x040fe4000f8008ff */
[----:B------:R-:W-:Y:S02]  /*4db0*/  IADD3 R5, R13, R5, RZ ;  /* 0x000000050d057210 */ /* 0x000fe40007ffe0ff */
[----:B------:R-:W-:Y:S02]  /*4dc0*/  F2FP.BF16.F32.PACK_AB R3, R3, R18 ;  /* 0x000000120303723e */ /* 0x000fe400000010ff */
[----:B------:R-:W-:-:S05]  /*4dd0*/  LEA.HI.X R17, R12, UR21, R5, 0x1, P0 ;  /* 0x000000150c117c11 */ /* 0x000fca00080f0c05 */
[----:B------:R1:W-:Y:S02]  /*4de0*/  STG.E desc[UR14][R16.64], R3 ;  /* 0x0000000310007986 */ /* 0x0003e4000c10190e */
.L_x_96:
[----:B------:R-:W-:Y:S05]  /*4df0*/  BSYNC B0 ;  /* 0x0000000000007941 */ /* 0x000fea0003800000 */
.L_x_95:
[----:B------:R-:W-:Y:S01]  /*4e00*/  FADD.FTZ R37, R37, -UR19 ;  /* 0x8000001325257e21 */ /* 0x000fe20008010000 */
[----:B------:R-:W-:Y:S01]  /*4e10*/  FADD.FTZ R24, R24, -UR19 ;  /* 0x8000001318187e21 */ /* 0x000fe20008010000 */
[----:B-1----:R-:W-:Y:S02]  /*4e20*/  SHF.L.U32 R3, R4, 0x10, RZ ;  /* 0x0000001004037819 */ /* 0x002fe400000006ff */
[----:B------:R-:W-:Y:S01]  /*4e30*/  SHF.L.U32 R4, R23, 0x10, RZ ;  /* 0x0000001017047819 */ /* 0x000fe200000006ff */
[----:B------:R-:W-:Y:S01]  /*4e40*/  FMUL.FTZ R37, R37, UR13 ;  /* 0x0000000d25257c20 */ /* 0x000fe20008410000 */
[----:B------:R-:W-:Y:S01]  /*4e50*/  FMUL.FTZ R24, R24, UR13 ;  /* 0x0000000d18187c20 */ /* 0x000fe20008410000 */
[----:B------:R-:W-:Y:S06]  /*4e60*/  @!P3 BRA `(.L_x_97) ;  /* 0x000000000048b947 */ /* 0x000fec0003800000 */
[----:B------:R-:W-:Y:S01]  /*4e70*/  FFMA.FTZ R8, R37, R6, R8 ;  /* 0x0000000625087223 */ /* 0x000fe20000010008 */
[----:B------:R-:W-:-:S03]  /*4e80*/  FFMA.FTZ R9, R24, R7, R9 ;  /* 0x0000000718097223 */ /* 0x000fc60000010009 */
[----:B------:R-:W-:Y:S01]  /*4e90*/  FMUL.FTZ R5, R8, -1.4426950216293334961 ;  /* 0xbfb8aa3b08057820 */ /* 0x000fe20000410000 */
[----:B0-----:R-:W-:-:S05]  /*4ea0*/  FMUL.FTZ R13, R9, -1.4426950216293334961 ;  /* 0xbfb8aa3b090d7820 */ /* 0x001fca0000410000 */
        /* <DEDUP_REMOVED lines=14> */
.L_x_97:
[----:B------:R-:W-:Y:S04]  /*4f90*/  BSSY B0, `(.L_x_98) ;  /* 0x0000013000007945 */ /* 0x000fe80003800000 */
        /* <DEDUP_REMOVED lines=18> */
.L_x_99:
[----:B------:R-:W-:Y:S05]  /*50c0*/  BSYNC B0 ;  /* 0x0000000000007941 */ /* 0x000fea0003800000 */
.L_x_98:
[----:B------:R-:W-:Y:S01]  /*50d0*/  ULDC UR11, c[0x0][0x10] ;  /* 0x00000400000b7ab9 */ /* 0x000fe20000000800 */
[----:B------:R-:W-:Y:S02]  /*50e0*/  UIADD3 UR4, UR4, 0x1, URZ ;  /* 0x0000000104047890 */ /* 0x000fe4000fffe03f */
[----:B------:R-:W-:-:S04]  /*50f0*/  UIADD3 UR10, UR11, UR10, URZ ;  /* 0x0000000a0b0a7290 */ /* 0x000fc8000fffe03f */
[----:B------:R-:W-:-:S06]  /*5100*/  UISETP.GE.AND UP0, UPT, UR10, UR5, UPT ;  /* 0x000000050a00728c */ /* 0x000fcc000bf06270 */
[----:B------:R-:W-:-:S13]  /*5110*/  PLOP3.LUT P0, PT, PT, PT, UP0, 0x80, 0x0 ;  /* 0x000000000000781c */ /* 0x000fda0003f0f008 */
[----:B------:R-:W-:Y:S05]  /*5120*/  @!P0 BRA `(.L_x_100) ;  /* 0xffffffb000748947 */ /* 0x000fea000383ffff */
.L_x_65:
[----:B-1----:R-:W1:Y:S01]  /*5130*/  LDC R4, c[0x0][0xc] ;  /* 0x00000300ff047b82 */ /* 0x002e620000000800 */
[----:B------:R-:W-:Y:S01]  /*5140*/  ISETP.NE.AND P1, PT, R46, RZ, PT ;  /* 0x000000ff2e00720c */ /* 0x000fe20003f25270 */
[----:B------:R-:W-:Y:S06]  /*5150*/  BSSY B0, `(.L_x_101) ;  /* 0x0000011000007945 */ /* 0x000fec0003800000 */
[----:B------:R-:W2:Y:S08]  /*5160*/  LDC R7, c[0x0][0x10] ;  /* 0x00000400ff077b82 */ /* 0x000eb00000000800 */
[----:B------:R-:W3:Y:S01]  /*5170*/  LDC.64 R2, c[0x0][0x258] ;  /* 0x00009600ff027b82 */ /* 0x000ee20000000a00 */
[----:B-1----:R-:W-:-:S02]  /*5180*/  ISETP.NE.AND P0, PT, R4, 0x1, PT ;  /* 0x000000010400780c */ /* 0x002fc40003f05270 */
[----:B--2---:R-:W-:-:S04]  /*5190*/  SHF.L.U32 R0, R7, 0x1, RZ ;  /* 0x0000000107007819 */ /* 0x004fc800000006ff */
[----:B------:R-:W-:-:S05]  /*51a0*/  SEL R5, R0, RZ, P0 ;  /* 0x000000ff00057207 */ /* 0x000fca0000000000 */
[----:B---3--:R-:W-:Y:S01]  /*51b0*/  IMAD.WIDE.U32 R2, R5, 0x4, R2 ;  /* 0x0000000405027825 */ /* 0x008fe200078e0002 */
[----:B------:R-:W-:Y:S06]  /*51c0*/  @P1 BRA `(.L_x_102) ;  /* 0x0000000000241947 */ /* 0x000fec0003800000 */
[----:B------:R-:W1:Y:S01]  /*51d0*/  S2R R0, SR_LANEID ;  /* 0x0000000000007919 */ /* 0x000e620000000000 */
[----:B------:R-:W-:Y:S02]  /*51e0*/  VOTEU.ANY UR4, UPT, PT ;  /* 0x0000000000047886 */ /* 0x000fe400038e0100 */
[----:B------:R-:W-:Y:S02]  /*51f0*/  UFLO.U32 UR5, UR4 ;  /* 0x00000004000572bd */ /* 0x000fe400080e0000 */
[----:B------:R-:W2:Y:S04]  /*5200*/  POPC R5, UR4 ;  /* 0x0000000400057d09 */ /* 0x000ea80008000000 */
[----:B-1----:R-:W-:-:S13]  /*5210*/  ISETP.EQ.U32.AND P0, PT, R0, UR5, PT ;  /* 0x0000000500007c0c */ /* 0x002fda000bf02070 */
[----:B------:R-:W-:Y:S06]  /*5220*/  @P0 MEMBAR.ALL.GPU ;  /* 0x0000000000000992 */ /* 0x000fec000000a000 */
[----:B------:R-:W-:-:S00]  /*5230*/  @P0 ERRBAR ;  /* 0x00000000000009ab */ /* 0x000fc00000000000 */
[----:B------:R-:W-:Y:S06]  /*5240*/  @P0 CGAERRBAR ;  /* 0x00000000000005ab */ /* 0x000fec0000000000 */
[----:B--2---:R1:W-:Y:S02]  /*5250*/  @P0 REDG.E.ADD.S32.STRONG.GPU desc[UR14][R2.64], R5 ;  /* 0x000000050200098e */ /* 0x0043e4000c10e38e */
.L_x_102:
[----:B------:R-:W-:Y:S05]  /*5260*/  BSYNC B0 ;  /* 0x0000000000007941 */ /* 0x000fea0003800000 */
.L_x_101:
[----:B------:R-:W2:Y:S01]  /*5270*/  S2UR UR4, SR_CTAID.X ;  /* 0x00000000000479c3 */ /* 0x000ea20000002500 */
[----:B------:R-:W-:Y:S02]  /*5280*/  IADD3 R0, R4, -0x1, RZ ;  /* 0xffffffff04007810 */ /* 0x000fe40007ffe0ff */
[----:B-1----:R-:W-:-:S05]  /*5290*/  IADD3 R5, R7, -0x1, RZ ;  /* 0xffffffff07057810 */ /* 0x002fca0007ffe0ff */
[----:B------:R-:W1:Y:S01]  /*52a0*/  S2UR UR5, SR_CTAID.Y ;  /* 0x00000000000579c3 */ /* 0x000e620000002600 */
[----:B--2---:R-:W-:-:S04]  /*52b0*/  ISETP.NE.AND P0, PT, R0, UR4, PT ;  /* 0x0000000400007c0c */ /* 0x004fc8000bf05270 */
[----:B-1----:R-:W-:-:S13]  /*52c0*/  ISETP.NE.OR P0, PT, R5, UR5, P0 ;  /* 0x0000000505007c0c */ /* 0x002fda0008705670 */
[----:B------:R-:W-:Y:S05]  /*52d0*/  @P0 EXIT ;  /* 0x000000000000094d */ /* 0x000fea0003800000 */
[----:B------:R-:W-:Y:S05]  /*52e0*/  @P1 BRA `(.L_x_103) ;  /* 0x0000000000201947 */ /* 0x000fea0003800000 */
[----:B------:R-:W-:-:S05]  /*52f0*/  IMAD R0, R4, R7, RZ ;  /* 0x0000000704007224 */ /* 0x000fca00078e02ff */
[----:B------:R-:W-:-:S13]  /*5300*/  ISETP.NE.AND P0, PT, R0, -0x1, PT ;  /* 0xffffffff0000780c */ /* 0x000fda0003f05270 */
[----:B------:R-:W-:Y:S05]  /*5310*/  @!P0 BRA `(.L_x_103) ;  /* 0x0000000000148947 */ /* 0x000fea0003800000 */
.L_x_104:
[----:B------:R-:W2:Y:S04]  /*5320*/  LDG.E.STRONG.GPU R5, desc[UR14][R2.64] ;  /* 0x0000000e02057981 */ /* 0x000ea8000c1ef900 */
[----:B--2---:R-:W-:Y:S01]  /*5330*/  CCTL.IVALL ;  /* 0x00000000ff00798f */ /* 0x004fe20002000000 */
[----:B------:R-:W-:Y:S05]  /*5340*/  YIELD ;  /* 0x0000000000007946 */ /* 0x000fea0003800000 */
[----:B------:R-:W-:-:S13]  /*5350*/  ISETP.NE.AND P0, PT, R5, R0, PT ;  /* 0x000000000500720c */ /* 0x000fda0003f05270 */
[----:B------:R-:W-:Y:S05]  /*5360*/  @P0 BRA `(.L_x_104) ;  /* 0xfffffffc00ec0947 */ /* 0x000fea000383ffff */
.L_x_103:
[----:B------:R-:W-:Y:S05]  /*5370*/  WARPSYNC.ALL ;  /* 0x0000000000007948 */ /* 0x000fea0003800000 */
[----:B------:R-:W1:Y:S08]  /*5380*/  LDC.64 R2, c[0x0][0x288] ;  /* 0x0000a200ff027b82 */ /* 0x000e700000000a00 */
[----:B------:R-:W-:Y:S01]  /*5390*/  BAR.SYNC.DEFER_BLOCKING 0x0 ;  /* 0x0000000000007b1d */ /* 0x000fe20000010000 */
[----:B-1----:R-:W-:-:S04]  /*53a0*/  LEA.HI R0, P0, R3, R2, RZ, 0x1 ;  /* 0x0000000203007211 */ /* 0x002fc800078108ff */
[----:B------:R-:W-:-:S04]  /*53b0*/  IADD3.X R5, RZ, R3, RZ, P0, !PT ;  /* 0x00000003ff057210 */ /* 0x000fc800007fe4ff */
[--C-:B------:R-:W-:Y:S02]  /*53c0*/  SHF.R.S64 R25, R0, 0x1, R5.reuse ;  /* 0x0000000100197819 */ /* 0x100fe40000001005 */
[----:B------:R-:W-:Y:S02]  /*53d0*/  SHF.R.S32.HI R0, RZ, 0x1f, R46 ;  /* 0x0000001fff007819 */ /* 0x000fe4000001142e */
[----:B------:R-:W-:Y:S02]  /*53e0*/  SHF.R.S32.HI R27, RZ, 0x1, R5 ;  /* 0x00000001ff1b7819 */ /* 0x000fe40000011405 */
[----:B------:R-:W-:-:S04]  /*53f0*/  ISETP.GT.U32.AND P0, PT, R25, R46, PT ;  /* 0x0000002e1900720c */ /* 0x000fc80003f04070 */
[----:B------:R-:W-:-:S13]  /*5400*/  ISETP.GT.AND.EX P0, PT, R27, R0, PT, P0 ;  /* 0x000000001b00720c */ /* 0x000fda0003f04300 */
[----:B------:R-:W-:Y:S05]  /*5410*/  @!P0 EXIT ;  /* 0x000000000000894d */ /* 0x000fea0003800000 */
[C---:B------:R-:W-:Y:S01]  /*5420*/  IMAD.WIDE.U32 R8, R2.reuse, 0x3, RZ ;  /* 0x0000000302087825 */ /* 0x040fe200078e00ff */
[----:B------:R-:W-:Y:S01]  /*5430*/  LEA R11, R3, R3, 0x1 ;  /* 0x00000003030b7211 */ /* 0x000fe200078e08ff */
[----:B------:R-:W1:Y:S01]  /*5440*/  LDC.64 R6, c[0x0][0x218] ;  /* 0x00008600ff067b82 */ /* 0x000e620000000a00 */
[----:B------:R-:W-:Y:S01]  /*5450*/  SHF.L.U64.HI R3, R2, 0x2, R3 ;  /* 0x0000000202037819 */ /* 0x000fe20000010203 */
[----:B------:R-:W-:Y:S01]  /*5460*/  ULDC.64 UR4, c[0x0][0x268] ;  /* 0x00009a0000047ab9 */ /* 0x000fe20000000a00 */
[----:B------:R-:W-:Y:S02]  /*5470*/  IADD3 R11, R9, R11, RZ ;  /* 0x0000000b090b7210 */ /* 0x000fe40007ffe0ff */
[----:B------:R-:W-:Y:S02]  /*5480*/  SHF.L.U64.HI R33, R25, 0x2, R27 ;  /* 0x0000000219217819 */ /* 0x000fe4000001021b */
[----:B------:R-:W-:Y:S01]  /*5490*/  LEA.HI R8, P0, R11, R8, RZ, 0x1 ;  /* 0x000000080b087211 */ /* 0x000fe200078108ff */
[----:B------:R-:W2:Y:S03]  /*54a0*/  LDC.64 R4, c[0x0][0x220] ;  /* 0x00008800ff047b82 */ /* 0x000ea60000000a00 */
[----:B------:R-:W-:-:S04]  /*54b0*/  IADD3.X R11, RZ, R11, RZ, P0, !PT ;  /* 0x0000000bff0b7210 */ /* 0x000fc800007fe4ff */
[--C-:B------:R-:W-:Y:S02]  /*54c0*/  SHF.R.S64 R29, R8, 0x1, R11.reuse ;  /* 0x00000001081d7819 */ /* 0x100fe4000000100b */
[----:B------:R-:W-:-:S04]  /*54d0*/  SHF.R.S32.HI R8, RZ, 0x1, R11 ;  /* 0x00000001ff087819 */ /* 0x000fc8000001140b */
[----:B------:R-:W-:-:S07]  /*54e0*/  SHF.L.U64.HI R31, R29, 0x2, R8 ;  /* 0x000000021d1f7819 */ /* 0x000fce0000010208 */
.L_x_105:
[----:B------:R-:W-:-:S04]  /*54f0*/  LEA R12, P0, R46, UR4, 0x2 ;  /* 0x000000042e0c7c11 */ /* 0x000fc8000f8010ff */
[----:B0-----:R-:W-:Y:S02]  /*5500*/  LEA.HI.X R13, R46, UR5, R0, 0x2, P0 ;  /* 0x000000052e0d7c11 */ /* 0x001fe400080f1400 */
[-C--:B------:R-:W-:Y:S02]  /*5510*/  LEA R14, P0, R25, R12.reuse, 0x2 ;  /* 0x0000000c190e7211 */ /* 0x080fe400078010ff */
[-C--:B------:R-:W-:Y:S01]  /*5520*/  LEA R18, P1, R2, R12.reuse, 0x2 ;  /* 0x0000000c02127211 */ /* 0x080fe200078210ff */
[----:B---3--:R-:W3:Y:S01]  /*5530*/  LDG.E R20, desc[UR14][R12.64] ;  /* 0x0000000e0c147981 */ /* 0x008ee2000c1e1900 */
[----:B------:R-:W-:Y:S02]  /*5540*/  LEA R16, P2, R29, R12, 0x2 ;  /* 0x0000000c1d107211 */ /* 0x000fe400078410ff */
[----:B------:R-:W-:Y:S02]  /*5550*/  IADD3.X R15, R13, R33, RZ, P0, !PT ;  /* 0x000000210d0f7210 */ /* 0x000fe400007fe4ff */
[----:B------:R-:W-:-:S02]  /*5560*/  IADD3.X R19, R3, R13, RZ, P1, !PT ;  /* 0x0000000d03137210 */ /* 0x000fc40000ffe4ff */
[----:B------:R-:W-:Y:S01]  /*5570*/  IADD3.X R17, R13, R31, RZ, P2, !PT ;  /* 0x0000001f0d117210 */ /* 0x000fe200017fe4ff */
[----:B------:R-:W3:Y:S04]  /*5580*/  LDG.E R21, desc[UR14][R14.64] ;  /* 0x0000000e0e157981 */ /* 0x000ee8000c1e1900 */
[----:B------:R-:W4:Y:S04]  /*5590*/  LDG.E R22, desc[UR14][R18.64] ;  /* 0x0000000e12167981 */ /* 0x000f28000c1e1900 */
[----:B------:R-:W4:Y:S01]  /*55a0*/  LDG.E R23, desc[UR14][R16.64] ;  /* 0x0000000e10177981 */ /* 0x000f22000c1e1900 */
[----:B------:R-:W-:-:S02]  /*55b0*/  SHF.L.U32 R11, R46, 0x1, RZ ;  /* 0x000000012e0b7819 */ /* 0x000fc400000006ff */
[----:B------:R-:W-:-:S03]  /*55c0*/  IADD3 R46, R46, 0x180, RZ ;  /* 0x000001802e2e7810 */ /* 0x000fc60007ffe0ff */
[----:B-1----:R-:W-:-:S04]  /*55d0*/  IMAD.WIDE R8, R11, 0x4, R6 ;  /* 0x000000040b087825 */ /* 0x002fc800078e0206 */
[----:B--2---:R-:W-:Y:S01]  /*55e0*/  IMAD.WIDE R10, R11, 0x4, R4 ;  /* 0x000000040b0a7825 */ /* 0x004fe200078e0204 */
[----:B------:R-:W-:Y:S02]  /*55f0*/  ISETP.GT.U32.AND P0, PT, R25, R46, PT ;  /* 0x0000002e1900720c */ /* 0x000fe40003f04070 */
[----:B------:R-:W-:-:S04]  /*5600*/  SHF.R.S32.HI R0, RZ, 0x1f, R46 ;  /* 0x0000001fff007819 */ /* 0x000fc8000001142e */
[----:B------:R-:W-:Y:S01]  /*5610*/  ISETP.GT.AND.EX P0, PT, R27, R0, PT, P0 ;  /* 0x000000001b00720c */ /* 0x000fe20003f04300 */
[----:B---3--:R3:W-:Y:S04]  /*5620*/  STG.E.64 desc[UR14][R8.64], R20 ;  /* 0x0000001408007986 */ /* 0x0087e8000c101b0e */
[----:B----4-:R3:W-:Y:S08]  /*5630*/  STG.E.64 desc[UR14][R10.64], R22 ;  /* 0x000000160a007986 */ /* 0x0107f0000c101b0e */
[----:B------:R-:W-:Y:S05]  /*5640*/  @P0 BRA `(.L_x_105) ;  /* 0xfffffffc00a80947 */ /* 0x000fea000383ffff */
[----:B------:R-:W-:Y:S05]  /*5650*/  EXIT ;  /* 0x000000000000794d */ /* 0x000fea0003800000 */
.L_x_106:
        /* <DEDUP_REMOVED lines=10> */
.L_x_2281:


//--------------------- .text._Z35group_norm_nhwc_bwd_one_pass_kernelI11Bf16IOFp32WLi512ELi12ELi384EEv26Group_norm_nhwc_bwd_params --------------------------
	.section	.text._Z35group_norm_nhwc_bwd_one_pass_kernelI11Bf16IOFp32WLi512ELi12ELi384EEv26Group_norm_nhwc_bwd_params,"ax",@progbits
	.align	128
        .global         _Z35group_norm_nhwc_bwd_one_pass_kernelI11Bf16IOFp32WLi512ELi12ELi384EEv26Group_norm_nhwc_bwd_params
        .type           _Z35group_norm_nhwc_bwd_one_pass_kernelI11Bf16IOFp32WLi512ELi12ELi384EEv26Group_norm_nhwc_bwd_params,@function
        .size           _Z35group_norm_nhwc_bwd_one_pass_kernelI11Bf16IOFp32WLi512ELi12ELi384EEv26Group_norm_nhwc_bwd_params,(.L_x_2282 - _Z35group_norm_nhwc_bwd_one_pass_kernelI11Bf16IOFp32WLi512ELi12ELi384EEv26Group_norm_nhwc_bwd_params)
        .other          _Z35group_norm_nhwc_bwd_one_pass_kernelI11Bf16IOFp32WLi512ELi12ELi384EEv26Group_norm_nhwc_bwd_params,@"STO_CUDA_ENTRY STV_DEFAULT"
_Z35group_norm_nhwc_bwd_one_pass_kernelI11Bf16IOFp32WLi512ELi12ELi384EEv26Group_norm_nhwc_bwd_params:
.text._Z35group_norm_nhwc_bwd_one_pass_kernelI11Bf16IOFp32WLi512ELi12ELi384EEv26Group_norm_nhwc_bwd_params:
[----:B------:R-:W-:Y:S01]  /*0000*/  LDC R1, c[0x0][0x28] ;  /* 0x00000a00ff017b82 */ /* 0x000fe20000000800 */
[----:B------:R-:W0:Y:S01]  /*0010*/  S2R R0, SR_CTAID.Y ;  /* 0x0000000000007919 */ /* 0x000e220000002600 */
[----:B------:R-:W-:Y:S01]  /*0020*/  ULDC UR4, c[0x0][0x2a0] ;  /* 0x0000a80000047ab9 */ /* 0x000fe20000000800 */
[----:B------:R-:W-:-:S05]  /*0030*/  ULDC UR5, c[0x0][0x270] ;  /* 0x00009c0000057ab9 */ /* 0x000fca0000000800 */
[----:B------:R-:W1:Y:S01]  /*0040*/  S2UR UR13, SR_CTAID.X ;  /* 0x00000000000d79c3 */ /* 0x000e620000002500 */
[----:B------:R-:W-:Y:S01]  /*0050*/  UIMAD UR4, UR4, UR5, URZ ;  /* 0x00000005040472a4 */ /* 0x000fe2000f8e023f */
[----:B------:R-:W2:Y:S01]  /*0060*/  S2R R65, SR_TID.X ;  /* 0x0000000000417919 */ /* 0x000ea20000002100 */
[----:B------:R-:W-:-:S04]  /*0070*/  ULDC.64 UR14, c[0x0][0x208] ;  /* 0x00008200000e7ab9 */ /* 0x000fc80000000a00 */
[----:B0-----:R-:W-:-:S13]  /*0080*/  ISETP.GE.AND P0, PT, R0, UR4, PT ;  /* 0x0000000400007c0c */ /* 0x001fda000bf06270 */
[----:B-12---:R-:W-:Y:S05]  /*0090*/  @P0 BRA `(.L_x_107) ;  /* 0x0000006c00c80947 */ /* 0x006fea0003800000 */
[----:B------:R-:W0:Y:S01]  /*00a0*/  LDC R5, c[0x0][0x2ac] ;  /* 0x0000ab00ff057b82 */ /* 0x000e220000000800 */
[C---:B------:R-:W-:Y:S01]  /*00b0*/  IMAD.WIDE.U32 R2, R65.reuse, -0x55555555, RZ ;  /* 0xaaaaaaab41027825 */ /* 0x040fe200078e00ff */
[----:B------:R-:W-:Y:S01]  /*00c0*/  ULDC.64 UR16, c[0x0][0x290] ;  /* 0x0000a40000107ab9 */ /* 0x000fe20000000a00 */
[----:B------:R-:W-:Y:S01]  /*00d0*/  ISETP.GE.U32.AND P1, PT, R65, 0x180, PT ;  /* 0x000001804100780c */ /* 0x000fe20003f26070 */
[----:B------:R-:W-:Y:S01]  /*00e0*/  ULDC.64 UR10, c[0x0][0x288] ;  /* 0x0000a200000a7ab9 */ /* 0x000fe20000000a00 */
[----:B------:R-:W-:Y:S01]  /*00f0*/  UMOV UR6, 0x400 ;  /* 0x0000040000067882 */ /* 0x000fe20000000000 */
[----:B------:R-:W-:Y:S01]  /*0100*/  SHF.R.U32.HI R2, RZ, 0x2, R3 ;  /* 0x00000002ff027819 */ /* 0x000fe20000011603 */
[----:B------:R-:W-:Y:S01]  /*0110*/  UIMAD.WIDE.U32 UR4, UR10, 0x3, URZ ;  /* 0x000000030a0478a5 */ /* 0x000fe2000f8e003f */
[----:B------:R-:W1:Y:S01]  /*0120*/  S2UR UR8, SR_CgaCtaId ;  /* 0x00000000000879c3 */ /* 0x000e620000008800 */
[----:B------:R-:W-:Y:S01]  /*0130*/  UIMAD UR12, UR11, 0x3, URZ ;  /* 0x000000030b0c78a4 */ /* 0x000fe2000f8e023f */
[----:B------:R-:W-:Y:S01]  /*0140*/  HFMA2.MMA R61, -RZ, RZ, 0, 0 ;  /* 0x00000000ff3d7435 */ /* 0x000fe200000001ff */
[----:B------:R-:W-:Y:S01]  /*0150*/  ULEA.HI UR10, UP0, UR11, UR10, URZ, 0x1 ;  /* 0x0000000a0b0a7291 */ /* 0x000fe2000f81083f */
[----:B------:R-:W-:Y:S01]  /*0160*/  MOV R60, R0 ;  /* 0x00000000003c7202 */ /* 0x000fe20000000f00 */
[----:B------:R-:W-:-:S02]  /*0170*/  UIADD3 UR7, UR6, 0x80, URZ ;  /* 0x0000008006077890 */ /* 0x000fc4000fffe03f */
[----:B------:R-:W-:Y:S01]  /*0180*/  UIADD3.X UR11, URZ, UR11, URZ, UP0, !UPT ;  /* 0x0000000b3f0b7290 */ /* 0x000fe200087fe43f */
[----:B0-----:R-:W-:-:S05]  /*0190*/  IMAD R64, R5, UR13, R2 ;  /* 0x0000000d05407c24 */ /* 0x001fca000f8e0202 */
[C---:B------:R-:W-:Y:S02]  /*01a0*/  IADD3 R3, R64.reuse, 0x80, RZ ;  /* 0x0000008040037810 */ /* 0x040fe40007ffe0ff */
[----:B------:R-:W-:Y:S01]  /*01b0*/  IADD3 R2, R64, 0x40, RZ ;  /* 0x0000004040027810 */ /* 0x000fe20007ffe0ff */
[----:B-1----:R-:W-:Y:S01]  /*01c0*/  ULEA UR9, UR8, UR6, 0x18 ;  /* 0x0000000608097291 */ /* 0x002fe2000f8ec03f */
[----:B------:R-:W-:Y:S01]  /*01d0*/  ISETP.LT.U32.AND P4, PT, R3, UR16, PT ;  /* 0x0000001003007c0c */ /* 0x000fe2000bf81070 */
[----:B------:R-:W-:Y:S01]  /*01e0*/  UIADD3 UR6, UR5, UR12, URZ ;  /* 0x0000000c05067290 */ /* 0x000fe2000fffe03f */
[----:B------:R-:W-:Y:S01]  /*01f0*/  SHF.R.S32.HI R3, RZ, 0x1f, R3 ;  /* 0x0000001fff037819 */ /* 0x000fe20000011403 */
[----:B------:R-:W-:Y:S01]  /*0200*/  ULEA UR8, UR8, UR7, 0x18 ;  /* 0x0000000708087291 */ /* 0x000fe2000f8ec03f */
[----:B------:R-:W-:Y:S01]  /*0210*/  ISETP.LT.U32.AND P5, PT, R2, UR16, PT ;  /* 0x0000001002007c0c */ /* 0x000fe2000bfa1070 */
[----:B------:R-:W-:Y:S01]  /*0220*/  ULEA.HI UR5, UP0, UR6, UR4, URZ, 0x1 ;  /* 0x0000000406057291 */ /* 0x000fe2000f81083f */
[----:B------:R-:W-:Y:S01]  /*0230*/  SHF.R.S32.HI R2, RZ, 0x1f, R2 ;  /* 0x0000001fff027819 */ /* 0x000fe20000011402 */
[----:B------:R-:W-:Y:S01]  /*0240*/  USHF.R.S64 UR4, UR10, 0x1, UR11 ;  /* 0x000000010a047899 */ /* 0x000fe2000800100b */
[----:B------:R-:W-:Y:S01]  /*0250*/  ISETP.LT.AND.EX P4, PT, R3, UR17, !P1, P4 ;  /* 0x0000001103007c0c */ /* 0x000fe2000cf81340 */
[----:B------:R-:W-:Y:S01]  /*0260*/  UIADD3.X UR7, URZ, UR6, URZ, UP0, !UPT ;  /* 0x000000063f077290 */ /* 0x000fe200087fe43f */
[----:B------:R-:W0:Y:S01]  /*0270*/  LDC R3, c[0x0][0x10] ;  /* 0x00000400ff037b82 */ /* 0x000e220000000800 */
[----:B------:R-:W-:Y:S01]  /*0280*/  IADD3 R6, R64, 0x100, RZ ;  /* 0x0000010040067810 */ /* 0x000fe20007ffe0ff */
[----:B------:R-:W-:Y:S01]  /*0290*/  USHF.R.S32.HI UR6, URZ, 0x1, UR11 ;  /* 0x000000013f067899 */ /* 0x000fe2000801140b */
[----:B------:R-:W-:Y:S01]  /*02a0*/  ISETP.LT.AND.EX P5, PT, R2, UR17, !P1, P5 ;  /* 0x0000001102007c0c */ /* 0x000fe2000cfa1350 */
[----:B------:R-:W-:Y:S01]  /*02b0*/  USHF.R.S64 UR5, UR5, 0x1, UR7 ;  /* 0x0000000105057899 */ /* 0x000fe20008001007 */
[----:B------:R-:W1:Y:S01]  /*02c0*/  S2R R2, SR_LANEID ;  /* 0x0000000000027919 */ /* 0x000e620000000000 */
[----:B------:R-:W-:Y:S01]  /*02d0*/  ISETP.LT.U32.AND P2, PT, R6, UR16, PT ;  /* 0x0000001006007c0c */ /* 0x000fe2000bf41070 */
[----:B------:R-:W-:Y:S01]  /*02e0*/  USHF.R.S32.HI UR7, URZ, 0x1, UR7 ;  /* 0x000000013f077899 */ /* 0x000fe20008011407 */
[----:B------:R-:W2:Y:S01]  /*02f0*/  LDC R4, c[0x0][0xc] ;  /* 0x00000300ff047b82 */ /* 0x000ea20000000800 */
[----:B------:R-:W-:Y:S01]  /*0300*/  SHF.R.S32.HI R6, RZ, 0x1f, R6 ;  /* 0x0000001fff067819 */ /* 0x000fe20000011406 */
[----:B------:R-:W-:Y:S01]  /*0310*/  USHF.L.U64.HI UR6, UR4, 0x2, UR6 ;  /* 0x0000000204067899 */ /* 0x000fe20008010206 */
[----:B------:R-:W-:Y:S01]  /*0320*/  IADD3 R5, R64, 0xc0, RZ ;  /* 0x000000c040057810 */ /* 0x000fe20007ffe0ff */
[----:B------:R-:W-:Y:S01]  /*0330*/  USHF.L.U64.HI UR7, UR5, 0x2, UR7 ;  /* 0x0000000205077899 */ /* 0x000fe20008010207 */
[----:B------:R-:W-:-:S02]  /*0340*/  ISETP.LT.AND.EX P2, PT, R6, UR17, !P1, P2 ;  /* 0x0000001106007c0c */ /* 0x000fc4000cf41320 */
[----:B------:R-:W-:Y:S02]  /*0350*/  SHF.R.S32.HI R6, RZ, 0x1f, R65 ;  /* 0x0000001fff067819 */ /* 0x000fe40000011441 */
[----:B------:R-:W-:Y:S02]  /*0360*/  ISETP.LT.U32.AND P3, PT, R5, UR16, PT ;  /* 0x0000001005007c0c */ /* 0x000fe4000bf61070 */
[----:B------:R-:W-:Y:S02]  /*0370*/  SHF.R.S32.HI R5, RZ, 0x1f, R5 ;  /* 0x0000001fff057819 */ /* 0x000fe40000011405 */
[----:B------:R-:W-:Y:S02]  /*0380*/  LEA.HI R6, R6, R65, RZ, 0x5 ;  /* 0x0000004106067211 */ /* 0x000fe400078f28ff */
[----:B------:R-:W-:Y:S01]  /*0390*/  ISETP.LT.AND.EX P3, PT, R5, UR17, !P1, P3 ;  /* 0x0000001105007c0c */ /* 0x000fe2000cf61330 */
[----:B0-----:R-:W-:Y:S01]  /*03a0*/  IMAD R62, R3, UR13, R0 ;  /* 0x0000000d033e7c24 */ /* 0x001fe2000f8e0200 */
[----:B------:R-:W-:-:S02]  /*03b0*/  ISETP.LT.U32.AND P0, PT, R64, UR16, PT ;  /* 0x0000001040007c0c */ /* 0x000fc4000bf01070 */
[----:B------:R-:W-:Y:S02]  /*03c0*/  SHF.R.S32.HI R5, RZ, 0x1f, R64 ;  /* 0x0000001fff057819 */ /* 0x000fe40000011440 */
[----:B------:R-:W-:Y:S02]  /*03d0*/  SHF.R.S32.HI R6, RZ, 0x5, R6 ;  /* 0x00000005ff067819 */ /* 0x000fe40000011406 */
[----:B------:R-:W-:Y:S02]  /*03e0*/  ISETP.LT.AND.EX P1, PT, R5, UR17, !P1, P0 ;  /* 0x0000001105007c0c */ /* 0x000fe4000cf21300 */
[----:B--2---:R-:W-:Y:S02]  /*03f0*/  LOP3.LUT R63, R4, 0x3, RZ, 0xc0, !PT ;  /* 0x00000003043f7812 */ /* 0x004fe400078ec0ff */
[----:B------:R-:W-:Y:S02]  /*0400*/  LEA R6, R6, UR9, 0x3 ;  /* 0x0000000906067c11 */ /* 0x000fe4000f8e18ff */
[----:B-1----:R-:W-:-:S07]  /*0410*/  LEA R7, R65, UR8, 0x4 ;  /* 0x0000000841077c11 */ /* 0x002fce000f8e20ff */
.L_x_158:
[----:B0-----:R-:W0:Y:S01]  /*0420*/  LDC R15, c[0x0][0x2a0] ;  /* 0x0000a800ff0f7b82 */ /* 0x001e220000000800 */
[----:B------:R-:W-:Y:S01]  /*0430*/  IABS R13, R60 ;  /* 0x0000003c000d7213 */ /* 0x000fe20000000000 */
[----:B------:R-:W-:Y:S01]  /*0440*/  ULDC.64 UR8, c[0x0][0x298] ;  /* 0x0000a60000087ab9 */ /* 0x000fe20000000a00 */
[C---:B------:R-:W-:Y:S02]  /*0450*/  IADD3 R25, R64.reuse, 0x40, RZ ;  /* 0x0000004040197810 */ /* 0x040fe40007ffe0ff */
[----:B------:R-:W-:Y:S02]  /*0460*/  CS2R R50, SRZ ;  /* 0x0000000000327805 */ /* 0x000fe4000001ff00 */
[C---:B------:R-:W-:Y:S02]  /*0470*/  IADD3 R45, R64.reuse, 0x100, RZ ;  /* 0x00000100402d7810 */ /* 0x040fe40007ffe0ff */
[----:B------:R-:W-:Y:S02]  /*0480*/  CS2R R48, SRZ ;  /* 0x0000000000307805 */ /* 0x000fe4000001ff00 */
[----:B------:R-:W-:Y:S01]  /*0490*/  SHF.R.S32.HI R19, RZ, 0x1f, R25 ;  /* 0x0000001fff137819 */ /* 0x000fe20000011419 */
[----:B------:R-:W1:Y:S01]  /*04a0*/  @P1 LDC.64 R16, c[0x0][0x288] ;  /* 0x0000a200ff101b82 */ /* 0x000e620000000a00 */
[----:B------:R-:W-:-:S02]  /*04b0*/  IADD3 R43, R64, 0x140, RZ ;  /* 0x00000140402b7810 */ /* 0x000fc40007ffe0ff */
[----:B------:R-:W-:-:S05]  /*04c0*/  IADD3 R47, R64, 0x180, RZ ;  /* 0x00000180402f7810 */ /* 0x000fca0007ffe0ff */
[----:B------:R-:W2:Y:S01]  /*04d0*/  @P1 LDC.64 R40, c[0x0][0x228] ;  /* 0x00008a00ff281b82 */ /* 0x000ea20000000a00 */
[----:B0-----:R-:W-:-:S07]  /*04e0*/  IABS R12, R15 ;  /* 0x0000000f000c7213 */ /* 0x001fce0000000000 */
[----:B------:R-:W0:Y:S01]  /*04f0*/  LDC R23, c[0x0][0x2ac] ;  /* 0x0000ab00ff177b82 */ /* 0x000e220000000800 */
[----:B------:R-:W3:Y:S07]  /*0500*/  I2F.RP R10, R12 ;  /* 0x0000000c000a7306 */ /* 0x000eee0000209400 */
[----:B------:R-:W4:Y:S08]  /*0510*/  @P5 LDC.64 R38, c[0x0][0x230] ;  /* 0x00008c00ff265b82 */ /* 0x000f300000000a00 */
[----:B------:R-:W4:Y:S01]  /*0520*/  @P5 LDC.64 R36, c[0x0][0x228] ;  /* 0x00008a00ff245b82 */ /* 0x000f220000000a00 */
[----:B---3--:R-:W3:Y:S07]  /*0530*/  MUFU.RCP R10, R10 ;  /* 0x0000000a000a7308 */ /* 0x008eee0000001000 */
[----:B------:R-:W4:Y:S08]  /*0540*/  @P4 LDC.64 R32, c[0x0][0x230] ;  /* 0x00008c00ff204b82 */ /* 0x000f300000000a00 */
[----:B------:R-:W4:Y:S01]  /*0550*/  @P4 LDC.64 R30, c[0x0][0x228] ;  /* 0x00008a00ff1e4b82 */ /* 0x000f220000000a00 */
[----:B---3--:R-:W-:-:S02]  /*0560*/  IADD3 R8, R10, 0xffffffe, RZ ;  /* 0x0ffffffe0a087810 */ /* 0x008fc40007ffe0ff */
[----:B------:R-:W3:Y:S02]  /*0570*/  S2R R10, SR_TID.X ;  /* 0x00000000000a7919 */ /* 0x000ee40000002100 */
[----:B------:R1:W2:Y:S03]  /*0580*/  F2I.FTZ.U32.TRUNC.NTZ R9, R8 ;  /* 0x0000000800097305 */ /* 0x0002a6000021f000 */
[----:B------:R-:W4:Y:S01]  /*0590*/  @P3 LDC.64 R26, c[0x0][0x230] ;  /* 0x00008c00ff1a3b82 */ /* 0x000f220000000a00 */
[----:B-1----:R-:W-:Y:S02]  /*05a0*/  MOV R8, RZ ;  /* 0x000000ff00087202 */ /* 0x002fe40000000f00 */
[----:B--2---:R-:W-:-:S05]  /*05b0*/  IADD3 R11, RZ, -R9, RZ ;  /* 0x80000009ff0b7210 */ /* 0x004fca0007ffe0ff */
[----:B------:R-:W-:-:S04]  /*05c0*/  IMAD R11, R11, R12, RZ ;  /* 0x0000000c0b0b7224 */ /* 0x000fc800078e02ff */
[----:B------:R-:W-:-:S06]  /*05d0*/  IMAD.HI.U32 R9, R9, R11, R8 ;  /* 0x0000000b09097227 */ /* 0x000fcc00078e0008 */
[----:B------:R-:W-:-:S05]  /*05e0*/  IMAD.HI.U32 R11, R9, R13, RZ ;  /* 0x0000000d090b7227 */ /* 0x000fca00078e00ff */
[----:B------:R-:W-:-:S05]  /*05f0*/  IADD3 R9, -R11, RZ, RZ ;  /* 0x000000ff0b097210 */ /* 0x000fca0007ffe1ff */
[----:B------:R-:W-:-:S05]  /*0600*/  IMAD R9, R12, R9, R13 ;  /* 0x000000090c097224 */ /* 0x000fca00078e020d */
[----:B------:R-:W-:-:S13]  /*0610*/  ISETP.GT.U32.AND P0, PT, R12, R9, PT ;  /* 0x000000090c00720c */ /* 0x000fda0003f04070 */
[-C--:B------:R-:W-:Y:S02]  /*0620*/  @!P0 IADD3 R9, R9, -R12.reuse, RZ ;  /* 0x8000000c09098210 */ /* 0x080fe40007ffe0ff */
[----:B------:R-:W-:Y:S02]  /*0630*/  @!P0 IADD3 R11, R11, 0x1, RZ ;  /* 0x000000010b0b8810 */ /* 0x000fe40007ffe0ff */
[----:B------:R-:W-:Y:S02]  /*0640*/  ISETP.GT.U32.AND P0, PT, R12, R9, PT ;  /* 0x000000090c00720c */ /* 0x000fe40003f04070 */
[CC--:B------:R-:W-:Y:S02]  /*0650*/  ISETP.GE.U32.AND P6, PT, R9.reuse, R12.reuse, PT ;  /* 0x0000000c0900720c */ /* 0x0c0fe40003fc6070 */
[----:B------:R-:W-:Y:S02]  /*0660*/  IADD3 R8, R9, -R12, RZ ;  /* 0x8000000c09087210 */ /* 0x000fe40007ffe0ff */
[----:B------:R-:W-:-:S02]  /*0670*/  LOP3.LUT R12, R60, R15, RZ, 0x3c, !PT ;  /* 0x0000000f3c0c7212 */ /* 0x000fc400078e3cff */
[----:B------:R-:W-:Y:S01]  /*0680*/  SEL R28, R8, R9, !P0 ;  /* 0x00000009081c7207 */ /* 0x000fe20004000000 */
[----:B---3--:R-:W-:Y:S01]  /*0690*/  IMAD.WIDE.U32 R8, R10, -0x55555555, RZ ;  /* 0xaaaaaaab0a087825 */ /* 0x008fe200078e00ff */
[----:B------:R-:W-:-:S04]  /*06a0*/  ISETP.GE.AND P0, PT, R60, RZ, PT ;  /* 0x000000ff3c00720c */ /* 0x000fc80003f06270 */
[----:B------:R-:W-:Y:S02]  /*06b0*/  SHF.R.U32.HI R13, RZ, 0x2, R9 ;  /* 0x00000002ff0d7819 */ /* 0x000fe40000011609 */
[----:B------:R-:W-:Y:S02]  /*06c0*/  @P6 IADD3 R11, R11, 0x1, RZ ;  /* 0x000000010b0b6810 */ /* 0x000fe40007ffe0ff */
[----:B------:R-:W-:Y:S01]  /*06d0*/  ISETP.GE.AND P6, PT, R12, RZ, PT ;  /* 0x000000ff0c00720c */ /* 0x000fe20003fc6270 */
[----:B------:R-:W-:Y:S01]  /*06e0*/  IMAD R13, R13, -0x6, R10 ;  /* 0xfffffffa0d0d7824 */ /* 0x000fe200078e020a */
[----:B------:R-:W-:-:S03]  /*06f0*/  LOP3.LUT R9, RZ, R15, RZ, 0x33, !PT ;  /* 0x0000000fff097212 */ /* 0x000fc600078e33ff */
[----:B------:R-:W-:Y:S02]  /*0700*/  @!P0 IADD3 R28, -R28, RZ, RZ ;  /* 0x000000ff1c1c8210 */ /* 0x000fe40007ffe1ff */
[----:B------:R-:W-:Y:S02]  /*0710*/  ISETP.NE.AND P0, PT, R15, RZ, PT ;  /* 0x000000ff0f00720c */ /* 0x000fe40003f05270 */
[----:B------:R-:W-:Y:S01]  /*0720*/  SHF.L.U32 R29, R13, 0x1, RZ ;  /* 0x000000010d1d7819 */ /* 0x000fe200000006ff */
[----:B------:R-:W1:Y:S01]  /*0730*/  @P1 LDC.64 R14, c[0x0][0x230] ;  /* 0x00008c00ff0e1b82 */ /* 0x000e620000000a00 */
[----:B------:R-:W-:Y:S02]  /*0740*/  SEL R28, R9, R28, !P0 ;  /* 0x0000001c091c7207 */ /* 0x000fe40004000000 */
[----:B------:R-:W-:-:S03]  /*0750*/  @!P6 IADD3 R11, -R11, RZ, RZ ;  /* 0x000000ff0b0be210 */ /* 0x000fc60007ffe1ff */
[----:B------:R-:W-:Y:S01]  /*0760*/  IMAD R34, R28, 0xc, RZ ;  /* 0x0000000c1c227824 */ /* 0x000fe200078e02ff */
[----:B------:R-:W-:Y:S02]  /*0770*/  SEL R11, R9, R11, !P0 ;  /* 0x0000000b090b7207 */ /* 0x000fe40004000000 */
[----:B------:R-:W-:Y:S02]  /*0780*/  SHF.R.S32.HI R9, RZ, 0x1f, R29 ;  /* 0x0000001fff097819 */ /* 0x000fe4000001141d */
[----:B------:R-:W-:Y:S02]  /*0790*/  IADD3 R70, P0, R29, R34, RZ ;  /* 0x000000221d467210 */ /* 0x000fe40007f1e0ff */
[----:B------:R-:W-:Y:S02]  /*07a0*/  SHF.R.S32.HI R10, RZ, 0x1f, R11 ;  /* 0x0000001fff0a7819 */ /* 0x000fe4000001140b */
[----:B------:R-:W-:Y:S02]  /*07b0*/  LEA.HI.X.SX32 R71, R34, R9, 0x1, P0 ;  /* 0x0000000922477211 */ /* 0x000fe400000f0eff */
[----:B------:R-:W2:Y:S01]  /*07c0*/  @P5 LDC.64 R8, c[0x0][0x288] ;  /* 0x0000a200ff085b82 */ /* 0x000ea20000000a00 */
[----:B------:R-:W-:-:S02]  /*07d0*/  IMAD R10, R10, UR8, RZ ;  /* 0x000000080a0a7c24 */ /* 0x000fc4000f8e02ff */
[----:B------:R-:W-:-:S04]  /*07e0*/  IMAD.WIDE.U32 R70, R11, UR8, R70 ;  /* 0x000000080b467c25 */ /* 0x000fc8000f8e0046 */
[----:B------:R-:W-:Y:S01]  /*07f0*/  IMAD R73, R11, UR9, R10 ;  /* 0x000000090b497c24 */ /* 0x000fe2000f8e020a */
[----:B------:R-:W-:Y:S01]  /*0800*/  @P1 MOV R72, R70 ;  /* 0x0000004600481202 */ /* 0x000fe20000000f00 */
[-C--:B------:R-:W-:Y:S01]  /*0810*/  @P1 IMAD R10, R5, R16.reuse, RZ ;  /* 0x00000010050a1224 */ /* 0x080fe200078e02ff */
[----:B------:R-:W-:Y:S02]  /*0820*/  ULDC.64 UR8, c[0x0][0x290] ;  /* 0x0000a40000087ab9 */ /* 0x000fe40000000a00 */
[----:B------:R-:W-:Y:S01]  /*0830*/  IADD3 R73, R71, R73, RZ ;  /* 0x0000004947497210 */ /* 0x000fe20007ffe0ff */
[C---:B------:R-:W-:Y:S02]  /*0840*/  @P1 IMAD R17, R64.reuse, R17, R10 ;  /* 0x0000001140111224 */ /* 0x040fe400078e020a */
[----:B------:R-:W3:Y:S01]  /*0850*/  @P4 LDC.64 R10, c[0x0][0x288] ;  /* 0x0000a200ff0a4b82 */ /* 0x000ee20000000a00 */
[----:B------:R-:W-:-:S05]  /*0860*/  @P1 IMAD.WIDE.U32 R12, R64, R16, R72 ;  /* 0x00000010400c1225 */ /* 0x000fca00078e0048 */
[----:B------:R-:W-:Y:S01]  /*0870*/  @P1 IADD3 R13, R13, R17, RZ ;  /* 0x000000110d0d1210 */ /* 0x000fe20007ffe0ff */
[----:B--2---:R-:W-:Y:S01]  /*0880*/  @P5 IMAD R16, R19, R8, RZ ;  /* 0x0000000813105224 */ /* 0x004fe200078e02ff */
[----:B------:R-:W-:Y:S02]  /*0890*/  @P5 MOV R17, R73 ;  /* 0x0000004900115202 */ /* 0x000fe40000000f00 */
[C---:B------:R-:W-:Y:S01]  /*08a0*/  @P1 SHF.L.U32 R19, R12.reuse, 0x1, RZ ;  /* 0x000000010c131819 */ /* 0x040fe200000006ff */
[----:B------:R-:W-:Y:S01]  /*08b0*/  @P5 IMAD R21, R25, R9, R16 ;  /* 0x0000000919155224 */ /* 0x000fe200078e0210 */
[----:B------:R-:W-:Y:S02]  /*08c0*/  @P5 MOV R16, R70 ;  /* 0x0000004600105202 */ /* 0x000fe40000000f00 */
[----:B------:R-:W-:Y:S01]  /*08d0*/  @P1 SHF.L.U64.HI R18, R12, 0x1, R13 ;  /* 0x000000010c121819 */ /* 0x000fe2000001020d */
[----:B------:R-:W-:Y:S01]  /*08e0*/  IMAD.WIDE.U32 R12, R65, -0x55555555, RZ ;  /* 0xaaaaaaab410c7825 */ /* 0x000fe200078e00ff */
[----:B-1----:R-:W-:-:S02]  /*08f0*/  @P1 IADD3 R14, P0, R19, R14, RZ ;  /* 0x0000000e130e1210 */ /* 0x002fc40007f1e0ff */
[----:B------:R-:W-:Y:S01]  /*0900*/  @P1 IADD3 R40, P6, R19, R40, RZ ;  /* 0x0000002813281210 */ /* 0x000fe20007fde0ff */
[----:B------:R-:W-:Y:S01]  /*0910*/  @P5 IMAD.WIDE.U32 R8, R25, R8, R16 ;  /* 0x0000000819085225 */ /* 0x000fe200078e0010 */
[----:B------:R-:W-:Y:S02]  /*0920*/  IADD3 R25, R64, 0x80, RZ ;  /* 0x0000008040197810 */ /* 0x000fe40007ffe0ff */
[----:B------:R-:W-:Y:S02]  /*0930*/  SHF.R.U32.HI R12, RZ, 0x2, R13 ;  /* 0x00000002ff0c7819 */ /* 0x000fe4000001160d */
[----:B------:R-:W-:Y:S02]  /*0940*/  @P5 IADD3 R13, R9, R21, RZ ;  /* 0x00000015090d5210 */ /* 0x000fe40007ffe0ff */
[----:B------:R-:W-:Y:S01]  /*0950*/  SHF.R.S32.HI R17, RZ, 0x1f, R25 ;  /* 0x0000001fff117819 */ /* 0x000fe20000011419 */
[----:B0-----:R-:W-:Y:S01]  /*0960*/  IMAD R22, R23, UR13, R12 ;  /* 0x0000000d17167c24 */ /* 0x001fe2000f8e020c */
[C---:B------:R-:W-:Y:S01]  /*0970*/  @P1 IADD3.X R15, R18.reuse, R15, RZ, P0, !PT ;  /* 0x0000000f120f1210 */ /* 0x040fe200007fe4ff */
[----:B------:R-:W0:Y:S01]  /*0980*/  @P2 LDC.64 R20, c[0x0][0x288] ;  /* 0x0000a200ff142b82 */ /* 0x000e220000000a00 */
[----:B------:R-:W-:-:S02]  /*0990*/  @P1 IADD3.X R41, R18, R41, RZ, P6, !PT ;  /* 0x0000002912291210 */ /* 0x000fc400037fe4ff */
[C---:B------:R-:W-:Y:S02]  /*09a0*/  @P5 SHF.L.U32 R9, R8.reuse, 0x1, RZ ;  /* 0x0000000108095819 */ /* 0x040fe400000006ff */
[----:B------:R-:W-:Y:S01]  /*09b0*/  @P5 SHF.L.U64.HI R18, R8, 0x1, R13 ;  /* 0x0000000108125819 */ /* 0x000fe2000001020d */
[----:B---3--:R-:W-:Y:S01]  /*09c0*/  @P4 IMAD R8, R17, R10, RZ ;  /* 0x0000000a11084224 */ /* 0x008fe200078e02ff */
[C---:B----4-:R-:W-:Y:S02]  /*09d0*/  @P5 IADD3 R38, P6, R9.reuse, R38, RZ ;  /* 0x0000002609265210 */ /* 0x050fe40007fde0ff */
[----:B------:R-:W-:Y:S01]  /*09e0*/  @P5 IADD3 R36, P0, R9, R36, RZ ;  /* 0x0000002409245210 */ /* 0x000fe20007f1e0ff */
[----:B------:R-:W-:Y:S01]  /*09f0*/  @P4 IMAD R17, R25, R11, R8 ;  /* 0x0000000b19114224 */ /* 0x000fe200078e0208 */
[----:B------:R-:W-:Y:S01]  /*0a00*/  IADD3 R11, R22, 0x140, RZ ;  /* 0x00000140160b7810 */ /* 0x000fe20007ffe0ff */
[----:B------:R-:W1:Y:S01]  /*0a10*/  @P3 LDC.64 R8, c[0x0][0x288] ;  /* 0x0000a200ff083b82 */ /* 0x000e620000000a00 */
[----:B------:R-:W-:-:S02]  /*0a20*/  @P4 MOV R12, R70 ;  /* 0x00000046000c4202 */ /* 0x000fc40000000f00 */
[----:B------:R-:W-:Y:S02]  /*0a30*/  @P4 MOV R13, R73 ;  /* 0x00000049000d4202 */ /* 0x000fe40000000f00 */
[C---:B------:R-:W-:Y:S02]  /*0a40*/  @P5 IADD3.X R39, R18.reuse, R39, RZ, P6, !PT ;  /* 0x0000002712275210 */ /* 0x040fe400037fe4ff */
[----:B------:R-:W-:Y:S02]  /*0a50*/  ISETP.GE.U32.AND P6, PT, R11, UR8, PT ;  /* 0x000000080b007c0c */ /* 0x000fe4000bfc6070 */
[----:B------:R-:W-:Y:S01]  /*0a60*/  SHF.R.S32.HI R16, RZ, 0x1f, R11 ;  /* 0x0000001fff107819 */ /* 0x000fe2000001140b */
[----:B------:R-:W-:Y:S01]  /*0a70*/  @P4 IMAD.WIDE.U32 R10, R25, R10, R12 ;  /* 0x0000000a190a4225 */ /* 0x000fe200078e000c */
[----:B------:R-:W-:Y:S02]  /*0a80*/  @P5 IADD3.X R37, R18, R37, RZ, P0, !PT ;  /* 0x0000002512255210 */ /* 0x000fe400007fe4ff */
[----:B------:R-:W-:Y:S01]  /*0a90*/  ISETP.GE.AND.EX P6, PT, R16, UR9, PT, P6 ;  /* 0x0000000910007c0c */ /* 0x000fe2000bfc6360 */
[----:B------:R-:W2:Y:S01]  /*0aa0*/  @P3 LDC.64 R18, c[0x0][0x228] ;  /* 0x00008a00ff123b82 */ /* 0x000ea20000000a00 */
[----:B------:R-:W-:-:S02]  /*0ab0*/  @P4 IADD3 R13, R11, R17, RZ ;  /* 0x000000110b0d4210 */ /* 0x000fc40007ffe0ff */
[----:B------:R-:W-:Y:S02]  /*0ac0*/  IADD3 R17, R64, 0xc0, RZ ;  /* 0x000000c040117810 */ /* 0x000fe40007ffe0ff */
[C---:B------:R-:W-:Y:S02]  /*0ad0*/  @P4 SHF.L.U64.HI R24, R10.reuse, 0x1, R13 ;  /* 0x000000010a184819 */ /* 0x040fe4000001020d */
[----:B------:R-:W-:Y:S02]  /*0ae0*/  SHF.R.S32.HI R13, RZ, 0x1f, R17 ;  /* 0x0000001fff0d7819 */ /* 0x000fe40000011411 */
[----:B------:R-:W-:Y:S02]  /*0af0*/  ISETP.LT.U32.AND P6, PT, R65, 0x180, !P6 ;  /* 0x000001804100780c */ /* 0x000fe400077c1070 */
[----:B------:R-:W-:Y:S01]  /*0b00*/  @P4 SHF.L.U32 R11, R10, 0x1, RZ ;  /* 0x000000010a0b4819 */ /* 0x000fe200000006ff */
[----:B-1----:R-:W-:Y:S01]  /*0b10*/  @P3 IMAD R12, R13, R8, RZ ;  /* 0x000000080d0c3224 */ /* 0x002fe200078e02ff */
[----:B------:R-:W-:-:S02]  /*0b20*/  @P3 MOV R13, R73 ;  /* 0x00000049000d3202 */ /* 0x000fc40000000f00 */
[----:B------:R-:W-:Y:S01]  /*0b30*/  @P4 IADD3 R32, P0, R11, R32, RZ ;  /* 0x000000200b204210 */ /* 0x000fe20007f1e0ff */
[----:B------:R-:W-:Y:S01]  /*0b40*/  @P3 IMAD R23, R17, R9, R12 ;  /* 0x0000000911173224 */ /* 0x000fe200078e020c */
[----:B------:R-:W-:Y:S02]  /*0b50*/  @P3 MOV R12, R70 ;  /* 0x00000046000c3202 */ /* 0x000fe40000000f00 */
[C---:B------:R-:W-:Y:S02]  /*0b60*/  @P4 IADD3.X R33, R24.reuse, R33, RZ, P0, !PT ;  /* 0x0000002118214210 */ /* 0x040fe400007fe4ff */
[----:B------:R-:W-:Y:S01]  /*0b70*/  @P4 IADD3 R30, P0, R11, R30, RZ ;  /* 0x0000001e0b1e4210 */ /* 0x000fe20007f1e0ff */
[----:B------:R-:W-:Y:S01]  /*0b80*/  @P3 IMAD.WIDE.U32 R8, R17, R8, R12 ;  /* 0x0000000811083225 */ /* 0x000fe200078e000c */
[----:B------:R-:W-:Y:S01]  /*0b90*/  SHF.R.S32.HI R13, RZ, 0x1f, R45 ;  /* 0x0000001fff0d7819 */ /* 0x000fe2000001142d */
[----:B------:R-:W1:Y:S01]  /*0ba0*/  @P6 LDC.64 R10, c[0x0][0x288] ;  /* 0x0000a200ff0a6b82 */ /* 0x000e620000000a00 */
[----:B------:R-:W-:-:S02]  /*0bb0*/  @P4 IADD3.X R31, R24, R31, RZ, P0, !PT ;  /* 0x0000001f181f4210 */ /* 0x000fc400007fe4ff */
[----:B------:R-:W-:Y:S01]  /*0bc0*/  @P3 IADD3 R9, R9, R23, RZ ;  /* 0x0000001709093210 */ /* 0x000fe20007ffe0ff */
[----:B0-----:R-:W-:Y:S01]  /*0bd0*/  @P2 IMAD R24, R13, R20, RZ ;  /* 0x000000140d182224 */ /* 0x001fe200078e02ff */
[C---:B------:R-:W-:Y:S02]  /*0be0*/  @P3 SHF.L.U32 R23, R8.reuse, 0x1, RZ ;  /* 0x0000000108173819 */ /* 0x040fe400000006ff */
[----:B------:R-:W-:Y:S01]  /*0bf0*/  @P2 MOV R25, R73 ;  /* 0x0000004900192202 */ /* 0x000fe20000000f00 */
[----:B------:R-:W0:Y:S01]  /*0c00*/  @P2 LDC.64 R16, c[0x0][0x230] ;  /* 0x00008c00ff102b82 */ /* 0x000e220000000a00 */
[----:B------:R-:W-:Y:S01]  /*0c10*/  @P2 IMAD R35, R45, R21, R24 ;  /* 0x000000152d232224 */ /* 0x000fe200078e0218 */
[----:B------:R-:W-:Y:S02]  /*0c20*/  @P2 MOV R24, R70 ;  /* 0x0000004600182202 */ /* 0x000fe40000000f00 */
[----:B------:R-:W-:Y:S02]  /*0c30*/  @P3 SHF.L.U64.HI R42, R8, 0x1, R9 ;  /* 0x00000001082a3819 */ /* 0x000fe40000010209 */
[----:B------:R-:W-:Y:S01]  /*0c40*/  @P3 IADD3 R26, P0, R23, R26, RZ ;  /* 0x0000001a171a3210 */ /* 0x000fe20007f1e0ff */
[----:B------:R-:W-:Y:S01]  /*0c50*/  @P2 IMAD.WIDE.U32 R24, R45, R20, R24 ;  /* 0x000000142d182225 */ /* 0x000fe200078e0018 */
[----:B------:R-:W3:Y:S01]  /*0c60*/  @P2 LDC.64 R12, c[0x0][0x228] ;  /* 0x00008a00ff0c2b82 */ /* 0x000ee20000000a00 */
[----:B------:R-:W-:-:S02]  /*0c70*/  SHF.R.S32.HI R45, RZ, 0x1f, R43 ;  /* 0x0000001fff2d7819 */ /* 0x000fc4000001142b */
[C---:B------:R-:W-:Y:S02]  /*0c80*/  @P3 IADD3.X R27, R42.reuse, R27, RZ, P0, !PT ;  /* 0x0000001b2a1b3210 */ /* 0x040fe400007fe4ff */
[----:B--2---:R-:W-:Y:S02]  /*0c90*/  @P3 IADD3 R18, P0, R23, R18, RZ ;  /* 0x0000001217123210 */ /* 0x004fe40007f1e0ff */
[----:B------:R-:W-:Y:S01]  /*0ca0*/  @P2 IADD3 R25, R25, R35, RZ ;  /* 0x0000002319192210 */ /* 0x000fe20007ffe0ff */
[----:B-1----:R-:W-:Y:S01]  /*0cb0*/  @P6 IMAD R44, R45, R10, RZ ;  /* 0x0000000a2d2c6224 */ /* 0x002fe200078e02ff */
[----:B------:R-:W-:Y:S02]  /*0cc0*/  @P3 IADD3.X R19, R42, R19, RZ, P0, !PT ;  /* 0x000000132a133210 */ /* 0x000fe400007fe4ff */
[----:B------:R-:W-:Y:S02]  /*0cd0*/  CS2R R58, SRZ ;  /* 0x00000000003a7805 */ /* 0x000fe4000001ff00 */
[C---:B------:R-:W-:Y:S01]  /*0ce0*/  @P2 SHF.L.U32 R23, R24.reuse, 0x1, RZ ;  /* 0x0000000118172819 */ /* 0x040fe200000006ff */
[----:B------:R-:W-:Y:S01]  /*0cf0*/  @P6 IMAD R11, R43, R11, R44 ;  /* 0x0000000b2b0b6224 */ /* 0x000fe200078e022c */
[----:B------:R-:W-:-:S02]  /*0d00*/  @P2 SHF.L.U64.HI R42, R24, 0x1, R25 ;  /* 0x00000001182a2819 */ /* 0x000fc40000010219 */
[----:B------:R-:W-:Y:S02]  /*0d10*/  CS2R R56, SRZ ;  /* 0x0000000000387805 */ /* 0x000fe4000001ff00 */
[----:B------:R-:W-:Y:S02]  /*0d20*/  @P6 MOV R24, R70 ;  /* 0x0000004600186202 */ /* 0x000fe40000000f00 */
[----:B------:R-:W-:Y:S02]  /*0d30*/  CS2R R54, SRZ ;  /* 0x0000000000367805 */ /* 0x000fe4000001ff00 */
[----:B------:R-:W-:Y:S02]  /*0d40*/  @P6 MOV R25, R73 ;  /* 0x0000004900196202 */ /* 0x000fe40000000f00 */
[----:B------:R-:W-:Y:S02]  /*0d50*/  CS2R R52, SRZ ;  /* 0x0000000000347805 */ /* 0x000fe4000001ff00 */
[----:B0-----:R-:W-:Y:S01]  /*0d60*/  @P2 IADD3 R16, P0, R23, R16, RZ ;  /* 0x0000001017102210 */ /* 0x001fe20007f1e0ff */
[----:B------:R-:W5:Y:S01]  /*0d70*/  @P1 LDG.E R57, desc[UR14][R40.64] ;  /* 0x0000000e28391981 */ /* 0x000f62000c1e1900 */
[----:B------:R-:W0:Y:S01]  /*0d80*/  @P6 LDC.64 R8, c[0x0][0x230] ;  /* 0x00008c00ff086b82 */ /* 0x000e220000000a00 */
[----:B------:R-:W-:Y:S01]  /*0d90*/  @P6 IMAD.WIDE.U32 R24, R43, R10, R24 ;  /* 0x0000000a2b186225 */ /* 0x000fe200078e0018 */
[----:B------:R-:W-:Y:S01]  /*0da0*/  @P2 IADD3.X R17, R42, R17, RZ, P0, !PT ;  /* 0x000000112a112210 */ /* 0x000fe200007fe4ff */
[----:B------:R-:W5:Y:S01]  /*0db0*/  @P5 LDG.E R59, desc[UR14][R38.64] ;  /* 0x0000000e263b5981 */ /* 0x000f62000c1e1900 */
[----:B---3--:R-:W-:-:S02]  /*0dc0*/  @P2 IADD3 R10, P0, R23, R12, RZ ;  /* 0x0000000c170a2210 */ /* 0x008fc40007f1e0ff */
[----:B------:R-:W-:Y:S01]  /*0dd0*/  @P6 IADD3 R25, R25, R11, RZ ;  /* 0x0000000b19196210 */ /* 0x000fe20007ffe0ff */
[----:B------:R-:W5:Y:S01]  /*0de0*/  @P5 LDG.E R56, desc[UR14][R36.64] ;  /* 0x0000000e24385981 */ /* 0x000f62000c1e1900 */
[----:B------:R-:W-:Y:S01]  /*0df0*/  @P2 IADD3.X R11, R42, R13, RZ, P0, !PT ;  /* 0x0000000d2a0b2210 */ /* 0x000fe200007fe4ff */
[----:B------:R-:W1:Y:S01]  /*0e00*/  @P6 LDC.64 R20, c[0x0][0x228] ;  /* 0x00008a00ff146b82 */ /* 0x000e620000000a00 */
[C---:B------:R-:W-:Y:S01]  /*0e10*/  @P6 SHF.L.U32 R23, R24.reuse, 0x1, RZ ;  /* 0x0000000118176819 */ /* 0x040fe200000006ff */
[----:B------:R-:W5:Y:S01]  /*0e20*/  @P3 LDG.E R55, desc[UR14][R26.64] ;  /* 0x0000000e1a373981 */ /* 0x000f62000c1e1900 */
[----:B------:R-:W-:Y:S02]  /*0e30*/  @P6 SHF.L.U64.HI R24, R24, 0x1, R25 ;  /* 0x0000000118186819 */ /* 0x000fe40000010219 */
[----:B------:R-:W-:Y:S01]  /*0e40*/  IADD3 R22, R22, 0x180, RZ ;  /* 0x0000018016167810 */ /* 0x000fe20007ffe0ff */
[----:B------:R-:W5:Y:S01]  /*0e50*/  @P3 LDG.E R52, desc[UR14][R18.64] ;  /* 0x0000000e12343981 */ /* 0x000f62000c1e1900 */
[----:B------:R-:W-:Y:S01]  /*0e60*/  SHF.R.S32.HI R35, RZ, 0x1f, R47 ;  /* 0x0000001fff237819 */ /* 0x000fe2000001142f */
[----:B------:R-:W2:Y:S02]  /*0e70*/  LDC.64 R12, c[0x0][0x248] ;  /* 0x00009200ff0c7b82 */ /* 0x000ea40000000a00 */
[----:B------:R-:W5:Y:S04]  /*0e80*/  @P1 LDG.E R58, desc[UR14][R14.64] ;  /* 0x0000000e0e3a1981 */ /* 0x000f68000c1e1900 */
[----:B------:R-:W5:Y:S01]  /*0e90*/  @P4 LDG.E R53, desc[UR14][R30.64] ;  /* 0x0000000e1e354981 */ /* 0x000f62000c1e1900 */
[----:B0-----:R-:W-:-:S03]  /*0ea0*/  @P6 IADD3 R8, P0, R23, R8, RZ ;  /* 0x0000000817086210 */ /* 0x001fc60007f1e0ff */
[----:B------:R-:W5:Y:S01]  /*0eb0*/  @P4 LDG.E R54, desc[UR14][R32.64] ;  /* 0x0000000e20364981 */ /* 0x000f62000c1e1900 */
[----:B------:R-:W-:-:S03]  /*0ec0*/  @P6 IADD3.X R9, R24, R9, RZ, P0, !PT ;  /* 0x0000000918096210 */ /* 0x000fc600007fe4ff */
[----:B------:R-:W5:Y:S01]  /*0ed0*/  @P2 LDG.E R50, desc[UR14][R16.64] ;  /* 0x0000000e10322981 */ /* 0x000f62000c1e1900 */
[----:B-1----:R-:W-:-:S03]  /*0ee0*/  @P6 IADD3 R20, P0, R23, R20, RZ ;  /* 0x0000001417146210 */ /* 0x002fc60007f1e0ff */
[----:B------:R-:W5:Y:S01]  /*0ef0*/  @P6 LDG.E R51, desc[UR14][R8.64] ;  /* 0x0000000e08336981 */ /* 0x000f62000c1e1900 */
[----:B------:R-:W-:Y:S02]  /*0f00*/  @P6 IADD3.X R21, R24, R21, RZ, P0, !PT ;  /* 0x0000001518156210 */ /* 0x000fe400007fe4ff */
[----:B------:R-:W-:Y:S01]  /*0f10*/  ISETP.GE.U32.AND P0, PT, R22, UR8, PT ;  /* 0x0000000816007c0c */ /* 0x000fe2000bf06070 */
[----:B------:R-:W-:Y:S01]  /*0f20*/  UMOV UR10, 0x3f800000 ;  /* 0x3f800000000a7882 */ /* 0x000fe20000000000 */
[----:B--2---:R-:W-:Y:S01]  /*0f30*/  IMAD.WIDE R12, R60, 0x8, R12 ;  /* 0x000000083c0c7825 */ /* 0x004fe200078e020c */
[----:B------:R-:W-:Y:S01]  /*0f40*/  SHF.R.S32.HI R22, RZ, 0x1f, R22 ;  /* 0x0000001fff167819 */ /* 0x000fe20000011416 */
[----:B------:R0:W5:Y:S03]  /*0f50*/  @P6 LDG.E R48, desc[UR14][R20.64] ;  /* 0x0000000e14306981 */ /* 0x000166000c1e1900 */
[----:B------:R-:W-:Y:S01]  /*0f60*/  ISETP.GE.AND.EX P0, PT, R22, UR9, PT, P0 ;  /* 0x0000000916007c0c */ /* 0x000fe2000bf06300 */
[----:B------:R-:W2:Y:S03]  /*0f70*/  LDG.E.64 R12, desc[UR14][R12.64] ;  /* 0x0000000e0c0c7981 */ /* 0x000ea6000c1e1b00 */
[----:B------:R-:W-:Y:S01]  /*0f80*/  ISETP.LT.U32.AND P0, PT, R65, 0x180, !P0 ;  /* 0x000001804100780c */ /* 0x000fe20004701070 */
[----:B------:R-:W-:Y:S01]  /*0f90*/  BSSY B0, `(.L_x_108) ;  /* 0x0000046000007945 */ /* 0x000fe20003800000 */
[----:B------:R1:W5:Y:S11]  /*0fa0*/  @P2 LDG.E R49, desc[UR14][R10.64] ;  /* 0x0000000e0a312981 */ /* 0x000376000c1e1900 */
[----:B------:R-:W3:Y:S01]  /*0fb0*/  @P0 LDC.64 R42, c[0x0][0x288] ;  /* 0x0000a200ff2a0b82 */ /* 0x000ee20000000a00 */
[----:B------:R-:W-:-:S07]  /*0fc0*/  @P0 MOV R45, R73 ;  /* 0x00000049002d0202 */ /* 0x000fce0000000f00 */
[----:B------:R-:W4:Y:S08]  /*0fd0*/  @P0 LDC.64 R24, c[0x0][0x230] ;  /* 0x00008c00ff180b82 */ /* 0x000f300000000a00 */
[----:B------:R-:W0:Y:S01]  /*0fe0*/  @P0 LDC.64 R22, c[0x0][0x228] ;  /* 0x00008a00ff160b82 */ /* 0x000e220000000a00 */
[----:B---3--:R-:W-:-:S04]  /*0ff0*/  @P0 IMAD R44, R35, R42, RZ ;  /* 0x0000002a232c0224 */ /* 0x008fc800078e02ff */
[----:B------:R-:W-:Y:S01]  /*1000*/  @P0 IMAD R35, R47, R43, R44 ;  /* 0x0000002b2f230224 */ /* 0x000fe200078e022c */
[----:B------:R-:W-:-:S05]  /*1010*/  @P0 MOV R44, R70 ;  /* 0x00000046002c0202 */ /* 0x000fca0000000f00 */
[----:B------:R-:W-:-:S05]  /*1020*/  @P0 IMAD.WIDE.U32 R42, R47, R42, R44 ;  /* 0x0000002a2f2a0225 */ /* 0x000fca00078e002c */
[----:B------:R-:W-:Y:S02]  /*1030*/  @P0 IADD3 R43, R43, R35, RZ ;  /* 0x000000232b2b0210 */ /* 0x000fe40007ffe0ff */
[C---:B------:R-:W-:Y:S02]  /*1040*/  @P0 SHF.L.U32 R35, R42.reuse, 0x1, RZ ;  /* 0x000000012a230819 */ /* 0x040fe400000006ff */
[----:B------:R-:W-:Y:S02]  /*1050*/  @P0 SHF.L.U64.HI R42, R42, 0x1, R43 ;  /* 0x000000012a2a0819 */ /* 0x000fe4000001022b */
[----:B----4-:R-:W-:Y:S02]  /*1060*/  @P0 IADD3 R24, P6, R35, R24, RZ ;  /* 0x0000001823180210 */ /* 0x010fe40007fde0ff */
[----:B------:R-:W-:Y:S02]  /*1070*/  IADD3 R43, R64, 0x1c0, RZ ;  /* 0x000001c0402b7810 */ /* 0x000fe40007ffe0ff */
[----:B------:R-:W-:-:S02]  /*1080*/  @P0 IADD3.X R25, R42, R25, RZ, P6, !PT ;  /* 0x000000192a190210 */ /* 0x000fc400037fe4ff */
[----:B0-----:R-:W-:Y:S02]  /*1090*/  @P0 IADD3 R22, P6, R35, R22, RZ ;  /* 0x0000001623160210 */ /* 0x001fe40007fde0ff */
[----:B------:R-:W-:Y:S02]  /*10a0*/  SHF.R.S32.HI R35, RZ, 0x1f, R43 ;  /* 0x0000001fff237819 */ /* 0x000fe4000001142b */
[----:B------:R-:W-:Y:S02]  /*10b0*/  @P0 IADD3.X R23, R42, R23, RZ, P6, !PT ;  /* 0x000000172a170210 */ /* 0x000fe400037fe4ff */
[----:B------:R-:W-:-:S04]  /*10c0*/  ISETP.GE.U32.AND P6, PT, R43, UR8, PT ;  /* 0x000000082b007c0c */ /* 0x000fc8000bfc6070 */
[----:B------:R-:W-:-:S04]  /*10d0*/  ISETP.GE.AND.EX P6, PT, R35, UR9, PT, P6 ;  /* 0x0000000923007c0c */ /* 0x000fc8000bfc6360 */
[----:B------:R-:W-:-:S13]  /*10e0*/  ISETP.LT.U32.AND P6, PT, R65, 0x180, !P6 ;  /* 0x000001804100780c */ /* 0x000fda00077c1070 */
[----:B------:R-:W0:Y:S08]  /*10f0*/  @P6 LDC.64 R20, c[0x0][0x288] ;  /* 0x0000a200ff146b82 */ /* 0x000e300000000a00 */
[----:B------:R-:W3:Y:S01]  /*1100*/  @P6 LDC.64 R8, c[0x0][0x230] ;  /* 0x00008c00ff086b82 */ /* 0x000ee20000000a00 */
[----:B------:R-:W-:Y:S02]  /*1110*/  @P6 MOV R30, R70 ;  /* 0x00000046001e6202 */ /* 0x000fe40000000f00 */
[----:B------:R-:W-:-:S05]  /*1120*/  @P6 MOV R31, R73 ;  /* 0x00000049001f6202 */ /* 0x000fca0000000f00 */
[----:B------:R-:W4:Y:S01]  /*1130*/  @P6 LDC.64 R14, c[0x0][0x228] ;  /* 0x00008a00ff0e6b82 */ /* 0x000f220000000a00 */
[----:B0-----:R-:W-:-:S04]  /*1140*/  @P6 IMAD R42, R35, R20, RZ ;  /* 0x00000014232a6224 */ /* 0x001fc800078e02ff */
[C---:B------:R-:W-:Y:S02]  /*1150*/  @P6 IMAD R35, R43.reuse, R21, R42 ;  /* 0x000000152b236224 */ /* 0x040fe400078e022a */
[----:B------:R-:W-:Y:S01]  /*1160*/  @P6 IMAD.WIDE.U32 R20, R43, R20, R30 ;  /* 0x000000142b146225 */ /* 0x000fe200078e001e */
[----:B------:R-:W-:Y:S02]  /*1170*/  CS2R R46, SRZ ;  /* 0x00000000002e7805 */ /* 0x000fe4000001ff00 */
[----:B------:R-:W-:Y:S02]  /*1180*/  CS2R R44, SRZ ;  /* 0x00000000002c7805 */ /* 0x000fe4000001ff00 */
[----:B------:R-:W-:Y:S02]  /*1190*/  @P6 IADD3 R33, R21, R35, RZ ;  /* 0x0000002315216210 */ /* 0x000fe40007ffe0ff */
[C---:B------:R-:W-:Y:S01]  /*11a0*/  @P6 SHF.L.U32 R21, R20.reuse, 0x1, RZ ;  /* 0x0000000114156819 */ /* 0x040fe200000006ff */
[----:B------:R0:W5:Y:S01]  /*11b0*/  @P0 LDG.E R46, desc[UR14][R24.64] ;  /* 0x0000000e182e0981 */ /* 0x000162000c1e1900 */
[----:B------:R-:W-:-:S03]  /*11c0*/  @P6 SHF.L.U64.HI R20, R20, 0x1, R33 ;  /* 0x0000000114146819 */ /* 0x000fc60000010221 */
[----:B------:R0:W5:Y:S01]  /*11d0*/  @P0 LDG.E R45, desc[UR14][R22.64] ;  /* 0x0000000e162d0981 */ /* 0x000162000c1e1900 */
[----:B---3--:R-:W-:-:S04]  /*11e0*/  @P6 IADD3 R8, P0, R21, R8, RZ ;  /* 0x0000000815086210 */ /* 0x008fc80007f1e0ff */
[----:B------:R-:W-:Y:S02]  /*11f0*/  @P6 IADD3.X R9, R20, R9, RZ, P0, !PT ;  /* 0x0000000914096210 */ /* 0x000fe400007fe4ff */
[----:B----4-:R-:W-:-:S03]  /*1200*/  @P6 IADD3 R14, P0, R21, R14, RZ ;  /* 0x0000000e150e6210 */ /* 0x010fc60007f1e0ff */
[----:B------:R0:W5:Y:S01]  /*1210*/  @P6 LDG.E R47, desc[UR14][R8.64] ;  /* 0x0000000e082f6981 */ /* 0x000162000c1e1900 */
[----:B------:R-:W-:-:S05]  /*1220*/  @P6 IADD3.X R15, R20, R15, RZ, P0, !PT ;  /* 0x0000000f140f6210 */ /* 0x000fca00007fe4ff */
[----:B------:R0:W5:Y:S01]  /*1230*/  @P6 LDG.E R44, desc[UR14][R14.64] ;  /* 0x0000000e0e2c6981 */ /* 0x000162000c1e1900 */
[----:B-1----:R-:W-:Y:S02]  /*1240*/  CS2R R10, SRZ ;  /* 0x00000000000a7805 */ /* 0x002fe4000001ff00 */
[----:B--2---:R-:W-:-:S13]  /*1250*/  R2UR UR11, R12 ;  /* 0x000000000c0b72ca */ /* 0x004fda00000e0000 */
[----:B------:R-:W-:-:S05]  /*1260*/  MOV R12, UR11 ;  /* 0x0000000b000c7c02 */ /* 0x000fca0008000f00 */
[----:B------:R-:W-:-:S05]  /*1270*/  FFMA.FTZ R13, -R12, UR11, R13 ;  /* 0x0000000b0c0d7c23 */ /* 0x000fca000801010d */
[----:B------:R-:W-:-:S13]  /*1280*/  FSETP.GTU.FTZ.AND P0, PT, R13, RZ, PT ;  /* 0x000000ff0d00720b */ /* 0x000fda0003f1c000 */
[----:B------:R-:W-:Y:S01]  /*1290*/  VOTEU.ANY UP0, P0 ;  /* 0x00000000003f7886 */ /* 0x000fe20000000100 */
[----:B------:R-:W-:Y:S02]  /*12a0*/  PLOP3.LUT P0, PT, PT, PT, UP0, 0x80, 0x0 ;  /* 0x000000000000781c */ /* 0x000fe40003f0f008 */
[----:B------:R-:W-:Y:S02]  /*12b0*/  PLOP3.LUT P6, PT, PT, PT, UP0, 0x80, 0x0 ;  /* 0x000000000000781c */ /* 0x000fe40003fcf008 */
[----:B------:R-:W-:-:S09]  /*12c0*/  @UP0 ULDC UR8, c[0x0][0x250] ;  /* 0x0000940000080ab9 */ /* 0x000fd20000000800 */
[----:B------:R-:W-:Y:S01]  /*12d0*/  @P0 FADD.FTZ R16, R13, UR8 ;  /* 0x000000080d100e21 */ /* 0x000fe20008010000 */
[----:B------:R-:W-:Y:S01]  /*12e0*/  PLOP3.LUT P0, PT, PT, PT, UP0, 0x80, 0x0 ;  /* 0x000000000000781c */ /* 0x000fe20003f0f008 */
[----:B------:R-:W-:-:S04]  /*12f0*/  ULDC.U8 UR8, c[0x0][0x2a4] ;  /* 0x0000a90000087ab9 */ /* 0x000fc80000000000 */
[----:B------:R-:W1:Y:S01]  /*1300*/  @P6 MUFU.RSQ R16, R16 ;  /* 0x0000001000106308 */ /* 0x000e620000001400 */
[----:B------:R-:W-:-:S07]  /*1310*/  CS2R R12, SRZ ;  /* 0x00000000000c7805 */ /* 0x000fce000001ff00 */
[----:B-1----:R-:W-:Y:S02]  /*1320*/  @P0 R2UR UR10, R16 ;  /* 0x00000000100a02ca */ /* 0x002fe400000e0000 */
[----:B------:R-:W-:-:S13]  /*1330*/  ISETP.GT.U32.AND P0, PT, R65, 0x17f, PT ;  /* 0x0000017f4100780c */ /* 0x000fda0003f04070 */
[----:B0-----:R-:W-:Y:S05]  /*1340*/  @P0 BRA `(.L_x_109) ;  /* 0x0000000000280947 */ /* 0x001fea0003800000 */
        /* <DEDUP_REMOVED lines=10> */
.L_x_109:
[----:B------:R-:W-:Y:S05]  /*13f0*/  BSYNC B0 ;  /* 0x0000000000007941 */ /* 0x000fea0003800000 */
.L_x_108:
        /* <DEDUP_REMOVED lines=8> */
[----:B------:R-:W-:Y:S01]  /*1480*/  LOP3.LUT R66, R66, 0xfffffffd, RZ, 0xc0, !PT ;  /* 0xfffffffd42427812 */ /* 0x000fe200078ec0ff */
[----:B------:R-:W-:Y:S01]  /*1490*/  FADD.FTZ R27, R15, -UR11 ;  /* 0x8000000b0f1b7e21 */ /* 0x000fe20008010000 */
[----:B------:R-:W-:Y:S01]  /*14a0*/  PRMT R14, R59, 0x7632, R14 ;  /* 0x000076323b0e7816 */ /* 0x000fe2000000000e */
[----:B------:R-:W-:Y:S01]  /*14b0*/  FMUL.FTZ R9, R9, UR10 ;  /* 0x0000000a09097c20 */ /* 0x000fe20008410000 */
[----:B------:R-:W-:Y:S01]  /*14c0*/  PRMT R23, R56, 0x7632, R23 ;  /* 0x0000763238177816 */ /* 0x000fe20000000017 */
[----:B------:R-:W-:Y:S01]  /*14d0*/  FMUL.FTZ R8, R8, UR10 ;  /* 0x0000000a08087c20 */ /* 0x000fe20008410000 */
[----:B------:R-:W-:-:S02]  /*14e0*/  @P0 LOP3.LUT R66, R66, 0x2, RZ, 0xfc, !PT ;  /* 0x0000000242420812 */ /* 0x000fc400078efcff */
[----:B------:R-:W-:Y:S02]  /*14f0*/  SHF.L.U32 R26, R57, 0x10, RZ ;  /* 0x00000010391a7819 */ /* 0x000fe400000006ff */
[----:B------:R-:W-:Y:S02]  /*1500*/  SHF.L.U32 R25, R56, 0x10, RZ ;  /* 0x0000001038197819 */ /* 0x000fe400000006ff */
        /* <DEDUP_REMOVED lines=22> */
.L_x_110:
        /* <DEDUP_REMOVED lines=26> */
.L_x_111:
[----:B------:R-:W-:Y:S01]  /*1810*/  FFMA.FTZ R18, R8, R16, R15 ;  /* 0x0000001008127223 */ /* 0x000fe2000001000f */
[----:B------:R-:W-:Y:S01]  /*1820*/  FMUL.FTZ R14, R25, R10 ;  /* 0x0000000a190e7220 */ /* 0x000fe20000410000 */
[----:B------:R-:W-:Y:S01]  /*1830*/  FADD.FTZ R19, R16, R17 ;  /* 0x0000001110137221 */ /* 0x000fe20000010000 */
[C---:B------:R-:W-:Y:S02]  /*1840*/  PRMT R16, R54.reuse, 0x7632, R16 ;  /* 0x0000763236107816 */ /* 0x040fe40000000010 */
[----:B------:R-:W-:Y:S01]  /*1850*/  SHF.L.U32 R17, R54, 0x10, RZ ;  /* 0x0000001036117819 */ /* 0x000fe200000006ff */
[----:B------:R-:W-:Y:S01]  /*1860*/  FFMA.FTZ R15, R27, R14, R18 ;  /* 0x0000000e1b0f7223 */ /* 0x000fe20000010012 */
[----:B------:R-:W-:Y:S01]  /*1870*/  SHF.L.U32 R18, R16, 0x10, RZ ;  /* 0x0000001010127819 */ /* 0x000fe200000006ff */
[----:B------:R-:W-:Y:S01]  /*1880*/  FADD.FTZ R14, R19, R14 ;  /* 0x0000000e130e7221 */ /* 0x000fe20000010000 */
[----:B------:R-:W-:Y:S01]  /*1890*/  PRMT R20, R53, 0x7632, R20 ;  /* 0x0000763235147816 */ /* 0x000fe20000000014 */
[----:B------:R-:W-:Y:S01]  /*18a0*/  FADD.FTZ R17, R17, -UR11 ;  /* 0x8000000b11117e21 */ /* 0x000fe20008010000 */
[----:B------:R-:W-:Y:S01]  /*18b0*/  SHF.L.U32 R21, R53, 0x10, RZ ;  /* 0x0000001035157819 */ /* 0x000fe200000006ff */
[----:B------:R-:W-:Y:S01]  /*18c0*/  FADD.FTZ R18, R18, -UR11 ;  /* 0x8000000b12127e21 */ /* 0x000fe20008010000 */
[----:B------:R-:W-:Y:S01]  /*18d0*/  PRMT R16, R55, 0x7632, R16 ;  /* 0x0000763237107816 */ /* 0x000fe20000000010 */
        /* <DEDUP_REMOVED lines=23> */
.L_x_112:
[----:B------:R-:W-:Y:S01]  /*1a50*/  FFMA.FTZ R32, R22, R17, R15 ;  /* 0x0000001116207223 */ /* 0x000fe2000001000f */
[----:B------:R-:W-:Y:S01]  /*1a60*/  FADD.FTZ R29, R17, R14 ;  /* 0x0000000e111d7221 */ /* 0x000fe20000010000 */
[----:B------:R-:W-:Y:S01]  /*1a70*/  SHF.L.U32 R17, R55, 0x10, RZ ;  /* 0x0000001037117819 */ /* 0x000fe200000006ff */
[----:B------:R-:W-:Y:S01]  /*1a80*/  FMUL.FTZ R30, R21, R10 ;  /* 0x0000000a151e7220 */ /* 0x000fe20000410000 */
[----:B------:R-:W-:Y:S02]  /*1a90*/  SHF.L.U32 R16, R16, 0x10, RZ ;  /* 0x0000001010107819 */ /* 0x000fe400000006ff */
[----:B------:R-:W-:Y:S01]  /*1aa0*/  PRMT R31, R52, 0x7632, R31 ;  /* 0x00007632341f7816 */ /* 0x000fe2000000001f */
[----:B------:R-:W-:Y:S01]  /*1ab0*/  FADD.FTZ R17, R17, -UR11 ;  /* 0x8000000b11117e21 */ /* 0x000fe20008010000 */
[----:B------:R-:W-:Y:S01]  /*1ac0*/  FADD.FTZ R14, R29, R30 ;  /* 0x0000001e1d0e7221 */ /* 0x000fe20000010000 */
[----:B------:R-:W-:Y:S01]  /*1ad0*/  FADD.FTZ R16, R16, -UR11 ;  /* 0x8000000b10107e21 */ /* 0x000fe20008010000 */
[----:B------:R-:W-:Y:S01]  /*1ae0*/  FFMA.FTZ R15, R19, R30, R32 ;  /* 0x0000001e130f7223 */ /* 0x000fe20000010020 */
[----:B------:R-:W-:Y:S01]  /*1af0*/  FMUL.FTZ R29, R17, UR10 ;  /* 0x0000000a111d7c20 */ /* 0x000fe20008410000 */
[----:B------:R-:W-:Y:S01]  /*1b00*/  SHF.L.U32 R32, R52, 0x10, RZ ;  /* 0x0000001034207819 */ /* 0x000fe200000006ff */
[----:B------:R-:W-:Y:S01]  /*1b10*/  FMUL.FTZ R17, R20, R11 ;  /* 0x0000000b14117220 */ /* 0x000fe20000410000 */
        /* <DEDUP_REMOVED lines=21> */
.L_x_113:
[----:B------:R-:W-:Y:S01]  /*1c70*/  FFMA.FTZ R34, R18, R17, R15 ;  /* 0x0000001112227223 */ /* 0x000fe2000001000f */
[----:B------:R-:W-:Y:S01]  /*1c80*/  FADD.FTZ R35, R17, R14 ;  /* 0x0000000e11237221 */ /* 0x000fe20000010000 */
[----:B------:R-:W-:Y:S01]  /*1c90*/  PRMT R17, R50, 0x7632, R17 ;  /* 0x0000763232117816 */ /* 0x000fe20000000011 */
[----:B------:R-:W-:Y:S01]  /*1ca0*/  FMUL.FTZ R16, R32, R10 ;  /* 0x0000000a20107220 */ /* 0x000fe20000410000 */
[----:B------:R-:W-:Y:S02]  /*1cb0*/  SHF.L.U32 R33, R50, 0x10, RZ ;  /* 0x0000001032217819 */ /* 0x000fe400000006ff */
[----:B------:R-:W-:Y:S01]  /*1cc0*/  SHF.L.U32 R17, R17, 0x10, RZ ;  /* 0x0000001011117819 */ /* 0x000fe200000006ff */
[--C-:B------:R-:W-:Y:S01]  /*1cd0*/  FFMA.FTZ R15, R29, R16, R34.reuse ;  /* 0x000000101d0f7223 */ /* 0x100fe20000010022 */
[----:B------:R-:W-:Y:S01]  /*1ce0*/  PRMT R34, R49, 0x7632, R34 ;  /* 0x0000763231227816 */ /* 0x000fe20000000022 */
[----:B------:R-:W-:Y:S01]  /*1cf0*/  FADD.FTZ R33, R33, -UR11 ;  /* 0x8000000b21217e21 */ /* 0x000fe20008010000 */
[--C-:B------:R-:W-:Y:S01]  /*1d00*/  FADD.FTZ R14, R35, R16.reuse ;  /* 0x00000010230e7221 */ /* 0x100fe20000010000 */
[----:B------:R-:W-:Y:S01]  /*1d10*/  FADD.FTZ R36, R17, -UR11 ;  /* 0x8000000b11247e21 */ /* 0x000fe20008010000 */
[----:B------:R-:W-:Y:S01]  /*1d20*/  SHF.L.U32 R35, R49, 0x10, RZ ;  /* 0x0000001031237819 */ /* 0x000fe200000006ff */
[----:B------:R-:W-:Y:S01]  /*1d30*/  FMUL.FTZ R33, R33, UR10 ;  /* 0x0000000a21217c20 */ /* 0x000fe20008410000 */
[----:B------:R-:W-:Y:S01]  /*1d40*/  PRMT R16, R51, 0x7632, R16 ;  /* 0x0000763233107816 */ /* 0x000fe20000000010 */
        /* <DEDUP_REMOVED lines=22> */
.L_x_114:
[----:B------:R-:W-:Y:S01]  /*1eb0*/  FFMA.FTZ R40, R30, R17, R15 ;  /* 0x000000111e287223 */ /* 0x000fe2000001000f */
[----:B------:R-:W-:Y:S01]  /*1ec0*/  FADD.FTZ R37, R17, R14 ;  /* 0x0000000e11257221 */ /* 0x000fe20000010000 */
[----:B------:R-:W-:Y:S01]  /*1ed0*/  SHF.L.U32 R17, R51, 0x10, RZ ;  /* 0x0000001033117819 */ /* 0x000fe200000006ff */
[----:B------:R-:W-:Y:S01]  /*1ee0*/  FMUL.FTZ R38, R35, R10 ;  /* 0x0000000a23267220 */ /* 0x000fe20000410000 */
[----:B------:R-:W-:-:S03]  /*1ef0*/  SHF.L.U32 R16, R16, 0x10, RZ ;  /* 0x0000001010107819 */ /* 0x000fc600000006ff */
[--C-:B------:R-:W-:Y:S01]  /*1f00*/  FFMA.FTZ R15, R33, R38, R40.reuse ;  /* 0x00000026210f7223 */ /* 0x100fe20000010028 */
[----:B------:R-:W-:Y:S01]  /*1f10*/  FADD.FTZ R17, R17, -UR11 ;  /* 0x8000000b11117e21 */ /* 0x000fe20008010000 */
[----:B------:R-:W-:Y:S01]  /*1f20*/  PRMT R40, R48, 0x7632, R40 ;  /* 0x0000763230287816 */ /* 0x000fe20000000028 */
[----:B------:R-:W-:Y:S01]  /*1f30*/  FADD.FTZ R16, R16, -UR11 ;  /* 0x8000000b10107e21 */ /* 0x000fe20008010000 */
[----:B------:R-:W-:Y:S01]  /*1f40*/  FADD.FTZ R14, R37, R38 ;  /* 0x00000026250e7221 */ /* 0x000fe20000010000 */
        /* <DEDUP_REMOVED lines=19> */
[----:B-1----:R-:W-:Y:S01]  /*2080*/  FMUL.FTZ R37, R37, R68 ;  /* 0x0000004425257220 */ /* 0x002fe20000410000 */
[----:B------:R-:W-:Y:S02]  /*2090*/  FADD.FTZ R68, -R68, 1 ;  /* 0x3f80000044447421 */ /* 0x000fe40000010100 */
[----:B------:R-:W-:Y:S02]  /*20a0*/  FMUL.FTZ R40, R40, R75 ;  /* 0x0000004b28287220 */ /* 0x000fe40000410000 */
[----:B------:R-:W-:-:S04]  /*20b0*/  FFMA.FTZ R68, R41, R68, 1 ;  /* 0x3f80000029447423 */ /* 0x000fc80000010044 */
[----:B------:R-:W-:-:S07]  /*20c0*/  FMUL.FTZ R37, R37, R68 ;  /* 0x0000004425257220 */ /* 0x000fce0000410000 */
.L_x_115:
[----:B------:R-:W-:Y:S01]  /*20d0*/  FFMA.FTZ R42, R36, R17, R15 ;  /* 0x00000011242a7223 */ /* 0x000fe2000001000f */
[----:B------:R-:W-:Y:S01]  /*20e0*/  FMUL.FTZ R16, R37, R10 ;  /* 0x0000000a25107220 */ /* 0x000fe20000410000 */
[--C-:B------:R-:W-:Y:S01]  /*20f0*/  FADD.FTZ R41, R17, R14.reuse ;  /* 0x0000000e11297221 */ /* 0x100fe20000010000 */
[----:B------:R-:W-:Y:S01]  /*2100*/  PRMT R14, R46, 0x7632, R14 ;  /* 0x000076322e0e7816 */ /* 0x000fe2000000000e */
[----:B------:R-:W-:Y:S01]  /*2110*/  FMUL.FTZ R17, R40, R11 ;  /* 0x0000000b28117220 */ /* 0x000fe20000410000 */
[----:B------:R-:W-:Y:S01]  /*2120*/  FFMA.FTZ R15, R39, R16, R42 ;  /* 0x00000010270f7223 */ /* 0x000fe2000001002a */
[----:B------:R-:W-:Y:S01]  /*2130*/  FADD.FTZ R16, R41, R16 ;  /* 0x0000001029107221 */ /* 0x000fe20000010000 */
[----:B------:R-:W-:Y:S02]  /*2140*/  SHF.L.U32 R41, R46, 0x10, RZ ;  /* 0x000000102e297819 */ /* 0x000fe400000006ff */
        /* <DEDUP_REMOVED lines=29> */
.L_x_116:
[----:B------:R-:W-:-:S04]  /*2320*/  FMUL.FTZ R16, R41, R10 ;  /* 0x0000000a29107220 */ /* 0x000fc80000410000 */
[----:B------:R-:W-:Y:S01]  /*2330*/  FFMA.FTZ R17, R43, R16, R14 ;  /* 0x000000102b117223 */ /* 0x000fe2000001000e */
[----:B------:R-:W-:Y:S01]  /*2340*/  FADD.FTZ R16, R15, R16 ;  /* 0x000000100f107221 */ /* 0x000fe20000010000 */
[----:B------:R-:W-:-:S04]  /*2350*/  FMUL.FTZ R15, R42, R11 ;  /* 0x0000000b2a0f7220 */ /* 0x000fc80000410000 */
[----:B------:R-:W-:Y:S01]  /*2360*/  FFMA.FTZ R14, R74, R15, R17 ;  /* 0x0000000f4a0e7223 */ /* 0x000fe20000010011 */
[--C-:B------:R-:W-:Y:S01]  /*2370*/  FADD.FTZ R15, R15, R16.reuse ;  /* 0x000000100f0f7221 */ /* 0x100fe20000010000 */
[C---:B------:R-:W-:Y:S02]  /*2380*/  PRMT R16, R47.reuse, 0x7632, R16 ;  /* 0x000076322f107816 */ /* 0x040fe40000000010 */
[----:B------:R-:W-:Y:S02]  /*2390*/  SHF.L.U32 R17, R47, 0x10, RZ ;  /* 0x000000102f117819 */ /* 0x000fe400000006ff */
[----:B------:R-:W-:-:S03]  /*23a0*/  SHF.L.U32 R16, R16, 0x10, RZ ;  /* 0x0000001010107819 */ /* 0x000fc600000006ff */
[----:B------:R-:W-:Y:S01]  /*23b0*/  FADD.FTZ R67, R17, -UR11 ;  /* 0x8000000b11437e21 */ /* 0x000fe20008010000 */
[----:B------:R-:W-:Y:S01]  /*23c0*/  PRMT R17, R44, 0x7632, R17 ;  /* 0x000076322c117816 */ /* 0x000fe20000000011 */
[----:B------:R-:W-:Y:S02]  /*23d0*/  FADD.FTZ R76, R16, -UR11 ;  /* 0x8000000b104c7e21 */ /* 0x000fe40008010000 */
[----:B------:R-:W-:Y:S01]  /*23e0*/  FMUL.FTZ R67, R67, UR10 ;  /* 0x0000000a43437c20 */ /* 0x000fe20008410000 */
[----:B------:R-:W-:Y:S01]  /*23f0*/  SHF.L.U32 R16, R17, 0x10, RZ ;  /* 0x0000001011107819 */ /* 0x000fe200000006ff */
[----:B------:R-:W-:Y:S01]  /*2400*/  FMUL.FTZ R76, R76, UR10 ;  /* 0x0000000a4c4c7c20 */ /* 0x000fe20008410000 */
[----:B------:R-:W-:Y:S01]  /*2410*/  SHF.L.U32 R17, R44, 0x10, RZ ;  /* 0x000000102c117819 */ /* 0x000fe200000006ff */
[----:B------:R-:W-:Y:S06]  /*2420*/  @!P0 BRA `(.L_x_117) ;  /* 0x0000000000488947 */ /* 0x000fec0003800000 */
[----:B------:R-:W-:-:S04]  /*2430*/  FFMA.FTZ R68, R67, R10, R12 ;  /* 0x0000000a43447223 */ /* 0x000fc8000001000c */
[----:B------:R-:W-:-:S06]  /*2440*/  FMUL.FTZ R69, R68, -1.4426950216293334961 ;  /* 0xbfb8aa3b44457820 */ /* 0x000fcc0000410000 */
[----:B------:R-:W0:Y:S02]  /*2450*/  MUFU.EX2 R69, R69 ;  /* 0x0000004500457308 */ /* 0x000e240000000800 */
[----:B0-----:R-:W-:-:S06]  /*2460*/  FADD.FTZ R75, R69, 1 ;  /* 0x3f800000454b7421 */ /* 0x001fcc0000010000 */
[----:B------:R-:W0:Y:S02]  /*2470*/  MUFU.RCP R75, R75 ;  /* 0x0000004b004b7308 */ /* 0x000e240000001000 */
[----:B0-----:R-:W-:Y:S01]  /*2480*/  FADD.FTZ R77, -R75, 1 ;  /* 0x3f8000004b4d7421 */ /* 0x001fe20000010100 */
[----:B------:R-:W-:-:S03]  /*2490*/  FMUL.FTZ R17, R17, R75 ;  /* 0x0000004b11117220 */ /* 0x000fc60000410000 */
[----:B------:R-:W-:-:S04]  /*24a0*/  FFMA.FTZ R68, R68, R77, 1 ;  /* 0x3f80000044447423 */ /* 0x000fc8000001004d */
[----:B------:R-:W-:Y:S01]  /*24b0*/  FMUL.FTZ R17, R17, R68 ;  /* 0x0000004411117220 */ /* 0x000fe20000410000 */
[----:B------:R-:W-:-:S04]  /*24c0*/  FFMA.FTZ R68, R76, R11, R13 ;  /* 0x0000000b4c447223 */ /* 0x000fc8000001000d */
[----:B------:R-:W-:-:S06]  /*24d0*/  FMUL.FTZ R77, R68, -1.4426950216293334961 ;  /* 0xbfb8aa3b444d7820 */ /* 0x000fcc0000410000 */
[----:B------:R-:W0:Y:S02]  /*24e0*/  MUFU.EX2 R77, R77 ;  /* 0x0000004d004d7308 */ /* 0x000e240000000800 */
[----:B0-----:R-:W-:-:S06]  /*24f0*/  FADD.FTZ R77, R77, 1 ;  /* 0x3f8000004d4d7421 */ /* 0x001fcc0000010000 */
[----:B------:R-:W0:Y:S02]  /*2500*/  MUFU.RCP R69, R77 ;  /* 0x0000004d00457308 */ /* 0x000e240000001000 */
[----:B0-----:R-:W-:Y:S01]  /*2510*/  FMUL.FTZ R16, R16, R69 ;  /* 0x0000004510107220 */ /* 0x001fe20000410000 */
[----:B------:R-:W-:-:S04]  /*2520*/  FADD.FTZ R69, -R69, 1 ;  /* 0x3f80000045457421 */ /* 0x000fc80000010100 */
[----:B------:R-:W-:-:S04]  /*2530*/  FFMA.FTZ R69, R68, R69, 1 ;  /* 0x3f80000044457423 */ /* 0x000fc80000010045 */
[----:B------:R-:W-:-:S07]  /*2540*/  FMUL.FTZ R16, R16, R69 ;  /* 0x0000004510107220 */ /* 0x000fce0000410000 */
.L_x_117:
[----:B------:R-:W-:Y:S01]  /*2550*/  FMUL.FTZ R68, R17, R10 ;  /* 0x0000000a11447220 */ /* 0x000fe20000410000 */
[----:B------:R-:W-:Y:S01]  /*2560*/  ISETP.GT.AND P0, PT, R2, 0x1e, PT ;  /* 0x0000001e0200780c */ /* 0x000fe20003f04270 */
[----:B------:R-:W-:Y:S01]  /*2570*/  FFMA.FTZ R9, R9, R26, RZ ;  /* 0x0000001a09097223 */ /* 0x000fe200000100ff */
[----:B------:R-:W-:Y:S01]  /*2580*/  FFMA.FTZ R75, R8, R24, RZ ;  /* 0x00000018084b7223 */ /* 0x000fe200000100ff */
[----:B------:R-:W-:Y:S01]  /*2590*/  FFMA.FTZ R69, R67, R68, R14 ;  /* 0x0000004443457223 */ /* 0x000fe2000001000e */
[----:B------:R-:W-:Y:S01]  /*25a0*/  FADD.FTZ R15, R15, R68 ;  /* 0x000000440f0f7221 */ /* 0x000fe20000010000 */
[----:B------:R-:W-:Y:S01]  /*25b0*/  FMUL.FTZ R14, R16, R11 ;  /* 0x0000000b100e7220 */ /* 0x000fe20000410000 */
[----:B------:R-:W-:Y:S01]  /*25c0*/  FADD.FTZ R26, RZ, R26 ;  /* 0x0000001aff1a7221 */ /* 0x000fe20000010000 */
[----:B------:R-:W-:Y:S01]  /*25d0*/  FADD.FTZ R24, RZ, R24 ;  /* 0x00000018ff187221 */ /* 0x000fe20000010000 */
[----:B------:R-:W-:Y:S01]  /*25e0*/  FFMA.FTZ R8, R27, R25, R9 ;  /* 0x000000191b087223 */ /* 0x000fe20000010009 */
[----:B------:R-:W-:Y:S01]  /*25f0*/  FADD.FTZ R15, R14, R15 ;  /* 0x0000000f0e0f7221 */ /* 0x000fe20000010000 */
[----:B------:R-:W-:Y:S01]  /*2600*/  FFMA.FTZ R14, R76, R14, R69 ;  /* 0x0000000e4c0e7223 */ /* 0x000fe20000010045 */
[----:B------:R-:W-:Y:S01]  /*2610*/  FADD.FTZ R26, R26, R25 ;  /* 0x000000191a1a7221 */ /* 0x000fe20000010000 */
[----:B------:R-:W-:Y:S01]  /*2620*/  FFMA.FTZ R9, R22, R23, R75 ;  /* 0x0000001716097223 */ /* 0x000fe2000001004b */
[----:B------:R-:W-:Y:S01]  /*2630*/  FADD.FTZ R25, R24, R23 ;  /* 0x0000001718197221 */ /* 0x000fe20000010000 */
[----:B------:R-:W0:Y:S01]  /*2640*/  SHFL.DOWN PT, R68, R15, 0x1, 0x1f ;  /* 0x08201f000f447f89 */ /* 0x000e2200000e0000 */
[----:B------:R-:W-:Y:S01]  /*2650*/  FFMA.FTZ R8, R19, R21, R8 ;  /* 0x0000001513087223 */ /* 0x000fe20000010008 */
[----:B------:R-:W-:Y:S01]  /*2660*/  FFMA.FTZ R9, R18, R20, R9 ;  /* 0x0000001412097223 */ /* 0x000fe20000010009 */
[----:B------:R-:W-:Y:S01]  /*2670*/  FADD.FTZ R21, R26, R21 ;  /* 0x000000151a157221 */ /* 0x000fe20000010000 */
[----:B------:R-:W1:Y:S01]  /*2680*/  SHFL.DOWN PT, R69, R14, 0x1, 0x1f ;  /* 0x08201f000e457f89 */ /* 0x000e6200000e0000 */
[----:B------:R-:W-:Y:S01]  /*2690*/  FADD.FTZ R20, R25, R20 ;  /* 0x0000001419147221 */ /* 0x000fe20000010000 */
[----:B------:R-:W-:Y:S01]  /*26a0*/  FFMA.FTZ R8, R29, R32, R8 ;  /* 0x000000201d087223 */ /* 0x000fe20000010008 */
[----:B------:R-:W-:Y:S01]  /*26b0*/  FFMA.FTZ R9, R30, R31, R9 ;  /* 0x0000001f1e097223 */ /* 0x000fe20000010009 */
[----:B------:R-:W-:Y:S01]  /*26c0*/  FADD.FTZ R32, R21, R32 ;  /* 0x0000002015207221 */ /* 0x000fe20000010000 */
        /* <DEDUP_REMOVED lines=15> */
[----:B0-----:R-:W-:Y:S01]  /*27c0*/  @!P0 FADD.FTZ R15, R15, R68 ;  /* 0x000000440f0f8221 */ /* 0x001fe20000010000 */
[----:B------:R-:W-:Y:S01]  /*27d0*/  FADD.FTZ R34, R34, R17 ;  /* 0x0000001122227221 */ /* 0x000fe20000010000 */
[----:B------:R-:W-:Y:S01]  /*27e0*/  FADD.FTZ R35, R31, R16 ;  /* 0x000000101f237221 */ /* 0x000fe20000010000 */
[----:B------:R-:W-:-:S02]  /*27f0*/  IMAD R9, R28, 0x6, R65 ;  /* 0x000000061c097824 */ /* 0x000fc400078e0241 */
[----:B-1----:R-:W-:Y:S01]  /*2800*/  @!P0 FADD.FTZ R14, R14, R69 ;  /* 0x000000450e0e8221 */ /* 0x002fe20000010000 */
[----:B------:R-:W0:Y:S01]  /*2810*/  SHFL.DOWN PT, R68, R15, 0x2, 0x1f ;  /* 0x08401f000f447f89 */ /* 0x000e2200000e0000 */
[----:B------:R-:W-:Y:S01]  /*2820*/  ISETP.GT.AND P0, PT, R2, 0x1d, PT ;  /* 0x0000001d0200780c */ /* 0x000fe20003f04270 */
[----:B------:R-:W-:Y:S01]  /*2830*/  BSSY B0, `(.L_x_118) ;  /* 0x000003c000007945 */ /* 0x000fe20003800000 */
[----:B------:R-:W-:Y:S01]  /*2840*/  PRMT R8, R57, 0x7632, R8 ;  /* 0x0000763239087816 */ /* 0x000fe20000000008 */
        /* <DEDUP_REMOVED lines=15> */
[----:B------:R-:W-:Y:S01]  /*2940*/  ISETP.GT.AND P0, PT, R2, 0xf, PT ;  /* 0x0000000f0200780c */ /* 0x000fe20003f04270 */
[----:B------:R-:W1:Y:S02]  /*2950*/  LDC.64 R68, c[0x0][0x268] ;  /* 0x00009a00ff447b82 */ /* 0x000e640000000a00 */
[----:B------:R-:W2:Y:S10]  /*2960*/  SHFL.DOWN PT, R23, R14, 0x10, 0x1f ;  /* 0x0a001f000e177f89 */ /* 0x000eb400000e0000 */
[----:B0-----:R-:W-:Y:S01]  /*2970*/  @!P0 FADD.FTZ R15, R15, R22 ;  /* 0x000000160f0f8221 */ /* 0x001fe20000010000 */
[----:B-1----:R-:W-:Y:S01]  /*2980*/  IMAD.WIDE R68, R9, 0x4, R68 ;  /* 0x0000000409447825 */ /* 0x002fe200078e0244 */
[----:B------:R-:W-:-:S03]  /*2990*/  PRMT R9, R58, 0x7632, R9 ;  /* 0x000076323a097816 */ /* 0x000fc60000000009 */
[----:B--2---:R-:W-:Y:S01]  /*29a0*/  @!P0 FADD.FTZ R14, R14, R23 ;  /* 0x000000170e0e8221 */ /* 0x004fe20000010000 */
[----:B------:R-:W-:-:S13]  /*29b0*/  ISETP.NE.AND P0, PT, R2, RZ, PT ;  /* 0x000000ff0200720c */ /* 0x000fda0003f05270 */
[----:B------:R0:W-:Y:S01]  /*29c0*/  @!P0 STS.64 [R6+0x10], R14 ;  /* 0x0000100e06008388 */ /* 0x0001e20000000a00 */
[----:B------:R-:W-:Y:S01]  /*29d0*/  BAR.SYNC.DEFER_BLOCKING 0x0 ;  /* 0x0000000000007b1d */ /* 0x000fe20000010000 */
[----:B------:R-:W-:-:S13]  /*29e0*/  ISETP.NE.AND P0, PT, R65, RZ, PT ;  /* 0x000000ff4100720c */ /* 0x000fda0003f05270 */
[----:B0-----:R-:W-:Y:S05]  /*29f0*/  @P0 BRA `(.L_x_119) ;  /* 0x00000000007c0947 */ /* 0x001fea0003800000 */
[----:B------:R-:W0:Y:S01]  /*2a00*/  S2UR UR9, SR_CgaCtaId ;  /* 0x00000000000979c3 */ /* 0x000e220000008800 */
[----:B------:R-:W-:Y:S02]  /*2a10*/  UMOV UR8, 0x400 ;  /* 0x0000040000087882 */ /* 0x000fe40000000000 */
[----:B0-----:R-:W-:-:S09]  /*2a20*/  ULEA UR8, UR9, UR8, 0x18 ;  /* 0x0000000809087291 */ /* 0x001fd2000f8ec03f */
[----:B------:R-:W0:Y:S04]  /*2a30*/  LDS.64 R40, [UR8+0x18] ;  /* 0x00001808ff287984 */ /* 0x000e280008000a00 */
[----:B------:R-:W1:Y:S04]  /*2a40*/  LDS.128 R16, [UR8+0x20] ;  /* 0x00002008ff107984 */ /* 0x000e680008000c00 */
[----:B------:R-:W2:Y:S04]  /*2a50*/  LDS.128 R20, [UR8+0x30] ;  /* 0x00003008ff147984 */ /* 0x000ea80008000c00 */
[----:B------:R-:W3:Y:S04]  /*2a60*/  LDS.128 R24, [UR8+0x40] ;  /* 0x00004008ff187984 */ /* 0x000ee80008000c00 */
[----:B------:R-:W4:Y:S04]  /*2a70*/  LDS.128 R28, [UR8+0x50] ;  /* 0x00005008ff1c7984 */ /* 0x000f280008000c00 */
[----:B------:R-:W5:Y:S01]  /*2a80*/  LDS.128 R36, [UR8+0x60] ;  /* 0x00006008ff247984 */ /* 0x000f620008000c00 */
[----:B0-----:R-:W-:Y:S01]  /*2a90*/  FADD.FTZ R43, R14, R40 ;  /* 0x000000280e2b7221 */ /* 0x001fe20000010000 */
        /* <DEDUP_REMOVED lines=20> */
[----:B------:R-:W-:-:S07]  /*2be0*/  FADD.FTZ R15, R16, R39 ;  /* 0x00000027100f7221 */ /* 0x000fce0000010000 */
.L_x_119:
[----:B------:R-:W-:Y:S05]  /*2bf0*/  BSYNC B0 ;  /* 0x0000000000007941 */ /* 0x000fea0003800000 */
.L_x_118:
[----:B------:R-:W-:Y:S01]  /*2c00*/  BAR.SYNC.DEFER_BLOCKING 0x0 ;  /* 0x0000000000007b1d */ /* 0x000fe20000010000 */
[----:B------:R-:W-:Y:S02]  /*2c10*/  ISETP.GT.U32.AND P6, PT, R65, 0x5, PT ;  /* 0x000000054100780c */ /* 0x000fe40003fc4070 */
[----:B------:R-:W-:-:S03]  /*2c20*/  LOP3.LUT R66, R66, 0xfffffffe, RZ, 0xc0, !PT ;  /* 0xfffffffe42427812 */ /* 0x000fc600078ec0ff */
[----:B------:R-:W-:Y:S08]  /*2c30*/  BSSY B0, `(.L_x_120) ;  /* 0x000013e000007945 */ /* 0x000ff00003800000 */
[----:B------:R-:W-:Y:S01]  /*2c40*/  @P6 LOP3.LUT R66, R66, 0x1, RZ, 0xfc, !PT ;  /* 0x0000000142426812 */ /* 0x000fe200078efcff */
[----:B------:R-:W-:Y:S06]  /*2c50*/  @P6 BRA `(.L_x_121) ;  /* 0x0000001000ec6947 */ /* 0x000fec0003800000 */
[----:B------:R-:W0:Y:S04]  /*2c60*/  LDS.128 R40, [R7+0x60] ;  /* 0x0000600007287984 */ /* 0x000e280000000c00 */
[----:B------:R-:W1:Y:S04]  /*2c70*/  LDS.128 R28, [R7+0xc0] ;  /* 0x0000c000071c7984 */ /* 0x000e680000000c00 */
[----:B------:R-:W2:Y:S04]  /*2c80*/  LDS.128 R24, [R7+0x120] ;  /* 0x0001200007187984 */ /* 0x000ea80000000c00 */
[----:B------:R-:W3:Y:S04]  /*2c90*/  LDS.128 R16, [R7+0x180] ;  /* 0x0001800007107984 */ /* 0x000ee80000000c00 */
[----:B------:R-:W4:Y:S04]  /*2ca0*/  LDS.128 R20, [R7+0x1e0] ;  /* 0x0001e00007147984 */ /* 0x000f280000000c00 */
        /* <DEDUP_REMOVED lines=8> */
[----:B------:R-:W0:Y:S01]  /*2d30*/  LDS.128 R32, [R7+0x2a0] ;  /* 0x0002a00007207984 */ /* 0x000e220000000c00 */
[----:B------:R-:W-:Y:S01]  /*2d40*/  FADD.FTZ R40, R40, R31 ;  /* 0x0000001f28287221 */ /* 0x000fe20000010000 */
[----:B--2---:R-:W-:Y:S01]  /*2d50*/  FADD.FTZ R67, R67, R24 ;  /* 0x0000001843437221 */ /* 0x004fe20000010000 */
[----:B------:R-:W-:Y:S01]  /*2d60*/  FADD.FTZ R42, R42, R25 ;  /* 0x000000192a2a7221 */ /* 0x000fe20000010000 */
[----:B------:R-:W1:Y:S01]  /*2d70*/  LDS.128 R28, [R7+0x300] ;  /* 0x00030000071c7984 */ /* 0x000e620000000c00 */
[----:B------:R-:W-:Y:S01]  /*2d80*/  FADD.FTZ R43, R41, R26 ;  /* 0x0000001a292b7221 */ /* 0x000fe20000010000 */
[----:B------:R-:W-:Y:S01]  /*2d90*/  FADD.FTZ R40, R40, R27 ;  /* 0x0000001b28287221 */ /* 0x000fe20000010000 */
[----:B---3--:R-:W-:Y:S01]  /*2da0*/  FADD.FTZ R41, R67, R16 ;  /* 0x0000001043297221 */ /* 0x008fe20000010000 */
[----:B------:R-:W2:Y:S01]  /*2db0*/  LDS.128 R24, [R7+0x360] ;  /* 0x0003600007187984 */ /* 0x000ea20000000c00 */
[----:B------:R-:W-:Y:S01]  /*2dc0*/  FADD.FTZ R42, R42, R17 ;  /* 0x000000112a2a7221 */ /* 0x000fe20000010000 */
        /* <DEDUP_REMOVED lines=8> */
[----:B------:R-:W4:Y:S01]  /*2e50*/  LDS.128 R20, [R7+0x420] ;  /* 0x0004200007147984 */ /* 0x000f220000000c00 */
[----:B------:R-:W-:Y:S01]  /*2e60*/  FADD.FTZ R36, R42, R37 ;  /* 0x000000252a247221 */ /* 0x000fe20000010000 */
[----:B------:R-:W-:Y:S01]  /*2e70*/  FADD.FTZ R37, R43, R38 ;  /* 0x000000262b257221 */ /* 0x000fe20000010000 */
[----:B------:R-:W-:-:S02]  /*2e80*/  FADD.FTZ R38, R40, R39 ;  /* 0x0000002728267221 */ /* 0x000fc40000010000 */
[----:B------:R-:W5:Y:S01]  /*2e90*/  LDS.128 R40, [R7+0x480] ;  /* 0x0004800007287984 */ /* 0x000f620000000c00 */
[----:B0-----:R-:W-:Y:S01]  /*2ea0*/  FADD.FTZ R67, R67, R32 ;  /* 0x0000002043437221 */ /* 0x001fe20000010000 */
[----:B------:R-:W-:Y:S01]  /*2eb0*/  FADD.FTZ R32, R36, R33 ;  /* 0x0000002124207221 */ /* 0x000fe20000010000 */
[----:B------:R-:W-:Y:S01]  /*2ec0*/  FADD.FTZ R33, R37, R34 ;  /* 0x0000002225217221 */ /* 0x000fe20000010000 */
[----:B------:R-:W-:Y:S01]  /*2ed0*/  FADD.FTZ R34, R38, R35 ;  /* 0x0000002326227221 */ /* 0x000fe20000010000 */
[----:B-1----:R-:W-:Y:S01]  /*2ee0*/  FADD.FTZ R67, R67, R28 ;  /* 0x0000001c43437221 */ /* 0x002fe20000010000 */
[----:B------:R-:W-:Y:S01]  /*2ef0*/  FADD.FTZ R32, R32, R29 ;  /* 0x0000001d20207221 */ /* 0x000fe20000010000 */
[----:B------:R-:W0:Y:S01]  /*2f00*/  LDS.128 R36, [R7+0x4e0] ;  /* 0x0004e00007247984 */ /* 0x000e220000000c00 */
[----:B------:R-:W-:Y:S01]  /*2f10*/  FADD.FTZ R29, R33, R30 ;  /* 0x0000001e211d7221 */ /* 0x000fe20000010000 */
[----:B--2---:R-:W-:Y:S01]  /*2f20*/  FADD.FTZ R67, R67, R24 ;  /* 0x0000001843437221 */ /* 0x004fe20000010000 */
[----:B------:R-:W-:Y:S01]  /*2f30*/  FADD.FTZ R28, R34, R31 ;  /* 0x0000001f221c7221 */ /* 0x000fe20000010000 */
        /* <DEDUP_REMOVED lines=14> */
[----:B------:R-:W4:Y:S01]  /*3020*/  LDS.128 R16, [R7+0x660] ;  /* 0x0006600007107984 */ /* 0x000f220000000c00 */
[----:B-----5:R-:W-:Y:S01]  /*3030*/  FADD.FTZ R67, R67, R40 ;  /* 0x0000002843437221 */ /* 0x020fe20000010000 */
[----:B------:R-:W-:Y:S01]  /*3040*/  FADD.FTZ R40, R20, R41 ;  /* 0x0000002914287221 */ /* 0x000fe20000010000 */
[----:B------:R-:W-:Y:S01]  /*3050*/  FADD.FTZ R41, R21, R42 ;  /* 0x0000002a15297221 */ /* 0x000fe20000010000 */
[----:B------:R-:W-:Y:S01]  /*3060*/  FADD.FTZ R74, R74, R43 ;  /* 0x0000002b4a4a7221 */ /* 0x000fe20000010000 */
[----:B------:R-:W5:Y:S01]  /*3070*/  LDS.128 R20, [R7+0x6c0] ;  /* 0x0006c00007147984 */ /* 0x000f620000000c00 */
        /* <DEDUP_REMOVED lines=53> */
[----:B------:R-:W-:Y:S01]  /*33d0*/  FADD.FTZ R74, R74, R19 ;  /* 0x000000134a4a7221 */ /* 0x000fe20000010000 */
[----:B-----5:R-:W-:Y:S01]  /*33e0*/  FADD.FTZ R67, R25, R20 ;  /* 0x0000001419437221 */ /* 0x020fe20000010000 */
[----:B------:R-:W4:Y:S01]  /*33f0*/  LDS.128 R16, [R7+0xae0] ;  /* 0x000ae00007107984 */ /* 0x000f220000000c00 */
[----:B------:R-:W-:Y:S01]  /*3400*/  FADD.FTZ R20, R24, R21 ;  /* 0x0000001518147221 */ /* 0x000fe20000010000 */
[----:B------:R-:W-:Y:S01]  /*3410*/  FADD.FTZ R75, R75, R22 ;  /* 0x000000164b4b7221 */ /* 0x000fe20000010000 */
[----:B------:R-:W-:Y:S01]  /*3420*/  FADD.FTZ R74, R74, R23 ;  /* 0x000000174a4a7221 */ /* 0x000fe20000010000 */
        /* <DEDUP_REMOVED lines=47> */
[----:B------:R-:W2:Y:S01]  /*3720*/  LDS.128 R40, [R7+0xea0] ;  /* 0x000ea00007287984 */ /* 0x000ea20000000c00 */
[----:B------:R-:W-:Y:S01]  /*3730*/  FADD.FTZ R75, R75, R30 ;  /* 0x0000001e4b4b7221 */ /* 0x000fe20000010000 */
[----:B------:R-:W-:Y:S01]  /*3740*/  FADD.FTZ R74, R74, R31 ;  /* 0x0000001f4a4a7221 */ /* 0x000fe20000010000 */
[----:B----4-:R-:W-:Y:S01]  /*3750*/  FADD.FTZ R67, R33, R16 ;  /* 0x0000001021437221 */ /* 0x010fe20000010000 */
[----:B------:R-:W-:Y:S01]  /*3760*/  FADD.FTZ R28, R32, R17 ;  /* 0x00000011201c7221 */ /* 0x000fe20000010000 */
[----:B------:R-:W-:Y:S01]  /*3770*/  FADD.FTZ R75, R75, R18 ;  /* 0x000000124b4b7221 */ /* 0x000fe20000010000 */
[----:B------:R-:W3:Y:S01]  /*3780*/  LDS.128 R32, [R7+0xf00] ;  /* 0x000f000007207984 */ /* 0x000ee20000000c00 */
[----:B------:R-:W-:Y:S01]  /*3790*/  FADD.FTZ R74, R74, R19 ;  /* 0x000000134a4a7221 */ /* 0x000fe20000010000 */
[----:B-----5:R-:W-:Y:S01]  /*37a0*/  FADD.FTZ R67, R67, R24 ;  /* 0x0000001843437221 */ /* 0x020fe20000010000 */
[----:B------:R-:W-:Y:S01]  /*37b0*/  FADD.FTZ R24, R28, R25 ;  /* 0x000000191c187221 */ /* 0x000fe20000010000 */
[----:B------:R-:W4:Y:S01]  /*37c0*/  LDS.128 R16, [R7+0xf60] ;  /* 0x000f600007107984 */ /* 0x000f220000000c00 */
[----:B------:R-:W-:Y:S01]  /*37d0*/  FADD.FTZ R75, R75, R26 ;  /* 0x0000001a4b4b7221 */ /* 0x000fe20000010000 */
[----:B------:R-:W-:-:S02]  /*37e0*/  FADD.FTZ R74, R74, R27 ;  /* 0x0000001b4a4a7221 */ /* 0x000fc40000010000 */
[----:B------:R-:W5:Y:S01]  /*37f0*/  LDS.128 R28, [R7+0xfc0] ;  /* 0x000fc000071c7984 */ /* 0x000f620000000c00 */
[----:B0-----:R-:W-:Y:S01]  /*3800*/  FADD.FTZ R67, R67, R20 ;  /* 0x0000001443437221 */ /* 0x001fe20000010000 */
[----:B------:R-:W-:Y:S01]  /*3810*/  FADD.FTZ R20, R24, R21 ;  /* 0x0000001518147221 */ /* 0x000fe20000010000 */
[----:B------:R-:W-:Y:S01]  /*3820*/  FADD.FTZ R75, R75, R22 ;  /* 0x000000164b4b7221 */ /* 0x000fe20000010000 */
[----:B------:R-:W0:Y:S01]  /*3830*/  LDS.128 R24, [R7+0x1020] ;  /* 0x0010200007187984 */ /* 0x000e220000000c00 */
[----:B------:R-:W-:Y:S01]  /*3840*/  FADD.FTZ R74, R74, R23 ;  /* 0x000000174a4a7221 */ /* 0x000fe20000010000 */
[----:B-1----:R-:W-:Y:S01]  /*3850*/  FADD.FTZ R67, R67, R36 ;  /* 0x0000002443437221 */ /* 0x002fe20000010000 */
[----:B------:R-:W-:Y:S01]  /*3860*/  FADD.FTZ R36, R20, R37 ;  /* 0x0000002514247221 */ /* 0x000fe20000010000 */
[----:B------:R-:W-:Y:S01]  /*3870*/  FADD.FTZ R75, R75, R38 ;  /* 0x000000264b4b7221 */ /* 0x000fe20000010000 */
[----:B------:R-:W1:Y:S01]  /*3880*/  LDS.128 R20, [R7+0x1080] ;  /* 0x0010800007147984 */ /* 0x000e620000000c00 */
[----:B------:R-:W-:Y:S01]  /*3890*/  FADD.FTZ R74, R74, R39 ;  /* 0x000000274a4a7221 */ /* 0x000fe20000010000 */
[----:B--2---:R-:W-:Y:S01]  /*38a0*/  FADD.FTZ R67, R67, R40 ;  /* 0x0000002843437221 */ /* 0x004fe20000010000 */
[----:B------:R-:W-:Y:S01]  /*38b0*/  FADD.FTZ R40, R36, R41 ;  /* 0x0000002924287221 */ /* 0x000fe20000010000 */
[----:B------:R-:W-:Y:S01]  /*38c0*/  FADD.FTZ R75, R75, R42 ;  /* 0x0000002a4b4b7221 */ /* 0x000fe20000010000 */
[----:B------:R-:W2:Y:S01]  /*38d0*/  LDS.128 R36, [R7+0x10e0] ;  /* 0x0010e00007247984 */ /* 0x000ea20000000c00 */
[----:B------:R-:W-:Y:S01]  /*38e0*/  FADD.FTZ R74, R74, R43 ;  /* 0x0000002b4a4a7221 */ /* 0x000fe20000010000 */
[----:B---3--:R-:W-:Y:S01]  /*38f0*/  FADD.FTZ R67, R67, R32 ;  /* 0x0000002043437221 */ /* 0x008fe20000010000 */
        /* <DEDUP_REMOVED lines=32> */
[----:B------:R-:W-:-:S02]  /*3b00*/  FADD.FTZ R74, R74, R35 ;  /* 0x000000234a4a7221 */ /* 0x000fc40000010000 */
[----:B------:R-:W3:Y:S01]  /*3b10*/  LDS.128 R32, [R7+0x1380] ;  /* 0x0013800007207984 */ /* 0x000ee20000000c00 */
[----:B----4-:R-:W-:Y:S01]  /*3b20*/  FADD.FTZ R75, R75, R16 ;  /* 0x000000104b4b7221 */ /* 0x010fe20000010000 */
[----:B------:R-:W-:Y:S01]  /*3b30*/  FADD.FTZ R36, R36, R17 ;  /* 0x0000001124247221 */ /* 0x000fe20000010000 */
[----:B------:R-:W-:Y:S01]  /*3b40*/  FADD.FTZ R67, R67, R18 ;  /* 0x0000001243437221 */ /* 0x000fe20000010000 */
[----:B------:R-:W-:Y:S01]  /*3b50*/  FADD.FTZ R74, R74, R19 ;  /* 0x000000134a4a7221 */ /* 0x000fe20000010000 */
[----:B-----5:R-:W-:Y:S01]  /*3b60*/  FADD.FTZ R75, R75, R28 ;  /* 0x0000001c4b4b7221 */ /* 0x020fe20000010000 */
[----:B------:R-:W4:Y:S01]  /*3b70*/  LDS.128 R16, [R7+0x13e0] ;  /* 0x0013e00007107984 */ /* 0x000f220000000c00 */
[----:B------:R-:W-:Y:S01]  /*3b80*/  FADD.FTZ R36, R36, R29 ;  /* 0x0000001d24247221 */ /* 0x000fe20000010000 */
[----:B------:R-:W-:Y:S01]  /*3b90*/  FADD.FTZ R67, R67, R30 ;  /* 0x0000001e43437221 */ /* 0x000fe20000010000 */
[----:B------:R-:W-:Y:S02]  /*3ba0*/  FADD.FTZ R74, R74, R31 ;  /* 0x0000001f4a4a7221 */ /* 0x000fe40000010000 */
        /* <DEDUP_REMOVED lines=21> */
[----:B------:R-:W-:Y:S01]  /*3d00*/  FADD.FTZ R75, R75, R16 ;  /* 0x000000104b4b7221 */ /* 0x000fe20000010000 */
[----:B------:R-:W-:Y:S01]  /*3d10*/  FADD.FTZ R67, R67, R18 ;  /* 0x0000001243437221 */ /* 0x000fe20000010000 */
[----:B------:R-:W-:-:S02]  /*3d20*/  FADD.FTZ R74, R74, R19 ;  /* 0x000000134a4a7221 */ /* 0x000fc40000010000 */
[----:B------:R-:W3:Y:S01]  /*3d30*/  LDS.128 R16, [R7+0x15c0] ;  /* 0x0015c00007107984 */ /* 0x000ee20000000c00 */
[----:B-----5:R-:W-:Y:S01]  /*3d40*/  FADD.FTZ R20, R20, R29 ;  /* 0x0000001d14147221 */ /* 0x020fe20000010000 */
[----:B------:R-:W-:Y:S01]  /*3d50*/  FADD.FTZ R75, R75, R28 ;  /* 0x0000001c4b4b7221 */ /* 0x000fe20000010000 */
[----:B------:R-:W-:Y:S01]  /*3d60*/  FADD.FTZ R67, R67, R30 ;  /* 0x0000001e43437221 */ /* 0x000fe20000010000 */
[----:B------:R-:W-:Y:S02]  /*3d70*/  FADD.FTZ R74, R74, R31 ;  /* 0x0000001f4a4a7221 */ /* 0x000fe40000010000 */
[----:B------:R-:W4:Y:S01]  /*3d80*/  LDS.128 R28, [R7+0x1620] ;  /* 0x00162000071c7984 */ /* 0x000f220000000c00 */
[----:B0-----:R-:W-:Y:S01]  /*3d90*/  FADD.FTZ R32, R20, R41 ;  /* 0x0000002914207221 */ /* 0x001fe20000010000 */
[----:B------:R-:W-:Y:S01]  /*3da0*/  FADD.FTZ R75, R75, R40 ;  /* 0x000000284b4b7221 */ /* 0x000fe20000010000 */
[----:B------:R-:W-:Y:S01]  /*3db0*/  FADD.FTZ R76, R74, R43 ;  /* 0x0000002b4a4c7221 */ /* 0x000fe20000010000 */
[----:B------:R-:W0:Y:S01]  /*3dc0*/  LDS.128 R20, [R7+0x1680] ;  /* 0x0016800007147984 */ /* 0x000e220000000c00 */
[----:B------:R-:W-:Y:S01]  /*3dd0*/  FADD.FTZ R67, R67, R42 ;  /* 0x0000002a43437221 */ /* 0x000fe20000010000 */
[----:B-1----:R-:W-:Y:S01]  /*3de0*/  FADD.FTZ R74, R32, R37 ;  /* 0x00000025204a7221 */ /* 0x002fe20000010000 */
[----:B------:R-:W-:Y:S01]  /*3df0*/  FADD.FTZ R41, R75, R36 ;  /* 0x000000244b297221 */ /* 0x000fe20000010000 */
[----:B------:R-:W1:Y:S01]  /*3e00*/  LDS.128 R32, [R7+0x16e0] ;  /* 0x0016e00007207984 */ /* 0x000e620000000c00 */
[----:B------:R-:W-:Y:S01]  /*3e10*/  FADD.FTZ R67, R67, R38 ;  /* 0x0000002643437221 */ /* 0x000fe20000010000 */
[----:B------:R-:W-:-:S02]  /*3e20*/  FADD.FTZ R76, R76, R39 ;  /* 0x000000274c4c7221 */ /* 0x000fc40000010000 */
[----:B------:R-:W5:Y:S01]  /*3e30*/  LDS.128 R36, [R7+0x1740] ;  /* 0x0017400007247984 */ /* 0x000f620000000c00 */
[----:B--2---:R-:W-:Y:S01]  /*3e40*/  FADD.FTZ R75, R41, R24 ;  /* 0x00000018294b7221 */ /* 0x004fe20000010000 */
[----:B------:R-:W-:Y:S02]  /*3e50*/  FADD.FTZ R74, R74, R25 ;  /* 0x000000194a4a7221 */ /* 0x000fe40000010000 */
[----:B------:R-:W2:Y:S01]  /*3e60*/  LDS.128 R40, [R7+0x17a0] ;  /* 0x0017a00007287984 */ /* 0x000ea20000000c00 */
[----:B------:R-:W-:Y:S01]  /*3e70*/  FADD.FTZ R67, R67, R26 ;  /* 0x0000001a43437221 */ /* 0x000fe20000010000 */
        /* <DEDUP_REMOVED lines=8> */
[----:B------:R-:W-:Y:S01]  /*3f00*/  FADD.FTZ R18, R76, R31 ;  /* 0x0000001f4c127221 */ /* 0x000fe20000010000 */
        /* <DEDUP_REMOVED lines=8> */
[----:B-----5:R-:W-:Y:S01]  /*3f90*/  FADD.FTZ R17, R17, R36 ;  /* 0x0000002411117221 */ /* 0x020fe20000010000 */
[----:B------:R-:W-:Y:S01]  /*3fa0*/  FADD.FTZ R16, R16, R37 ;  /* 0x0000002510107221 */ /* 0x000fe20000010000 */
[----:B------:R-:W-:Y:S01]  /*3fb0*/  FADD.FTZ R19, R19, R38 ;  /* 0x0000002613137221 */ /* 0x000fe20000010000 */
[----:B------:R-:W-:Y:S01]  /*3fc0*/  FADD.FTZ R18, R18, R39 ;  /* 0x0000002712127221 */ /* 0x000fe20000010000 */
[----:B--2---:R-:W-:Y:S01]  /*3fd0*/  FADD.FTZ R32, R17, R40 ;  /* 0x0000002811207221 */ /* 0x004fe20000010000 */
[----:B------:R-:W-:Y:S01]  /*3fe0*/  FADD.FTZ R33, R16, R41 ;  /* 0x0000002910217221 */ /* 0x000fe20000010000 */
[----:B------:R-:W-:Y:S01]  /*3ff0*/  FADD.FTZ R34, R19, R42 ;  /* 0x0000002a13227221 */ /* 0x000fe20000010000 */
[----:B------:R-:W-:-:S07]  /*4000*/  FADD.FTZ R35, R18, R43 ;  /* 0x0000002b12237221 */ /* 0x000fce0000010000 */
.L_x_121:
[----:B------:R-:W-:Y:S05]  /*4010*/  BSYNC B0 ;  /* 0x0000000000007941 */ /* 0x000fea0003800000 */
.L_x_120:
[----:B------:R-:W-:Y:S04]  /*4020*/  BSSY B0, `(.L_x_122) ;  /* 0x000000f000007945 */ /* 0x000fe80003800000 */
[----:B------:R-:W-:Y:S05]  /*4030*/  @P6 BRA `(.L_x_123) ;  /* 0x0000000000346947 */ /* 0x000fea0003800000 */
[----:B------:R-:W0:Y:S01]  /*4040*/  LDC.64 R16, c[0x0][0x288] ;  /* 0x0000a200ff107b82 */ /* 0x000e220000000a00 */
[----:B------:R-:W-:Y:S01]  /*4050*/  MOV R23, UR4 ;  /* 0x0000000400177c02 */ /* 0x000fe20008000f00 */
[----:B------:R1:W-:Y:S01]  /*4060*/  REDG.E.ADD.F32.FTZ.RN.STRONG.GPU desc[UR14][R68.64], R32 ;  /* 0x00000020440079a6 */ /* 0x0003e2000c10f38e */
[----:B------:R-:W-:Y:S02]  /*4070*/  MOV R19, UR5 ;  /* 0x0000000500137c02 */ /* 0x000fe40008000f00 */
[----:B------:R-:W-:-:S04]  /*4080*/  LEA R22, P6, R23, R68, 0x2 ;  /* 0x0000004417167211 */ /* 0x000fc800078c10ff */
[----:B------:R-:W-:Y:S02]  /*4090*/  IADD3.X R23, R69, UR6, RZ, P6, !PT ;  /* 0x0000000645177c10 */ /* 0x000fe4000b7fe4ff */
[----:B------:R-:W-:-:S03]  /*40a0*/  LEA R18, P6, R19, R68, 0x2 ;  /* 0x0000004413127211 */ /* 0x000fc600078c10ff */
[----:B------:R1:W-:Y:S01]  /*40b0*/  REDG.E.ADD.F32.FTZ.RN.STRONG.GPU desc[UR14][R22.64], R33 ;  /* 0x00000021160079a6 */ /* 0x0003e2000c10f38e */
[----:B------:R-:W-:Y:S02]  /*40c0*/  IADD3.X R19, R69, UR7, RZ, P6, !PT ;  /* 0x0000000745137c10 */ /* 0x000fe4000b7fe4ff */
[----:B0-----:R-:W-:-:S04]  /*40d0*/  LEA R20, P6, R16, R68, 0x2 ;  /* 0x0000004410147211 */ /* 0x001fc800078c10ff */
[----:B------:R-:W-:-:S05]  /*40e0*/  LEA.HI.X R21, R16, R69, R17, 0x2, P6 ;  /* 0x0000004510157211 */ /* 0x000fca00030f1411 */
[----:B------:R1:W-:Y:S04]  /*40f0*/  REDG.E.ADD.F32.FTZ.RN.STRONG.GPU desc[UR14][R20.64], R34 ;  /* 0x00000022140079a6 */ /* 0x0003e8000c10f38e */
[----:B------:R1:W-:Y:S02]  /*4100*/  REDG.E.ADD.F32.FTZ.RN.STRONG.GPU desc[UR14][R18.64], R35 ;  /* 0x00000023120079a6 */ /* 0x0003e4000c10f38e */
.L_x_123:
[----:B------:R-:W-:Y:S05]  /*4110*/  BSYNC B0 ;  /* 0x0000000000007941 */ /* 0x000fea0003800000 */
.L_x_122:
[----:B------:R-:W-:Y:S02]  /*4120*/  ISETP.GE.U32.AND P6, PT, R4, 0x2, PT ;  /* 0x000000020400780c */ /* 0x000fe40003fc6070 */
[----:B------:R-:W-:Y:S02]  /*4130*/  PRMT R31, R59, 0x7632, R31 ;  /* 0x000076323b1f7816 */ /* 0x000fe4000000001f */
[----:B------:R-:W-:Y:S02]  /*4140*/  PRMT R30, R56, 0x7632, R30 ;  /* 0x00007632381e7816 */ /* 0x000fe4000000001e */
[----:B------:R-:W-:Y:S02]  /*4150*/  PRMT R29, R54, 0x7632, R29 ;  /* 0x00007632361d7816 */ /* 0x000fe4000000001d */
[----:B------:R-:W-:Y:S02]  /*4160*/  PRMT R28, R53, 0x7632, R28 ;  /* 0x00007632351c7816 */ /* 0x000fe4000000001c */
[----:B------:R-:W-:-:S02]  /*4170*/  PRMT R27, R55, 0x7632, R27 ;  /* 0x00007632371b7816 */ /* 0x000fc4000000001b */
[----:B------:R-:W-:Y:S02]  /*4180*/  PRMT R26, R52, 0x7632, R26 ;  /* 0x00007632341a7816 */ /* 0x000fe4000000001a */
[----:B------:R-:W-:Y:S02]  /*4190*/  PRMT R25, R50, 0x7632, R25 ;  /* 0x0000763232197816 */ /* 0x000fe40000000019 */
[----:B------:R-:W-:Y:S02]  /*41a0*/  PRMT R24, R49, 0x7632, R24 ;  /* 0x0000763231187816 */ /* 0x000fe40000000018 */
[----:B-1----:R-:W-:Y:S02]  /*41b0*/  PRMT R23, R51, 0x7632, R23 ;  /* 0x0000763233177816 */ /* 0x002fe40000000017 */
[----:B------:R-:W-:Y:S02]  /*41c0*/  PRMT R22, R48, 0x7632, R22 ;  /* 0x0000763230167816 */ /* 0x000fe40000000016 */
[----:B------:R-:W-:-:S02]  /*41d0*/  PRMT R21, R46, 0x7632, R21 ;  /* 0x000076322e157816 */ /* 0x000fc40000000015 */
[----:B------:R-:W-:Y:S02]  /*41e0*/  PRMT R20, R45, 0x7632, R20 ;  /* 0x000076322d147816 */ /* 0x000fe40000000014 */
[----:B------:R-:W-:Y:S02]  /*41f0*/  PRMT R19, R47, 0x7632, R19 ;  /* 0x000076322f137816 */ /* 0x000fe40000000013 */
[----:B------:R-:W-:Y:S01]  /*4200*/  PRMT R18, R44, 0x7632, R18 ;  /* 0x000076322c127816 */ /* 0x000fe20000000012 */
[----:B------:R-:W-:Y:S06]  /*4210*/  @!P6 BRA `(.L_x_124) ;  /* 0x0000001000a8e947 */ /* 0x000fec0003800000 */
[----:B------:R-:W0:Y:S01]  /*4220*/  LDC.64 R16, c[0x0][0x258] ;  /* 0x00009600ff107b82 */ /* 0x000e220000000a00 */
[----:B------:R-:W-:-:S05]  /*4230*/  LOP3.LUT R32, R61, 0x1, RZ, 0xc0, !PT ;  /* 0x000000013d207812 */ /* 0x000fca00078ec0ff */
[----:B------:R-:W-:Y:S02]  /*4240*/  IMAD R33, R32, R3, RZ ;  /* 0x0000000320217224 */ /* 0x000fe400078e02ff */
[----:B------:R-:W1:Y:S02]  /*4250*/  LDC.64 R34, c[0x0][0x260] ;  /* 0x00009800ff227b82 */ /* 0x000e640000000a00 */
[C---:B------:R-:W-:Y:S01]  /*4260*/  IMAD R32, R33.reuse, R4, RZ ;  /* 0x0000000421207224 */ /* 0x040fe200078e02ff */
[----:B------:R-:W-:-:S04]  /*4270*/  IADD3 R33, R33, R0, RZ ;  /* 0x0000000021217210 */ /* 0x000fc80007ffe0ff */
[----:B------:R-:W-:Y:S01]  /*4280*/  SHF.L.U32 R37, R32, 0x1, RZ ;  /* 0x0000000120257819 */ /* 0x000fe200000006ff */
[----:B0-----:R-:W-:-:S04]  /*4290*/  IMAD.WIDE.U32 R16, R33, 0x4, R16 ;  /* 0x0000000421107825 */ /* 0x001fc800078e0010 */
[----:B-1----:R-:W-:Y:S01]  /*42a0*/  IMAD.WIDE R34, R37, 0x4, R34 ;  /* 0x0000000425227825 */ /* 0x002fe200078e0222 */
[----:B------:R-:W-:Y:S06]  /*42b0*/  @P0 BRA `(.L_x_125) ;  /* 0x0000000000680947 */ /* 0x000fec0003800000 */
[----:B------:R-:W0:Y:S01]  /*42c0*/  S2R R2, SR_LANEID ;  /* 0x0000000000027919 */ /* 0x000e220000000000 */
[C---:B------:R-:W-:Y:S01]  /*42d0*/  LEA R32, P6, R62.reuse, R34, 0x3 ;  /* 0x000000223e207211 */ /* 0x040fe200078c18ff */
[----:B------:R-:W-:Y:S01]  /*42e0*/  HFMA2.MMA R36, -RZ, RZ, 0, 5.9604644775390625e-08 ;  /* 0x00000001ff247435 */ /* 0x000fe200000001ff */
[----:B------:R-:W-:Y:S01]  /*42f0*/  VOTEU.ANY UR8, UPT, PT ;  /* 0x0000000000087886 */ /* 0x000fe200038e0100 */
[----:B------:R-:W-:Y:S01]  /*4300*/  P2R R38, PR, RZ, 0x1 ;  /* 0x00000001ff267803 */ /* 0x000fe20000000000 */
[----:B------:R-:W-:Y:S01]  /*4310*/  UPOPC UR9, UR8 ;  /* 0x00000008000972bf */ /* 0x000fe20008000000 */
[----:B------:R-:W-:Y:S01]  /*4320*/  LEA.HI.X R33, R62, R35, RZ, 0x3, P6 ;  /* 0x000000233e217211 */ /* 0x000fe200030f1cff */
[----:B------:R-:W-:Y:S01]  /*4330*/  UFLO.U32 UR8, UR8 ;  /* 0x00000008000872bd */ /* 0x000fe200080e0000 */
[----:B------:R-:W-:-:S03]  /*4340*/  LOP3.LUT P6, RZ, R61, 0x2, RZ, 0xc0, !PT ;  /* 0x000000023dff7812 */ /* 0x000fc600078cc0ff */
[----:B------:R1:W-:Y:S01]  /*4350*/  STG.E.64 desc[UR14][R32.64], R14 ;  /* 0x0000000e20007986 */ /* 0x0003e2000c101b0e */
[----:B------:R-:W-:Y:S02]  /*4360*/  SEL R39, R4, RZ, !P6 ;  /* 0x000000ff04277207 */ /* 0x000fe40007000000 */
[----:B------:R-:W-:Y:S02]  /*4370*/  SEL R36, R36, 0xffffffff, !P6 ;  /* 0xffffffff24247807 */ /* 0x000fe40007000000 */
[----:B------:R-:W-:-:S03]  /*4380*/  ISETP.NE.AND P6, PT, R39, -0x1, PT ;  /* 0xffffffff2700780c */ /* 0x000fc60003fc5270 */
[----:B------:R-:W-:Y:S01]  /*4390*/  IMAD R37, R36, UR9, RZ ;  /* 0x0000000924257c24 */ /* 0x000fe2000f8e02ff */
[----:B0-----:R-:W-:-:S13]  /*43a0*/  ISETP.EQ.U32.AND P0, PT, R2, UR8, PT ;  /* 0x0000000802007c0c */ /* 0x001fda000bf02070 */
[----:B------:R-:W-:Y:S06]  /*43b0*/  @P0 MEMBAR.ALL.GPU ;  /* 0x0000000000000992 */ /* 0x000fec000000a000 */
[----:B------:R-:W-:-:S00]  /*43c0*/  @P0 ERRBAR ;  /* 0x00000000000009ab */ /* 0x000fc00000000000 */
[----:B------:R-:W-:Y:S06]  /*43d0*/  @P0 CGAERRBAR ;  /* 0x00000000000005ab */ /* 0x000fec0000000000 */
[----:B------:R1:W-:Y:S01]  /*43e0*/  @P0 REDG.E.ADD.S32.STRONG.GPU desc[UR14][R16.64], R37 ;  /* 0x000000251000098e */ /* 0x0003e2000c10e38e */
[----:B------:R-:W-:Y:S01]  /*43f0*/  ISETP.NE.AND P0, PT, R38, RZ, PT ;  /* 0x000000ff2600720c */ /* 0x000fe20003f05270 */
[----:B------:R-:W-:-:S12]  /*4400*/  @!P6 BRA `(.L_x_125) ;  /* 0x000000000014e947 */ /* 0x000fd80003800000 */
.L_x_126:
[----:B-1----:R-:W2:Y:S04]  /*4410*/  LDG.E.STRONG.GPU R32, desc[UR14][R16.64] ;  /* 0x0000000e10207981 */ /* 0x002ea8000c1ef900 */
[----:B--2---:R-:W-:Y:S01]  /*4420*/  CCTL.IVALL ;  /* 0x00000000ff00798f */ /* 0x004fe20002000000 */
[----:B------:R-:W-:Y:S05]  /*4430*/  YIELD ;  /* 0x0000000000007946 */ /* 0x000fea0003800000 */
[----:B------:R-:W-:-:S13]  /*4440*/  ISETP.NE.AND P6, PT, R32, R39, PT ;  /* 0x000000272000720c */ /* 0x000fda0003fc5270 */
[----:B------:R-:W-:Y:S05]  /*4450*/  @P6 BRA `(.L_x_126) ;  /* 0xfffffffc00ec6947 */ /* 0x000fea000383ffff */
.L_x_125:
[----:B------:R-:W-:Y:S01]  /*4460*/  ISETP.NE.AND P6, PT, R4, RZ, PT ;  /* 0x000000ff0400720c */ /* 0x000fe20003fc5270 */
[----:B------:R-:W-:Y:S05]  /*4470*/  WARPSYNC.ALL ;  /* 0x0000000000007948 */ /* 0x000fea0003800000 */
[----:B------:R-:W-:Y:S07]  /*4480*/  BAR.SYNC.DEFER_BLOCKING 0x0 ;  /* 0x0000000000007b1d */ /* 0x000fee0000010000 */
[----:B------:R-:W-:Y:S05]  /*4490*/  @!P6 BRA `(.L_x_124) ;  /* 0x000000100008e947 */ /* 0x000fea0003800000 */
[----:B-1----:R-:W-:Y:S02]  /*44a0*/  IADD3 R16, R4, -0x1, RZ ;  /* 0xffffffff04107810 */ /* 0x002fe40007ffe0ff */
[----:B------:R-:W-:Y:S02]  /*44b0*/  MOV R33, RZ ;  /* 0x000000ff00217202 */ /* 0x000fe40000000f00 */
[----:B------:R-:W-:-:S13]  /*44c0*/  ISETP.GE.U32.AND P6, PT, R16, 0x3, PT ;  /* 0x000000031000780c */ /* 0x000fda0003fc6070 */
[----:B------:R-:W-:Y:S05]  /*44d0*/  @!P6 BRA `(.L_x_127) ;  /* 0x0000000c0088e947 */ /* 0x000fea0003800000 */
[----:B------:R-:W-:Y:S01]  /*44e0*/  IADD3 R32, -R63, R4, RZ ;  /* 0x000000043f207210 */ /* 0x000fe20007ffe1ff */
[----:B------:R-:W-:-:S03]  /*44f0*/  HFMA2.MMA R33, -RZ, RZ, 0, 0 ;  /* 0x00000000ff217435 */ /* 0x000fc600000001ff */
[----:B------:R-:W-:-:S13]  /*4500*/  ISETP.GT.AND P6, PT, R32, RZ, PT ;  /* 0x000000ff2000720c */ /* 0x000fda0003fc4270 */
[----:B------:R-:W-:Y:S05]  /*4510*/  @!P6 BRA `(.L_x_128) ;  /* 0x0000000800fce947 */ /* 0x000fea0003800000 */
[----:B------:R-:W-:Y:S02]  /*4520*/  P2R R16, PR, RZ, 0x1 ;  /* 0x00000001ff107803 */ /* 0x000fe40000000000 */
[----:B------:R-:W-:Y:S02]  /*4530*/  ISETP.GT.AND P6, PT, R32, 0xc, PT ;  /* 0x0000000c2000780c */ /* 0x000fe40003fc4270 */
[----:B------:R-:W-:Y:S02]  /*4540*/  PLOP3.LUT P0, PT, PT, PT, PT, 0x80, 0x0 ;  /* 0x000000000000781c */ /* 0x000fe40003f0f070 */
[----:B------:R-:W-:-:S11]  /*4550*/  LOP3.LUT R66, R66, 0xfffffffe, RZ, 0xc0, !PT ;  /* 0xfffffffe42427812 */ /* 0x000fd600078ec0ff */
[----:B------:R-:W-:Y:S02]  /*4560*/  @P0 LOP3.LUT R66, R66, 0x1, RZ, 0xfc, !PT ;  /* 0x0000000142420812 */ /* 0x000fe400078efcff */
[----:B------:R-:W-:Y:S01]  /*4570*/  ISETP.NE.AND P0, PT, R16, RZ, PT ;  /* 0x000000ff1000720c */ /* 0x000fe20003f05270 */
[----:B------:R-:W-:-:S12]  /*4580*/  @!P6 BRA `(.L_x_129) ;  /* 0x0000000400d8e947 */ /* 0x000fd80003800000 */
[----:B------:R-:W-:Y:S02]  /*4590*/  PLOP3.LUT P6, PT, PT, PT, PT, 0x8, 0x0 ;  /* 0x000000000000781c */ /* 0x000fe40003fce170 */
[----:B------:R-:W-:-:S11]  /*45a0*/  LOP3.LUT R66, R66, 0xfffffffe, RZ, 0xc0, !PT ;  /* 0xfffffffe42427812 */ /* 0x000fd600078ec0ff */
[----:B------:R-:W-:-:S07]  /*45b0*/  @P6 LOP3.LUT R66, R66, 0x1, RZ, 0xfc, !PT ;  /* 0x0000000142426812 */ /* 0x000fce00078efcff */
.L_x_130:
[----:B------:R-:W-:-:S13]  /*45c0*/  ISETP.EQ.OR P6, PT, R33, UR13, P0 ;  /* 0x0000000d21007c0c */ /* 0x000fda00087c2670 */
[----:B------:R-:W-:-:S04]  /*45d0*/  @!P6 IMAD R37, R3, R33, R0 ;  /* 0x000000210325e224 */ /* 0x000fc800078e0200 */
[----:B------:R-:W-:-:S05]  /*45e0*/  @!P6 IMAD.WIDE.U32 R36, R37, 0x8, R34 ;  /* 0x000000082524e825 */ /* 0x000fca00078e0022 */
[----:B------:R-:W2:Y:S01]  /*45f0*/  @!P6 LDG.E.64 R16, desc[UR14][R36.64] ;  /* 0x0000000e2410e981 */ /* 0x000ea2000c1e1b00 */
[----:B------:R-:W-:Y:S01]  /*4600*/  IADD3 R39, R33, 0x1, RZ ;  /* 0x0000000121277810 */ /* 0x000fe20007ffe0ff */
[----:B--2---:R-:W-:Y:S01]  /*4610*/  @!P6 FADD.FTZ R14, R14, R16 ;  /* 0x000000100e0ee221 */ /* 0x004fe20000010000 */
[----:B------:R-:W-:Y:S02]  /*4620*/  @!P6 FADD.FTZ R15, R15, R17 ;  /* 0x000000110f0fe221 */ /* 0x000fe40000010000 */
[----:B------:R-:W-:-:S13]  /*4630*/  ISETP.EQ.OR P6, PT, R39, UR13, P0 ;  /* 0x0000000d27007c0c */ /* 0x000fda00087c2670 */
[----:B------:R-:W-:-:S04]  /*4640*/  @!P6 IMAD R39, R3, R39, R0 ;  /* 0x000000270327e224 */ /* 0x000fc800078e0200 */
[----:B------:R-:W-:-:S05]  /*4650*/  @!P6 IMAD.WIDE.U32 R38, R39, 0x8, R34 ;  /* 0x000000082726e825 */ /* 0x000fca00078e0022 */
[----:B------:R-:W2:Y:S02]  /*4660*/  @!P6 LDG.E.64 R16, desc[UR14][R38.64] ;  /* 0x0000000e2610e981 */ /* 0x000ea4000c1e1b00 */
[----:B--2---:R-:W-:Y:S01]  /*4670*/  @!P6 FADD.FTZ R14, R14, R16 ;  /* 0x000000100e0ee221 */ /* 0x004fe20000010000 */
[----:B------:R-:W-:Y:S01]  /*4680*/  IADD3 R16, R33, 0x2, RZ ;  /* 0x0000000221107810 */ /* 0x000fe20007ffe0ff */
[----:B------:R-:W-:-:S03]  /*4690*/  @!P6 FADD.FTZ R15, R15, R17 ;  /* 0x000000110f0fe221 */ /* 0x000fc60000010000 */
        /* <DEDUP_REMOVED lines=93> */
[----:B------:R-:W-:-:S06]  /*4c70*/  @!P6 IMAD.WIDE.U32 R16, R17, 0x8, R34 ;  /* 0x000000081110e825 */ /* 0x000fcc00078e0022 */
[----:B------:R-:W2:Y:S01]  /*4c80*/  @!P6 LDG.E.64 R16, desc[UR14][R16.64] ;  /* 0x0000000e1010e981 */ /* 0x000ea2000c1e1b00 */
[----:B------:R-:W-:Y:S02]  /*4c90*/  IADD3 R32, R32, -0x10, RZ ;  /* 0xfffffff020207810 */ /* 0x000fe40007ffe0ff */
[----:B------:R-:W-:Y:S01]  /*4ca0*/  IADD3 R33, R33, 0x10, RZ ;  /* 0x0000001021217810 */ /* 0x000fe20007ffe0ff */
[----:B--2---:R-:W-:Y:S01]  /*4cb0*/  @!P6 FADD.FTZ R14, R14, R16 ;  /* 0x000000100e0ee221 */ /* 0x004fe20000010000 */
[----:B------:R-:W-:Y:S01]  /*4cc0*/  @!P6 FADD.FTZ R15, R15, R17 ;  /* 0x000000110f0fe221 */ /* 0x000fe20000010000 */
[----:B------:R-:W-:-:S13]  /*4cd0*/  ISETP.GT.AND P6, PT, R32, 0xc, PT ;  /* 0x0000000c2000780c */ /* 0x000fda0003fc4270 */
[----:B------:R-:W-:Y:S05]  /*4ce0*/  @P6 BRA `(.L_x_130) ;  /* 0xfffffff800346947 */ /* 0x000fea000383ffff */
.L_x_129:
[----:B------:R-:W-:-:S13]  /*4cf0*/  ISETP.GT.AND P6, PT, R32, 0x4, PT ;  /* 0x000000042000780c */ /* 0x000fda0003fc4270 */
[----:B------:R-:W-:Y:S05]  /*4d00*/  @!P6 BRA `(.L_x_131) ;  /* 0x0000000000f4e947 */ /* 0x000fea0003800000 */
        /* <DEDUP_REMOVED lines=54> */
[----:B------:R-:W-:Y:S02]  /*5070*/  LOP3.LUT R66, R66, 0xfffffffe, RZ, 0xc0, !PT ;  /* 0xfffffffe42427812 */ /* 0x000fe400078ec0ff */
[----:B------:R-:W-:Y:S02]  /*5080*/  IADD3 R32, R32, -0x4, RZ ;  /* 0xfffffffc20207810 */ /* 0x000fe40007ffe0ff */
[----:B------:R-:W-:Y:S01]  /*5090*/  IADD3 R33, R33, 0x4, RZ ;  /* 0x0000000421217810 */ /* 0x000fe20007ffe0ff */
[----:B--2---:R-:W-:Y:S01]  /*50a0*/  @!P6 FADD.FTZ R14, R14, R16 ;  /* 0x000000100e0ee221 */ /* 0x004fe20000010000 */
[----:B------:R-:W-:Y:S01]  /*50b0*/  @!P6 FADD.FTZ R15, R15, R17 ;  /* 0x000000110f0fe221 */ /* 0x000fe20000010000 */
[----:B------:R-:W-:-:S13]  /*50c0*/  PLOP3.LUT P6, PT, PT, PT, PT, 0x8, 0x0 ;  /* 0x000000000000781c */ /* 0x000fda0003fce170 */
[----:B------:R-:W-:-:S07]  /*50d0*/  @P6 LOP3.LUT R66, R66, 0x1, RZ, 0xfc, !PT ;  /* 0x0000000142426812 */ /* 0x000fce00078efcff */
.L_x_131:
[----:B------:R-:W-:-:S04]  /*50e0*/  LOP3.LUT P6, RZ, R66, 0x1, RZ, 0xc0, !PT ;  /* 0x0000000142ff7812 */ /* 0x000fc800078cc0ff */
[----:B------:R-:W-:-:S13]  /*50f0*/  ISETP.NE.OR P6, PT, R32, RZ, P6 ;  /* 0x000000ff2000720c */ /* 0x000fda00037c5670 */
[----:B------:R-:W-:Y:S05]  /*5100*/  @!P6 BRA `(.L_x_127) ;  /* 0x00000000007ce947 */ /* 0x000fea0003800000 */
.L_x_128:
        /* <DEDUP_REMOVED lines=29> */
[----:B------:R-:W-:-:S13]  /*52e0*/  ISETP.NE.AND P6, PT, R32, RZ, PT ;  /* 0x000000ff2000720c */ /* 0x000fda0003fc5270 */
[----:B------:R-:W-:Y:S05]  /*52f0*/  @P6 BRA `(.L_x_128) ;  /* 0xfffffffc00846947 */ /* 0x000fea000383ffff */
.L_x_127:
[----:B------:R-:W-:-:S13]  /*5300*/  ISETP.NE.AND P6, PT, R63, RZ, PT ;  /* 0x000000ff3f00720c */ /* 0x000fda0003fc5270 */
[----:B------:R-:W-:Y:S05]  /*5310*/  @!P6 BRA `(.L_x_124) ;  /* 0x000000000068e947 */ /* 0x000fea0003800000 */
[----:B------:R-:W-:Y:S01]  /*5320*/  ISETP.EQ.OR P6, PT, R33, UR13, P0 ;  /* 0x0000000d21007c0c */ /* 0x000fe200087c2670 */
[----:B------:R-:W-:-:S12]  /*5330*/  BSSY B0, `(.L_x_132) ;  /* 0x0000007000007945 */ /* 0x000fd80003800000 */
[----:B------:R-:W-:Y:S05]  /*5340*/  @P6 BRA `(.L_x_133) ;  /* 0x0000000000146947 */ /* 0x000fea0003800000 */
[----:B------:R-:W-:-:S04]  /*5350*/  IMAD R17, R3, R33, R0 ;  /* 0x0000002103117224 */ /* 0x000fc800078e0200 */
[----:B------:R-:W-:-:S06]  /*5360*/  IMAD.WIDE.U32 R16, R17, 0x8, R34 ;  /* 0x0000000811107825 */ /* 0x000fcc00078e0022 */
[----:B------:R-:W2:Y:S02]  /*5370*/  LDG.E.64 R16, desc[UR14][R16.64] ;  /* 0x0000000e10107981 */ /* 0x000ea4000c1e1b00 */
[----:B--2---:R-:W-:Y:S01]  /*5380*/  FADD.FTZ R14, R14, R16 ;  /* 0x000000100e0e7221 */ /* 0x004fe20000010000 */
[----:B------:R-:W-:-:S07]  /*5390*/  FADD.FTZ R15, R15, R17 ;  /* 0x000000110f0f7221 */ /* 0x000fce0000010000 */
.L_x_133:
[----:B------:R-:W-:Y:S05]  /*53a0*/  BSYNC B0 ;  /* 0x0000000000007941 */ /* 0x000fea0003800000 */
.L_x_132:
[----:B------:R-:W-:-:S13]  /*53b0*/  ISETP.NE.AND P6, PT, R63, 0x1, PT ;  /* 0x000000013f00780c */ /* 0x000fda0003fc5270 */
[----:B------:R-:W-:Y:S05]  /*53c0*/  @!P6 BRA `(.L_x_124) ;  /* 0x00000000003ce947 */ /* 0x000fea0003800000 */
[----:B------:R-:W-:-:S04]  /*53d0*/  IADD3 R37, R33, 0x1, RZ ;  /* 0x0000000121257810 */ /* 0x000fc80007ffe0ff */
[----:B------:R-:W-:-:S13]  /*53e0*/  ISETP.EQ.OR P6, PT, R37, UR13, P0 ;  /* 0x0000000d25007c0c */ /* 0x000fda00087c2670 */
[----:B------:R-:W-:-:S04]  /*53f0*/  @!P6 IMAD R37, R37, R3, R0 ;  /* 0x000000032525e224 */ /* 0x000fc800078e0200 */
[----:B------:R-:W-:-:S05]  /*5400*/  @!P6 IMAD.WIDE.U32 R36, R37, 0x8, R34 ;  /* 0x000000082524e825 */ /* 0x000fca00078e0022 */
[----:B------:R-:W2:Y:S02]  /*5410*/  @!P6 LDG.E.64 R16, desc[UR14][R36.64] ;  /* 0x0000000e2410e981 */ /* 0x000ea4000c1e1b00 */
[----:B--2---:R-:W-:Y:S01]  /*5420*/  @!P6 FADD.FTZ R15, R15, R17 ;  /* 0x000000110f0fe221 */ /* 0x004fe20000010000 */
[----:B------:R-:W-:Y:S01]  /*5430*/  IADD3 R17, R33, 0x2, RZ ;  /* 0x0000000221117810 */ /* 0x000fe20007ffe0ff */
[----:B------:R-:W-:-:S03]  /*5440*/  @!P6 FADD.FTZ R14, R14, R16 ;  /* 0x000000100e0ee221 */ /* 0x000fc60000010000 */
[----:B------:R-:W-:-:S04]  /*5450*/  ISETP.EQ.OR P6, PT, R17, UR13, P0 ;  /* 0x0000000d11007c0c */ /* 0x000fc800087c2670 */
[----:B------:R-:W-:-:S13]  /*5460*/  ISETP.EQ.OR P6, PT, R63, 0x2, P6 ;  /* 0x000000023f00780c */ /* 0x000fda00037c2670 */
[----:B------:R-:W-:-:S04]  /*5470*/  @!P6 IMAD R17, R17, R3, R0 ;  /* 0x000000031111e224 */ /* 0x000fc800078e0200 */
[----:B------:R-:W-:-:S06]  /*5480*/  @!P6 IMAD.WIDE.U32 R16, R17, 0x8, R34 ;  /* 0x000000081110e825 */ /* 0x000fcc00078e0022 */
[----:B------:R-:W2:Y:S02]  /*5490*/  @!P6 LDG.E.64 R16, desc[UR14][R16.64] ;  /* 0x0000000e1010e981 */ /* 0x000ea4000c1e1b00 */
[----:B--2---:R-:W-:Y:S01]  /*54a0*/  @!P6 FADD.FTZ R14, R14, R16 ;  /* 0x000000100e0ee221 */ /* 0x004fe20000010000 */
[----:B------:R-:W-:-:S07]  /*54b0*/  @!P6 FADD.FTZ R15, R15, R17 ;  /* 0x000000110f0fe221 */ /* 0x000fce0000010000 */
.L_x_124:
[----:B------:R-:W0:Y:S01]  /*54c0*/  S2UR UR9, SR_CgaCtaId ;  /* 0x00000000000979c3 */ /* 0x000e220000008800 */
[----:B------:R-:W-:Y:S01]  /*54d0*/  UMOV UR8, 0x400 ;  /* 0x0000040000087882 */ /* 0x000fe20000000000 */
[----:B------:R-:W-:Y:S01]  /*54e0*/  LOP3.LUT P6, RZ, R66, 0x2, RZ, 0xc0, !PT ;  /* 0x0000000242ff7812 */ /* 0x000fe200078cc0ff */
[----:B-1----:R-:W-:Y:S01]  /*54f0*/  IMAD.WIDE.U32 R32, R65, -0x55555555, RZ ;  /* 0xaaaaaaab41207825 */ /* 0x002fe200078e00ff */
[----:B------:R-:W-:Y:S02]  /*5500*/  SHF.L.U32 R58, R58, 0x10, RZ ;  /* 0x000000103a3a7819 */ /* 0x000fe400000006ff */
[----:B------:R-:W-:Y:S02]  /*5510*/  SHF.L.U32 R9, R9, 0x10, RZ ;  /* 0x0000001009097819 */ /* 0x000fe400000006ff */
[----:B------:R-:W1:Y:S01]  /*5520*/  LDC R34, c[0x0][0x2ac] ;  /* 0x0000ab00ff227b82 */ /* 0x000e620000000800 */
[----:B------:R-:W-:Y:S01]  /*5530*/  FADD.FTZ R58, R58, -UR11 ;  /* 0x8000000b3a3a7e21 */ /* 0x000fe20008010000 */
[----:B------:R-:W-:Y:S01]  /*5540*/  SHF.R.U32.HI R33, RZ, 0x2, R33 ;  /* 0x00000002ff217819 */ /* 0x000fe20000011621 */
[----:B------:R-:W-:Y:S01]  /*5550*/  FADD.FTZ R9, R9, -UR11 ;  /* 0x8000000b09097e21 */ /* 0x000fe20008010000 */
[----:B------:R-:W-:Y:S01]  /*5560*/  SHF.L.U32 R57, R57, 0x10, RZ ;  /* 0x0000001039397819 */ /* 0x000fe200000006ff */
[----:B------:R-:W-:Y:S01]  /*5570*/  FMUL.FTZ R41, R58, UR10 ;  /* 0x0000000a3a297c20 */ /* 0x000fe20008410000 */
[----:B------:R-:W-:Y:S01]  /*5580*/  SHF.L.U32 R8, R8, 0x10, RZ ;  /* 0x0000001008087819 */ /* 0x000fe200000006ff */
[----:B------:R-:W-:Y:S01]  /*5590*/  FMUL.FTZ R40, R9, UR10 ;  /* 0x0000000a09287c20 */ /* 0x000fe20008410000 */
[----:B------:R-:W-:-:S02]  /*55a0*/  SHF.L.U32 R59, R59, 0x10, RZ ;  /* 0x000000103b3b7819 */ /* 0x000fc400000006ff */
[----:B------:R-:W-:Y:S01]  /*55b0*/  SHF.L.U32 R31, R31, 0x10, RZ ;  /* 0x000000101f1f7819 */ /* 0x000fe200000006ff */
[----:B0-----:R-:W-:-:S09]  /*55c0*/  ULEA UR8, UR9, UR8, 0x18 ;  /* 0x0000000809087291 */ /* 0x001fd2000f8ec03f */
[----:B------:R-:W-:Y:S01]  /*55d0*/  @!P0 STS.64 [UR8+0x78], R14 ;  /* 0x0000780eff008988 */ /* 0x000fe20008000a08 */
[----:B------:R-:W-:Y:S06]  /*55e0*/  BAR.SYNC.DEFER_BLOCKING 0x0 ;  /* 0x0000000000007b1d */ /* 0x000fec0000010000 */
[----:B------:R-:W0:Y:S01]  /*55f0*/  LDS.64 R16, [UR8+0x78] ;  /* 0x00007808ff107984 */ /* 0x000e220008000a00 */
[----:B------:R-:W-:Y:S02]  /*5600*/  ULDC UR8, c[0x0][0x2bc] ;  /* 0x0000af0000087ab9 */ /* 0x000fe40000000800 */
[----:B0-----:R-:W-:Y:S01]  /*5610*/  FMUL.FTZ R16, R16, UR8 ;  /* 0x0000000810107c20 */ /* 0x001fe20008410000 */
[----:B------:R-:W-:Y:S01]  /*5620*/  FMUL.FTZ R17, R17, UR8 ;  /* 0x0000000811117c20 */ /* 0x000fe20008410000 */
[----:B-1----:R-:W-:Y:S06]  /*5630*/  @!P6 BRA `(.L_x_134) ;  /* 0x000000000048e947 */ /* 0x002fec0003800000 */
        /* <DEDUP_REMOVED lines=18> */
.L_x_134:
[----:B------:R-:W-:Y:S04]  /*5760*/  BSSY B0, `(.L_x_135) ;  /* 0x0000014000007945 */ /* 0x000fe80003800000 */
[----:B------:R-:W-:Y:S05]  /*5770*/  @!P1 BRA `(.L_x_136) ;  /* 0x0000000000489947 */ /* 0x000fea0003800000 */
        /* <DEDUP_REMOVED lines=18> */
.L_x_136:
[----:B------:R-:W-:Y:S05]  /*58a0*/  BSYNC B0 ;  /* 0x0000000000007941 */ /* 0x000fea0003800000 */
.L_x_135:
[----:B------:R-:W-:Y:S01]  /*58b0*/  FADD.FTZ R59, R59, -UR11 ;  /* 0x8000000b3b3b7e21 */ /* 0x000fe20008010000 */
[----:B------:R-:W-:Y:S01]  /*58c0*/  FADD.FTZ R31, R31, -UR11 ;  /* 0x8000000b1f1f7e21 */ /* 0x000fe20008010000 */
[----:B0-----:R-:W-:Y:S02]  /*58d0*/  SHF.L.U32 R9, R56, 0x10, RZ ;  /* 0x0000001038097819 */ /* 0x001fe400000006ff */
[----:B------:R-:W-:Y:S01]  /*58e0*/  SHF.L.U32 R30, R30, 0x10, RZ ;  /* 0x000000101e1e7819 */ /* 0x000fe200000006ff */
[----:B------:R-:W-:Y:S01]  /*58f0*/  FMUL.FTZ R59, R59, UR10 ;  /* 0x0000000a3b3b7c20 */ /* 0x000fe20008410000 */
[----:B------:R-:W-:Y:S01]  /*5900*/  SHF.L.U32 R54, R54, 0x10, RZ ;  /* 0x0000001036367819 */ /* 0x000fe200000006ff */
[----:B------:R-:W-:Y:S01]  /*5910*/  FMUL.FTZ R38, R31, UR10 ;  /* 0x0000000a1f267c20 */ /* 0x000fe20008410000 */
        /* <DEDUP_REMOVED lines=20> */
.L_x_137:
[----:B------:R-:W-:Y:S04]  /*5a60*/  BSSY B0, `(.L_x_138) ;  /* 0x0000016000007945 */ /* 0x000fe80003800000 */
[----:B------:R-:W-:Y:S05]  /*5a70*/  @!P5 BRA `(.L_x_139) ;  /* 0x000000000050d947 */ /* 0x000fea0003800000 */
[----:B------:R-:W-:Y:S01]  /*5a80*/  IADD3 R32, R64, 0x40, RZ ;  /* 0x0000004040207810 */ /* 0x000fe20007ffe0ff */
[C-C-:B------:R-:W-:Y:S01]  /*5a90*/  FFMA.FTZ R8, R16.reuse, R59, R17.reuse ;  /* 0x0000003b10087223 */ /* 0x140fe20000010011 */
[----:B------:R-:W-:Y:S01]  /*5aa0*/  ULDC.64 UR8, c[0x0][0x288] ;  /* 0x0000a20000087ab9 */ /* 0x000fe20000000a00 */
[----:B------:R-:W-:Y:S01]  /*5ab0*/  FFMA.FTZ R15, R16, R38, R17 ;  /* 0x00000026100f7223 */ /* 0x000fe20000010011 */
[----:B------:R-:W-:Y:S01]  /*5ac0*/  SHF.R.S32.HI R31, RZ, 0x1f, R32 ;  /* 0x0000001fff1f7819 */ /* 0x000fe20000011420 */
[----:B------:R-:W-:Y:S01]  /*5ad0*/  FFMA.FTZ R14, R9, R10, -R8 ;  /* 0x0000000a090e7223 */ /* 0x000fe20000010808 */
[----:B------:R-:W-:Y:S01]  /*5ae0*/  MOV R8, R70 ;  /* 0x0000004600087202 */ /* 0x000fe20000000f00 */
[----:B------:R-:W-:Y:S01]  /*5af0*/  FFMA.FTZ R30, R30, R11, -R15 ;  /* 0x0000000b1e1e7223 */ /* 0x000fe2000001080f */
[----:B------:R-:W-:Y:S01]  /*5b00*/  MOV R9, R73 ;  /* 0x0000004900097202 */ /* 0x000fe20000000f00 */
[----:B------:R-:W-:Y:S02]  /*5b10*/  IMAD R31, R31, UR8, RZ ;  /* 0x000000081f1f7c24 */ /* 0x000fe4000f8e02ff */
[----:B------:R-:W-:Y:S01]  /*5b20*/  FMUL.FTZ R30, R30, UR10 ;  /* 0x0000000a1e1e7c20 */ /* 0x000fe20008410000 */
[----:B------:R-:W-:-:S04]  /*5b30*/  IMAD.WIDE.U32 R8, R32, UR8, R8 ;  /* 0x0000000820087c25 */ /* 0x000fc8000f8e0008 */
        /* <DEDUP_REMOVED lines=8> */
.L_x_139:
[----:B------:R-:W-:Y:S05]  /*5bc0*/  BSYNC B0 ;  /* 0x0000000000007941 */ /* 0x000fea0003800000 */
.L_x_138:
[----:B------:R-:W-:Y:S01]  /*5bd0*/  FADD.FTZ R54, R54, -UR11 ;  /* 0x8000000b36367e21 */ /* 0x000fe20008010000 */
[----:B------:R-:W-:Y:S01]  /*5be0*/  FADD.FTZ R29, R29, -UR11 ;  /* 0x8000000b1d1d7e21 */ /* 0x000fe20008010000 */
[----:B------:R-:W-:Y:S02]  /*5bf0*/  SHF.L.U32 R53, R53, 0x10, RZ ;  /* 0x0000001035357819 */ /* 0x000fe400000006ff */
[----:B------:R-:W-:Y:S01]  /*5c00*/  SHF.L.U32 R28, R28, 0x10, RZ ;  /* 0x000000101c1c7819 */ /* 0x000fe200000006ff */
[----:B------:R-:W-:Y:S01]  /*5c10*/  FMUL.FTZ R37, R54, UR10 ;  /* 0x0000000a36257c20 */ /* 0x000fe20008410000 */
[----:B------:R-:W-:Y:S01]  /*5c20*/  SHF.L.U32 R55, R55, 0x10, RZ ;  /* 0x0000001037377819 */ /* 0x000fe200000006ff */
[----:B------:R-:W-:Y:S01]  /*5c30*/  FMUL.FTZ R36, R29, UR10 ;  /* 0x0000000a1d247c20 */ /* 0x000fe20008410000 */
[----:B------:R-:W-:Y:S01]  /*5c40*/  SHF.L.U32 R27, R27, 0x10, RZ ;  /* 0x000000101b1b7819 */ /* 0x000fe200000006ff */
[----:B------:R-:W-:Y:S06]  /*5c50*/  @!P6 BRA `(.L_x_140) ;  /* 0x000000000048e947 */ /* 0x000fec0003800000 */
[----:B0-----:R-:W-:Y:S01]  /*5c60*/  FFMA.FTZ R9, R36, R11, R13 ;  /* 0x0000000b24097223 */ /* 0x001fe2000001000d */
        /* <DEDUP_REMOVED lines=17> */
.L_x_140:
[----:B------:R-:W-:Y:S04]  /*5d80*/  BSSY B0, `(.L_x_141) ;  /* 0x0000016000007945 */ /* 0x000fe80003800000 */
[----:B------:R-:W-:Y:S05]  /*5d90*/  @!P4 BRA `(.L_x_142) ;  /* 0x000000000050c947 */ /* 0x000fea0003800000 */
[----:B0-----:R-:W-:Y:S01]  /*5da0*/  IADD3 R15, R64, 0x80, RZ ;  /* 0x00000080400f7810 */ /* 0x001fe20007ffe0ff */
[C-C-:B------:R-:W-:Y:S01]  /*5db0*/  FFMA.FTZ R8, R16.reuse, R37, R17.reuse ;  /* 0x0000002510087223 */ /* 0x140fe20000010011 */
[----:B------:R-:W-:Y:S01]  /*5dc0*/  FFMA.FTZ R9, R16, R36, R17 ;  /* 0x0000002410097223 */ /* 0x000fe20000010011 */
[----:B------:R-:W-:Y:S01]  /*5dd0*/  ULDC.64 UR8, c[0x0][0x288] ;  /* 0x0000a20000087ab9 */ /* 0x000fe20000000a00 */
[----:B------:R-:W-:Y:S01]  /*5de0*/  SHF.R.S32.HI R14, RZ, 0x1f, R15 ;  /* 0x0000001fff0e7819 */ /* 0x000fe2000001140f */
[----:B------:R-:W-:Y:S01]  /*5df0*/  FFMA.FTZ R53, R53, R10, -R8 ;  /* 0x0000000a35357223 */ /* 0x000fe20000010808 */
[----:B------:R-:W-:Y:S01]  /*5e00*/  FFMA.FTZ R28, R28, R11, -R9 ;  /* 0x0000000b1c1c7223 */ /* 0x000fe20000010809 */
[----:B------:R-:W-:Y:S02]  /*5e10*/  MOV R8, R70 ;  /* 0x0000004600087202 */ /* 0x000fe40000000f00 */
[----:B------:R-:W-:Y:S01]  /*5e20*/  MOV R9, R73 ;  /* 0x0000004900097202 */ /* 0x000fe20000000f00 */
[----:B------:R-:W-:-:S02]  /*5e30*/  IMAD R14, R14, UR8, RZ ;  /* 0x000000080e0e7c24 */ /* 0x000fc4000f8e02ff */
[----:B------:R-:W-:Y:S01]  /*5e40*/  FMUL.FTZ R53, R53, UR10 ;  /* 0x0000000a35357c20 */ /* 0x000fe20008410000 */
[----:B------:R-:W-:Y:S01]  /*5e50*/  FMUL.FTZ R28, R28, UR10 ;  /* 0x0000000a1c1c7c20 */ /* 0x000fe20008410000 */
[----:B------:R-:W-:-:S04]  /*5e60*/  IMAD.WIDE.U32 R8, R15, UR8, R8 ;  /* 0x000000080f087c25 */ /* 0x000fc8000f8e0008 */
[----:B------:R-:W-:Y:S01]  /*5e70*/  IMAD R15, R15, UR9, R14 ;  /* 0x000000090f0f7c24 */ /* 0x000fe2000f8e020e */
[----:B------:R-:W-:Y:S02]  /*5e80*/  ULDC.64 UR8, c[0x0][0x210] ;  /* 0x0000840000087ab9 */ /* 0x000fe40000000a00 */
[----:B------:R-:W-:Y:S02]  /*5e90*/  LEA R14, P0, R8, UR8, 0x1 ;  /* 0x00000008080e7c11 */ /* 0x000fe4000f8008ff */
[----:B------:R-:W-:Y:S02]  /*5ea0*/  IADD3 R15, R9, R15, RZ ;  /* 0x0000000f090f7210 */ /* 0x000fe40007ffe0ff */
[----:B------:R-:W-:Y:S02]  /*5eb0*/  F2FP.BF16.F32.PACK_AB R9, R28, R53 ;  /* 0x000000351c09723e */ /* 0x000fe400000010ff */
[----:B------:R-:W-:-:S05]  /*5ec0*/  LEA.HI.X R15, R8, UR9, R15, 0x1, P0 ;  /* 0x00000009080f7c11 */ /* 0x000fca00080f0c0f */
[----:B------:R1:W-:Y:S02]  /*5ed0*/  STG.E desc[UR14][R14.64], R9 ;  /* 0x000000090e007986 */ /* 0x0003e4000c10190e */
.L_x_142:
[----:B------:R-:W-:Y:S05]  /*5ee0*/  BSYNC B0 ;  /* 0x0000000000007941 */ /* 0x000fea0003800000 */
.L_x_141:
[----:B------:R-:W-:Y:S01]  /*5ef0*/  FADD.FTZ R55, R55, -UR11 ;  /* 0x8000000b37377e21 */ /* 0x000fe20008010000 */
[----:B------:R-:W-:Y:S01]  /*5f00*/  FADD.FTZ R27, R27, -UR11 ;  /* 0x8000000b1b1b7e21 */ /* 0x000fe20008010000 */
[----:B01----:R-:W-:Y:S02]  /*5f10*/  SHF.L.U32 R9, R52, 0x10, RZ ;  /* 0x0000001034097819 */ /* 0x003fe400000006ff */
[----:B------:R-:W-:Y:S01]  /*5f20*/  SHF.L.U32 R26, R26, 0x10, RZ ;  /* 0x000000101a1a7819 */ /* 0x000fe200000006ff */
        /* <DEDUP_REMOVED lines=22> */
.L_x_143:
        /* <DEDUP_REMOVED lines=22> */
.L_x_145:
[----:B------:R-:W-:Y:S05]  /*61f0*/  BSYNC B0 ;  /* 0x0000000000007941 */ /* 0x000fea0003800000 */
.L_x_144:
[----:B------:R-:W-:Y:S01]  /*6200*/  SHF.L.U32 R25, R25, 0x10, RZ ;  /* 0x0000001019197819 */ /* 0x000fe200000006ff */
[----:B------:R-:W-:Y:S02]  /*6210*/  IMAD R33, R34, UR13, R33 ;  /* 0x0000000d22217c24 */ /* 0x000fe4000f8e0221 */
[----:B------:R-:W-:Y:S01]  /*6220*/  FADD.FTZ R50, R50, -UR11 ;  /* 0x8000000b32327e21 */ /* 0x000fe20008010000 */
[----:B------:R-:W-:Y:S01]  /*6230*/  ULDC.64 UR16, c[0x0][0x290] ;  /* 0x0000a40000107ab9 */ /* 0x000fe20000000a00 */
[----:B------:R-:W-:Y:S01]  /*6240*/  SHF.L.U32 R49, R49, 0x10, RZ ;  /* 0x0000001031317819 */ /* 0x000fe200000006ff */
[----:B------:R-:W-:Y:S01]  /*6250*/  FADD.FTZ R25, R25, -UR11 ;  /* 0x8000000b19197e21 */ /* 0x000fe20008010000 */
[----:B------:R-:W-:Y:S01]  /*6260*/  SHF.L.U32 R24, R24, 0x10, RZ ;  /* 0x0000001018187819 */ /* 0x000fe200000006ff */
[----:B------:R-:W-:Y:S01]  /*6270*/  FMUL.FTZ R31, R50, UR10 ;  /* 0x0000000a321f7c20 */ /* 0x000fe20008410000 */
[----:B------:R-:W-:Y:S01]  /*6280*/  IADD3 R32, R33, 0x140, RZ ;  /* 0x0000014021207810 */ /* 0x000fe20007ffe0ff */
[----:B------:R-:W-:Y:S01]  /*6290*/  FMUL.FTZ R30, R25, UR10 ;  /* 0x0000000a191e7c20 */ /* 0x000fe20008410000 */
        /* <DEDUP_REMOVED lines=19> */
.L_x_146:
        /* <DEDUP_REMOVED lines=22> */
.L_x_148:
[----:B------:R-:W-:Y:S05]  /*6530*/  BSYNC B0 ;  /* 0x0000000000007941 */ /* 0x000fea0003800000 */
.L_x_147:
[----:B------:R-:W-:Y:S02]  /*6540*/  ISETP.GE.U32.AND P0, PT, R32, UR16, PT ;  /* 0x0000001020007c0c */ /* 0x000fe4000bf06070 */
[----:B------:R-:W-:Y:S02]  /*6550*/  SHF.L.U32 R51, R51, 0x10, RZ ;  /* 0x0000001033337819 */ /* 0x000fe400000006ff */
[----:B------:R-:W-:Y:S02]  /*6560*/  SHF.L.U32 R23, R23, 0x10, RZ ;  /* 0x0000001017177819 */ /* 0x000fe400000006ff */
[----:B------:R-:W-:Y:S01]  /*6570*/  SHF.R.S32.HI R32, RZ, 0x1f, R32 ;  /* 0x0000001fff207819 */ /* 0x000fe20000011420 */
[----:B------:R-:W-:Y:S01]  /*6580*/  FADD.FTZ R51, R51, -UR11 ;  /* 0x8000000b33337e21 */ /* 0x000fe20008010000 */
[----:B01----:R-:W-:Y:S01]  /*6590*/  SHF.L.U32 R9, R48, 0x10, RZ ;  /* 0x0000001030097819 */ /* 0x003fe200000006ff */
[----:B------:R-:W-:Y:S01]  /*65a0*/  FADD.FTZ R23, R23, -UR11 ;  /* 0x8000000b17177e21 */ /* 0x000fe20008010000 */
[----:B------:R-:W-:Y:S01]  /*65b0*/  ISETP.GE.AND.EX P0, PT, R32, UR17, PT, P0 ;  /* 0x0000001120007c0c */ /* 0x000fe2000bf06300 */
[----:B------:R-:W-:Y:S01]  /*65c0*/  FMUL.FTZ R51, R51, UR10 ;  /* 0x0000000a33337c20 */ /* 0x000fe20008410000 */
[----:B------:R-:W-:Y:S01]  /*65d0*/  SHF.L.U32 R22, R22, 0x10, RZ ;  /* 0x0000001016167819 */ /* 0x000fe200000006ff */
[----:B------:R-:W-:Y:S01]  /*65e0*/  FMUL.FTZ R28, R23, UR10 ;  /* 0x0000000a171c7c20 */ /* 0x000fe20008410000 */
[----:B------:R-:W-:-:S02]  /*65f0*/  ISETP.LT.U32.AND P0, PT, R65, 0x180, !P0 ;  /* 0x000001804100780c */ /* 0x000fc40004701070 */
[----:B------:R-:W-:Y:S01]  /*6600*/  IADD3 R33, R33, 0x180, RZ ;  /* 0x0000018021217810 */ /* 0x000fe20007ffe0ff */
[----:B------:R-:W-:Y:S10]  /*6610*/  @!P6 BRA `(.L_x_149) ;  /* 0x000000000048e947 */ /* 0x000ff40003800000 */
        /* <DEDUP_REMOVED lines=18> */
.L_x_149:
        /* <DEDUP_REMOVED lines=22> */
.L_x_151:
[----:B------:R-:W-:Y:S05]  /*68a0*/  BSYNC B0 ;  /* 0x0000000000007941 */ /* 0x000fea0003800000 */
.L_x_150:
[----:B------:R-:W-:Y:S02]  /*68b0*/  ISETP.GE.U32.AND P0, PT, R33, UR16, PT ;  /* 0x0000001021007c0c */ /* 0x000fe4000bf06070 */
[----:B------:R-:W-:Y:S02]  /*68c0*/  SHF.L.U32 R46, R46, 0x10, RZ ;  /* 0x000000102e2e7819 */ /* 0x000fe400000006ff */
[----:B------:R-:W-:Y:S02]  /*68d0*/  SHF.L.U32 R21, R21, 0x10, RZ ;  /* 0x0000001015157819 */ /* 0x000fe400000006ff */
[----:B------:R-:W-:Y:S01]  /*68e0*/  SHF.R.S32.HI R33, RZ, 0x1f, R33 ;  /* 0x0000001fff217819 */ /* 0x000fe20000011421 */
[----:B------:R-:W-:Y:S01]  /*68f0*/  FADD.FTZ R46, R46, -UR11 ;  /* 0x8000000b2e2e7e21 */ /* 0x000fe20008010000 */
[----:B------:R-:W-:Y:S01]  /*6900*/  SHF.L.U32 R45, R45, 0x10, RZ ;  /* 0x000000102d2d7819 */ /* 0x000fe200000006ff */
        /* <DEDUP_REMOVED lines=26> */
.L_x_152:
[----:B------:R-:W-:Y:S04]  /*6ab0*/  BSSY B0, `(.L_x_153) ;  /* 0x0000016000007945 */ /* 0x000fe80003800000 */
[----:B------:R-:W-:Y:S05]  /*6ac0*/  @!P0 BRA `(.L_x_154) ;  /* 0x0000000000508947 */ /* 0x000fea0003800000 */
[----:B------:R-:W-:Y:S01]  /*6ad0*/  IADD3 R23, R64, 0x180, RZ ;  /* 0x0000018040177810 */ /* 0x000fe20007ffe0ff */
[C-C-:B0-----:R-:W-:Y:S01]  /*6ae0*/  FFMA.FTZ R14, R16.reuse, R29, R17.reuse ;  /* 0x0000001d100e7223 */ /* 0x141fe20000010011 */
[----:B------:R-:W-:Y:S01]  /*6af0*/  FFMA.FTZ R9, R16, R28, R17 ;  /* 0x0000001c10097223 */ /* 0x000fe20000010011 */
[----:B------:R-:W-:Y:S01]  /*6b00*/  ULDC.64 UR8, c[0x0][0x288] ;  /* 0x0000a20000087ab9 */ /* 0x000fe20000000a00 */
        /* <DEDUP_REMOVED lines=16> */
.L_x_154:
[----:B------:R-:W-:Y:S05]  /*6c10*/  BSYNC B0 ;  /* 0x0000000000007941 */ /* 0x000fea0003800000 */
.L_x_153:
[----:B------:R-:W-:Y:S02]  /*6c20*/  SHF.L.U32 R47, R47, 0x10, RZ ;  /* 0x000000102f2f7819 */ /* 0x000fe400000006ff */
[----:B------:R-:W-:Y:S02]  /*6c30*/  SHF.L.U32 R19, R19, 0x10, RZ ;  /* 0x0000001013137819 */ /* 0x000fe400000006ff */
[----:B------:R-:W-:Y:S01]  /*6c40*/  ISETP.GE.U32.AND P0, PT, R8, UR16, PT ;  /* 0x0000001008007c0c */ /* 0x000fe2000bf06070 */
[----:B------:R-:W-:Y:S01]  /*6c50*/  FADD.FTZ R47, R47, -UR11 ;  /* 0x8000000b2f2f7e21 */ /* 0x000fe20008010000 */
[----:B------:R-:W-:Y:S01]  /*6c60*/  SHF.R.S32.HI R25, RZ, 0x1f, R8 ;  /* 0x0000001fff197819 */ /* 0x000fe20000011408 */
[----:B------:R-:W-:Y:S01]  /*6c70*/  FADD.FTZ R19, R19, -UR11 ;  /* 0x8000000b13137e21 */ /* 0x000fe20008010000 */
[----:B01----:R-:W-:Y:S01]  /*6c80*/  SHF.L.U32 R9, R44, 0x10, RZ ;  /* 0x000000102c097819 */ /* 0x003fe200000006ff */
[----:B------:R-:W-:Y:S01]  /*6c90*/  FMUL.FTZ R47, R47, UR10 ;  /* 0x0000000a2f2f7c20 */ /* 0x000fe20008410000 */
[----:B------:R-:W-:Y:S01]  /*6ca0*/  ISETP.GE.AND.EX P0, PT, R25, UR17, PT, P0 ;  /* 0x0000001119007c0c */ /* 0x000fe2000bf06300 */
[----:B------:R-:W-:Y:S01]  /*6cb0*/  FMUL.FTZ R24, R19, UR10 ;  /* 0x0000000a13187c20 */ /* 0x000fe20008410000 */
[----:B------:R-:W-:-:S02]  /*6cc0*/  SHF.L.U32 R18, R18, 0x10, RZ ;  /* 0x0000001012127819 */ /* 0x000fc400000006ff */
[----:B------:R-:W-:Y:S01]  /*6cd0*/  ISETP.LT.U32.AND P0, PT, R65, 0x180, !P0 ;  /* 0x000001804100780c */ /* 0x000fe20004701070 */
[----:B------:R-:W-:-:S12]  /*6ce0*/  @!P6 BRA `(.L_x_155) ;  /* 0x000000000048e947 */ /* 0x000fd80003800000 */
        /* <DEDUP_REMOVED lines=18> */
.L_x_155:
[----:B------:R-:W-:Y:S04]  /*6e10*/  BSSY B0, `(.L_x_156) ;  /* 0x0000013000007945 */ /* 0x000fe80003800000 */
[----:B------:R-:W-:Y:S05]  /*6e20*/  @!P0 BRA `(.L_x_157) ;  /* 0x0000000000448947 */ /* 0x000fea0003800000 */
        /* <DEDUP_REMOVED lines=17> */
.L_x_157:
[----:B------:R-:W-:Y:S05]  /*6f40*/  BSYNC B0 ;  /* 0x0000000000007941 */ /* 0x000fea0003800000 */
.L_x_156:
[----:B------:R-:W-:Y:S01]  /*6f50*/  ULDC UR8, c[0x0][0x2a0] ;  /* 0x0000a80000087ab9 */ /* 0x000fe20000000800 */
[----:B------:R-:W-:Y:S01]  /*6f60*/  ULDC UR9, c[0x0][0x270] ;  /* 0x00009c0000097ab9 */ /* 0x000fe20000000800 */
[----:B------:R-:W-:Y:S01]  /*6f70*/  IADD3 R60, R3, R60, RZ ;  /* 0x0000003c033c7210 */ /* 0x000fe20007ffe0ff */
[----:B------:R-:W-:Y:S01]  /*6f80*/  UIMAD UR8, UR8, UR9, URZ ;  /* 0x00000009080872a4 */ /* 0x000fe2000f8e023f */
[----:B------:R-:W-:-:S05]  /*6f90*/  IADD3 R61, R61, 0x1, RZ ;  /* 0x000000013d3d7810 */ /* 0x000fca0007ffe0ff */
[----:B------:R-:W-:-:S13]  /*6fa0*/  ISETP.GE.AND P0, PT, R60, UR8, PT ;  /* 0x000000083c007c0c */ /* 0x000fda000bf06270 */
[----:B------:R-:W-:Y:S05]  /*6fb0*/  @!P0 BRA `(.L_x_158) ;  /* 0xffffff9400188947 */ /* 0x000fea000383ffff */
.L_x_107:
[----:B------:R-:W1:Y:S01]  /*6fc0*/  LDC R6, c[0x0][0xc] ;  /* 0x00000300ff067b82 */ /* 0x000e620000000800 */
[----:B------:R-:W-:Y:S01]  /*6fd0*/  ISETP.NE.AND P2, PT, R65, RZ, PT ;  /* 0x000000ff4100720c */ /* 0x000fe20003f45270 */
[----:B------:R-:W-:Y:S06]  /*6fe0*/  BSSY B0, `(.L_x_159) ;  /* 0x0000015000007945 */ /* 0x000fec0003800000 */
[----:B------:R-:W2:Y:S08]  /*6ff0*/  LDC R7, c[0x0][0x10] ;  /* 0x00000400ff077b82 */ /* 0x000eb00000000800 */
[----:B------:R-:W3:Y:S01]  /*7000*/  LDC.64 R2, c[0x0][0x258] ;  /* 0x00009600ff027b82 */ /* 0x000ee20000000a00 */
[----:B-1----:R-:W-:-:S02]  /*7010*/  IADD3 R4, R6, -0x1, RZ ;  /* 0xffffffff06047810 */ /* 0x002fc40007ffe0ff */
[----:B------:R-:W-:Y:S02]  /*7020*/  ISETP.NE.AND P1, PT, R6, 0x1, PT ;  /* 0x000000010600780c */ /* 0x000fe40003f25270 */
[----:B------:R-:W-:Y:S02]  /*7030*/  ISETP.NE.AND P0, PT, R4, UR13, PT ;  /* 0x0000000d04007c0c */ /* 0x000fe4000bf05270 */
[C---:B--2---:R-:W-:Y:S02]  /*7040*/  IADD3 R5, R7.reuse, -0x1, RZ ;  /* 0xffffffff07057810 */ /* 0x044fe40007ffe0ff */
[----:B------:R-:W-:Y:S02]  /*7050*/  SHF.L.U32 R4, R7, 0x1, RZ ;  /* 0x0000000107047819 */ /* 0x000fe400000006ff */
[----:B------:R-:W-:Y:S02]  /*7060*/  ISETP.NE.OR P0, PT, R0, R5, P0 ;  /* 0x000000050000720c */ /* 0x000fe40000705670 */
        /* <DEDUP_REMOVED lines=12> */
.L_x_160:
[----:B------:R-:W-:Y:S05]  /*7130*/  BSYNC B0 ;  /* 0x0000000000007941 */ /* 0x000fea0003800000 */
.L_x_159:
[----:B------:R-:W-:Y:S05]  /*7140*/  @P0 EXIT ;  /* 0x000000000000094d */ /* 0x000fea0003800000 */
[----:B------:R-:W-:Y:S05]  /*7150*/  @P2 BRA `(.L_x_161) ;  /* 0x0000000000202947 */ /* 0x000fea0003800000 */
[----:B------:R-:W-:-:S05]  /*7160*/  IMAD R0, R6, R7, RZ ;  /* 0x0000000706007224 */ /* 0x000fca00078e02ff */
[----:B------:R-:W-:-:S13]  /*7170*/  ISETP.NE.AND P0, PT, R0, -0x1, PT ;  /* 0xffffffff0000780c */ /* 0x000fda0003f05270 */
[----:B------:R-:W-:Y:S05]  /*7180*/  @!P0 BRA `(.L_x_161) ;  /* 0x0000000000148947 */ /* 0x000fea0003800000 */
.L_x_162:
[----:B-1----:R-:W2:Y:S04]  /*7190*/  LDG.E.STRONG.GPU R5, desc[UR14][R2.64] ;  /* 0x0000000e02057981 */ /* 0x002ea8000c1ef900 */
[----:B--2---:R-:W-:Y:S01]  /*71a0*/  CCTL.IVALL ;  /* 0x00000000ff00798f */ /* 0x004fe20002000000 */
[----:B------:R-:W-:Y:S05]  /*71b0*/  YIELD ;  /* 0x0000000000007946 */ /* 0x000fea0003800000 */
[----:B------:R-:W-:-:S13]  /*71c0*/  ISETP.NE.AND P0, PT, R5, R0, PT ;  /* 0x000000000500720c */ /* 0x000fda0003f05270 */
[----:B------:R-:W-:Y:S05]  /*71d0*/  @P0 BRA `(.L_x_162) ;  /* 0xfffffffc00ec0947 */ /* 0x000fea000383ffff */
.L_x_161:
[----:B------:R-:W-:Y:S05]  /*71e0*/  WARPSYNC.ALL ;  /* 0x0000000000007948 */ /* 0x000fea0003800000 */
[----:B------:R-:W2:Y:S08]  /*71f0*/  LDC.64 R22, c[0x0][0x288] ;  /* 0x0000a200ff167b82 */ /* 0x000eb00000000a00 */
[----:B------:R-:W-:Y:S01]  /*7200*/  BAR.SYNC.DEFER_BLOCKING 0x0 ;  /* 0x0000000000007b1d */ /* 0x000fe20000010000 */
[----:B--2---:R-:W-:-:S04]  /*7210*/  LEA.HI R0, P0, R23, R22, RZ, 0x1 ;  /* 0x0000001617007211 */ /* 0x004fc800078108ff */
[----:B-1----:R-:W-:-:S04]  /*7220*/  IADD3.X R3, RZ, R23, RZ, P0, !PT ;  /* 0x00000017ff037210 */ /* 0x002fc800007fe4ff */
        /* <DEDUP_REMOVED lines=19> */
.L_x_163:
[----:B------:R-:W-:-:S04]  /*7360*/  LEA R6, P0, R65, UR4, 0x2 ;  /* 0x0000000441067c11 */ /* 0x000fc8000f8010ff */
[----:B------:R-:W-:Y:S02]  /*7370*/  LEA.HI.X R7, R65, UR5, R0, 0x2, P0 ;  /* 0x0000000541077c11 */ /* 0x000fe400080f1400 */
[-C--:B0-----:R-:W-:Y:S02]  /*7380*/  LEA R8, P0, R24, R6.reuse, 0x2 ;  /* 0x0000000618087211 */ /* 0x081fe400078010ff */
        /* <DEDUP_REMOVED lines=20> */
.L_x_164:
        /* <DEDUP_REMOVED lines=11> */
.L_x_2282:


//--------------------- .text._Z35group_norm_nhwc_bwd_one_pass_kernelI11Bf16IOBf16WLi64ELi12ELi384EEv26Group_norm_nhwc_bwd_params --------------------------
	.section	.text._Z35group_norm_nhwc_bwd_one_pass_kernelI11Bf16IOBf16WLi64ELi12ELi384EEv26Group_norm_nhwc_bwd_params,"ax",@progbits
	.align	128
        .global         _Z35group_norm_nhwc_bwd_one_pass_kernelI11Bf16IOBf16WLi64ELi12ELi384EEv26Group_norm_nhwc_bwd_params
        .type           _Z35group_norm_nhwc_bwd_one_pass_kernelI11Bf16IOBf16WLi64ELi12ELi384EEv26Group_norm_nhwc_bwd_params,@function
        .size           _Z35group_norm_nhwc_bwd_one_pass_kernelI11Bf16IOBf16WLi64ELi12ELi384EEv26Group_norm_nhwc_bwd_params,(.L_x_2283 - _Z35group_norm_nhwc_bwd_one_pass_kernelI11Bf16IOBf16WLi64ELi12ELi384EEv26Group_norm_nhwc_bwd_params)
        .other          _Z35group_norm_nhwc_bwd_one_pass_kernelI11Bf16IOBf16WLi64ELi12ELi384EEv26Group_norm_nhwc_bwd_params,@"STO_CUDA_ENTRY STV_DEFAULT"
_Z35group_norm_nhwc_bwd_one_pass_kernelI11Bf16IOBf16WLi64ELi12ELi384EEv26Group_norm_nhwc_bwd_params:
.text._Z35group_norm_nhwc_bwd_one_pass_kernelI11Bf16IOBf16WLi64ELi12ELi384EEv26Group_norm_nhwc_bwd_params:
        /* <DEDUP_REMOVED lines=19> */
[----:B------:R-:W-:Y:S01]  /*0130*/  SHF.R.S32.HI R3, RZ, 0x1f, R24 ;  /* 0x0000001fff037819 */ /* 0x000fe20000011418 */
[----:B------:R-:W-:Y:S01]  /*0140*/  UIADD3 UR9, UR5, UR9, URZ ;  /* 0x0000000905097290 */ /* 0x000fe2000fffe03f */
[----:B------:R-:W-:Y:S01]  /*0150*/  ULDC.64 UR18, c[0x0][0x290] ;  /* 0x0000a40000127ab9 */ /* 0x000fe20000000a00 */
[----:B------:R-:W-:Y:S01]  /*0160*/  UIADD3.X UR10, URZ, UR13, URZ, UP0, !UPT ;  /* 0x0000000d3f0a7290 */ /* 0x000fe200087fe43f */
[----:B------:R-:W-:-:S02]  /*0170*/  LEA.HI R3, R3, R24, RZ, 0x5 ;  /* 0x0000001803037211 */ /* 0x000fc400078f28ff */
        /* <DEDUP_REMOVED lines=15> */
[----:B--2---:R-:W-:-:S03]  /*0270*/  ULEA UR6, UR7, UR6, 0x18 ;  /* 0x0000000607067291 */ /* 0x004fc6000f8ec03f */
[----:B------:R-:W-:Y:S02]  /*0280*/  ISETP.GE.AND.EX P1, PT, R2, UR19, PT, P1 ;  /* 0x0000001302007c0c */ /* 0x000fe4000bf26310 */
[----:B------:R-:W-:Y:S02]  /*0290*/  SHF.R.S32.HI R2, RZ, 0x5, R3 ;  /* 0x00000005ff027819 */ /* 0x000fe40000011403 */
[----:B------:R-:W-:Y:S02]  /*02a0*/  ISETP.LT.U32.AND P1, PT, R24, 0x180, !P1 ;  /* 0x000001801800780c */ /* 0x000fe40004f21070 */
[----:B-1----:R-:W-:-:S11]  /*02b0*/  LEA R2, R2, UR6, 0x3 ;  /* 0x0000000602027c11 */ /* 0x002fd6000f8e18ff */
.L_x_188:
[----:B0-----:R-:W0:Y:S01]  /*02c0*/  LDC R8, c[0x0][0x2a0] ;  /* 0x0000a800ff087b82 */ /* 0x001e220000000800 */
[----:B-1----:R-:W1:Y:S01]  /*02d0*/  S2R R10, SR_TID.X ;  /* 0x00000000000a7919 */ /* 0x002e620000002100 */
[----:B------:R-:W-:Y:S01]  /*02e0*/  ULDC.64 UR6, c[0x0][0x248] ;  /* 0x0000920000067ab9 */ /* 0x000fe20000000a00 */
[----:B------:R-:W-:Y:S01]  /*02f0*/  ISETP.LE.AND P4, PT, RZ, UR5, PT ;  /* 0x00000005ff007c0c */ /* 0x000fe2000bf83270 */
[----:B------:R-:W-:-:S04]  /*0300*/  UIMAD.WIDE UR6, UR5, 0x8, UR6 ;  /* 0x00000008050678a5 */ /* 0x000fc8000f8e0206 */
[----:B------:R-:W2:Y:S08]  /*0310*/  LDC R14, c[0x0][0x2ac] ;  /* 0x0000ab00ff0e7b82 */ /* 0x000eb00000000800 */
[----:B------:R-:W3:Y:S01]  /*0320*/  @P1 LDC.64 R12, c[0x0][0x288] ;  /* 0x0000a200ff0c1b82 */ /* 0x000ee20000000a00 */
[----:B0-----:R-:W-:-:S04]  /*0330*/  IABS R7, R8 ;  /* 0x0000000800077213 */ /* 0x001fc80000000000 */
[----:B------:R-:W0:Y:S08]  /*0340*/  I2F.RP R3, R7 ;  /* 0x0000000700037306 */ /* 0x000e300000209400 */
[----:B0-----:R-:W0:Y:S02]  /*0350*/  MUFU.RCP R3, R3 ;  /* 0x0000000300037308 */ /* 0x001e240000001000 */
[----:B0-----:R-:W-:-:S06]  /*0360*/  IADD3 R4, R3, 0xffffffe, RZ ;  /* 0x0ffffffe03047810 */ /* 0x001fcc0007ffe0ff */
[----:B------:R0:W4:Y:S02]  /*0370*/  F2I.FTZ.U32.TRUNC.NTZ R5, R4 ;  /* 0x0000000400057305 */ /* 0x000124000021f000 */
[----:B0-----:R-:W-:Y:S01]  /*0380*/  HFMA2.MMA R4, -RZ, RZ, 0, 0 ;  /* 0x00000000ff047435 */ /* 0x001fe200000001ff */
[----:B----4-:R-:W-:-:S05]  /*0390*/  IADD3 R6, RZ, -R5, RZ ;  /* 0x80000005ff067210 */ /* 0x010fca0007ffe0ff */
[----:B------:R-:W-:Y:S01]  /*03a0*/  IMAD R9, R6, R7, RZ ;  /* 0x0000000706097224 */ /* 0x000fe200078e02ff */
[----:B------:R-:W-:-:S03]  /*03b0*/  IABS R6, UR5 ;  /* 0x0000000500067c13 */ /* 0x000fc60008000000 */
[----:B------:R-:W-:Y:S01]  /*03c0*/  IMAD.HI.U32 R5, R5, R9, R4 ;  /* 0x0000000905057227 */ /* 0x000fe200078e0004 */
[----:B------:R-:W-:-:S04]  /*03d0*/  LOP3.LUT R9, R8, UR5, RZ, 0x3c, !PT ;  /* 0x0000000508097c12 */ /* 0x000fc8000f8e3cff */
[----:B------:R-:W-:Y:S01]  /*03e0*/  ISETP.GE.AND P5, PT, R9, RZ, PT ;  /* 0x000000ff0900720c */ /* 0x000fe20003fa6270 */
        /* <DEDUP_REMOVED lines=18> */
[----:B------:R-:W-:-:S04]  /*0510*/  @P2 IADD3 R3, R3, 0x1, RZ ;  /* 0x0000000103032810 */ /* 0x000fc80007ffe0ff */
[----:B------:R-:W-:Y:S02]  /*0520*/  MOV R8, R3 ;  /* 0x0000000300087202 */ /* 0x000fe40000000f00 */
[----:B------:R-:W-:Y:S02]  /*0530*/  @!P4 IADD3 R6, -R6, RZ, RZ ;  /* 0x000000ff0606c210 */ /* 0x000fe40007ffe1ff */
[----:B------:R-:W-:Y:S01]  /*0540*/  @!P5 IADD3 R8, -R8, RZ, RZ ;  /* 0x000000ff0808d210 */ /* 0x000fe20007ffe1ff */
[----:B------:R-:W-:Y:S01]  /*0550*/  IMAD R7, R15, -0x6, R10 ;  /* 0xfffffffa0f077824 */ /* 0x000fe200078e020a */
[C---:B------:R-:W-:Y:S02]  /*0560*/  SEL R3, R9.reuse, R6, !P0 ;  /* 0x0000000609037207 */ /* 0x040fe40004000000 */
[----:B------:R-:W-:Y:S01]  /*0570*/  SEL R9, R9, R8, !P0 ;  /* 0x0000000809097207 */ /* 0x000fe20004000000 */
[----:B--2---:R-:W-:Y:S01]  /*0580*/  IMAD R17, R14, UR16, R15 ;  /* 0x000000100e117c24 */ /* 0x004fe2000f8e020f */
[----:B------:R-:W-:Y:S01]  /*0590*/  SHF.L.U32 R7, R7, 0x1, RZ ;  /* 0x0000000107077819 */ /* 0x000fe200000006ff */
[----:B------:R-:W-:Y:S01]  /*05a0*/  IMAD R6, R3, 0xc, RZ ;  /* 0x0000000c03067824 */ /* 0x000fe200078e02ff */
[----:B------:R-:W-:-:S02]  /*05b0*/  SHF.R.S32.HI R8, RZ, 0x1f, R9 ;  /* 0x0000001fff087819 */ /* 0x000fc40000011409 */
[----:B------:R-:W-:Y:S02]  /*05c0*/  SHF.R.S32.HI R11, RZ, 0x1f, R7 ;  /* 0x0000001fff0b7819 */ /* 0x000fe40000011407 */
[----:B------:R-:W-:Y:S01]  /*05d0*/  SHF.R.S32.HI R15, RZ, 0x1f, R17 ;  /* 0x0000001fff0f7819 */ /* 0x000fe20000011411 */
[----:B------:R-:W-:Y:S01]  /*05e0*/  IMAD R8, R8, UR6, RZ ;  /* 0x0000000608087c24 */ /* 0x000fe2000f8e02ff */
[----:B------:R-:W-:-:S03]  /*05f0*/  IADD3 R34, P0, R7, R6, RZ ;  /* 0x0000000607227210 */ /* 0x000fc60007f1e0ff */
[----:B------:R-:W-:Y:S01]  /*0600*/  IMAD R37, R9, UR7, R8 ;  /* 0x0000000709257c24 */ /* 0x000fe2000f8e0208 */
[----:B------:R-:W-:Y:S01]  /*0610*/  LEA.HI.X.SX32 R35, R6, R11, 0x1, P0 ;  /* 0x0000000b06237211 */ /* 0x000fe200000f0eff */
[----:B---3--:R-:W-:Y:S01]  /*0620*/  @P1 IMAD R8, R15, R12, RZ ;  /* 0x0000000c0f081224 */ /* 0x008fe200078e02ff */
[----:B------:R-:W0:Y:S01]  /*0630*/  @P1 LDC.64 R10, c[0x0][0x230] ;  /* 0x00008c00ff0a1b82 */ /* 0x000e220000000a00 */
[----:B------:R-:W-:-:S04]  /*0640*/  IMAD.WIDE.U32 R34, R9, UR6, R34 ;  /* 0x0000000609227c25 */ /* 0x000fc8000f8e0022 */
[----:B------:R-:W-:-:S03]  /*0650*/  @P1 IMAD R15, R17, R13, R8 ;  /* 0x0000000d110f1224 */ /* 0x000fc600078e0208 */
[----:B------:R-:W1:Y:S01]  /*0660*/  @P1 LDC.64 R8, c[0x0][0x228] ;  /* 0x00008a00ff081b82 */ /* 0x000e620000000a00 */
[----:B------:R-:W-:Y:S02]  /*0670*/  IADD3 R37, R35, R37, RZ ;  /* 0x0000002523257210 */ /* 0x000fe40007ffe0ff */
[----:B------:R-:W-:-:S05]  /*0680*/  @P1 MOV R36, R34 ;  /* 0x0000002200241202 */ /* 0x000fca0000000f00 */
[----:B------:R-:W-:-:S05]  /*0690*/  @P1 IMAD.WIDE.U32 R12, R17, R12, R36 ;  /* 0x0000000c110c1225 */ /* 0x000fca00078e0024 */
[----:B------:R-:W-:Y:S02]  /*06a0*/  @P1 IADD3 R15, R13, R15, RZ ;  /* 0x0000000f0d0f1210 */ /* 0x000fe40007ffe0ff */
[C---:B------:R-:W-:Y:S02]  /*06b0*/  @P1 SHF.L.U32 R13, R12.reuse, 0x1, RZ ;  /* 0x000000010c0d1819 */ /* 0x040fe400000006ff */
[----:B------:R-:W-:Y:S02]  /*06c0*/  @P1 SHF.L.U64.HI R12, R12, 0x1, R15 ;  /* 0x000000010c0c1819 */ /* 0x000fe4000001020f */
[----:B0-----:R-:W-:-:S04]  /*06d0*/  @P1 IADD3 R10, P0, R13, R10, RZ ;  /* 0x0000000a0d0a1210 */ /* 0x001fc80007f1e0ff */
[----:B------:R-:W-:Y:S02]  /*06e0*/  @P1 IADD3.X R11, R12, R11, RZ, P0, !PT ;  /* 0x0000000b0c0b1210 */ /* 0x000fe400007fe4ff */
[----:B-1----:R-:W-:-:S03]  /*06f0*/  @P1 IADD3 R8, P0, R13, R8, RZ ;  /* 0x000000080d081210 */ /* 0x002fc60007f1e0ff */
[----:B------:R-:W2:Y:S01]  /*0700*/  @P1 LDG.E R10, desc[UR14][R10.64] ;  /* 0x0000000e0a0a1981 */ /* 0x000ea2000c1e1900 */
[----:B------:R-:W-:-:S05]  /*0710*/  @P1 IADD3.X R9, R12, R9, RZ, P0, !PT ;  /* 0x000000090c091210 */ /* 0x000fca00007fe4ff */
[----:B------:R0:W5:Y:S01]  /*0720*/  @P1 LDG.E R8, desc[UR14][R8.64] ;  /* 0x0000000e08081981 */ /* 0x000162000c1e1900 */
[----:B------:R-:W-:Y:S01]  /*0730*/  PRMT R29, RZ, 0x7610, R29 ;  /* 0x00007610ff1d7816 */ /* 0x000fe2000000001d */
[----:B------:R-:W-:Y:S01]  /*0740*/  UMOV UR8, 0x3f800000 ;  /* 0x3f80000000087882 */ /* 0x000fe20000000000 */
[----:B------:R-:W-:Y:S01]  /*0750*/  PRMT R27, RZ, 0x7610, R27 ;  /* 0x00007610ff1b7816 */ /* 0x000fe2000000001b */
[----:B------:R-:W-:Y:S01]  /*0760*/  BSSY B0, `(.L_x_166) ;  /* 0x0000023000007945 */ /* 0x000fe20003800000 */
[----:B------:R-:W-:Y:S02]  /*0770*/  HFMA2.MMA R28, -RZ, RZ, 0, 0 ;  /* 0x00000000ff1c7435 */ /* 0x000fe400000001ff */
[----:B------:R-:W-:Y:S01]  /*0780*/  HFMA2.MMA R26, -RZ, RZ, 0, 0 ;  /* 0x00000000ff1a7435 */ /* 0x000fe200000001ff */
[----:B------:R-:W-:Y:S01]  /*0790*/  MOV R25, RZ ;  /* 0x000000ff00197202 */ /* 0x000fe20000000f00 */
[----:B----4-:R-:W-:-:S05]  /*07a0*/  FFMA.FTZ R5, -R4, R4, R5 ;  /* 0x0000000404057223 */ /* 0x010fca0000010105 */
[----:B------:R-:W-:-:S13]  /*07b0*/  FSETP.GTU.FTZ.AND P0, PT, R5, RZ, PT ;  /* 0x000000ff0500720b */ /* 0x000fda0003f1c000 */
[----:B------:R-:W-:Y:S01]  /*07c0*/  VOTEU.ANY UP0, P0 ;  /* 0x00000000003f7886 */ /* 0x000fe20000000100 */
[----:B------:R-:W-:-:S04]  /*07d0*/  PLOP3.LUT P0, PT, PT, PT, UP0, 0x80, 0x0 ;  /* 0x000000000000781c */ /* 0x000fc80003f0f008 */
[----:B------:R-:W-:-:S09]  /*07e0*/  @UP0 ULDC UR6, c[0x0][0x250] ;  /* 0x0000940000060ab9 */ /* 0x000fd20000000800 */
[----:B------:R-:W-:-:S06]  /*07f0*/  @P0 FADD.FTZ R5, R5, UR6 ;  /* 0x0000000605050e21 */ /* 0x000fcc0008010000 */
[----:B------:R-:W1:Y:S02]  /*0800*/  @P0 MUFU.RSQ R5, R5 ;  /* 0x0000000500050308 */ /* 0x000e640000001400 */
[----:B-1----:R-:W-:Y:S02]  /*0810*/  @P0 R2UR UR6, R5 ;  /* 0x00000000050602ca */ /* 0x002fe400000e0000 */
[----:B------:R-:W-:Y:S02]  /*0820*/  ISETP.GT.U32.AND P0, PT, R24, 0x17f, PT ;  /* 0x0000017f1800780c */ /* 0x000fe40003f04070 */
[----:B------:R-:W-:-:S09]  /*0830*/  MOV R5, RZ ;  /* 0x000000ff00057202 */ /* 0x000fd20000000f00 */
[----:B------:R-:W-:Y:S01]  /*0840*/  @UP0 UMOV UR8, UR6 ;  /* 0x0000000600080c82 */ /* 0x000fe20008000000 */
[C---:B--2---:R-:W-:Y:S02]  /*0850*/  @P1 PRMT R29, R10.reuse, 0x7610, R29 ;  /* 0x000076100a1d1816 */ /* 0x044fe4000000001d */
[----:B------:R-:W-:Y:S01]  /*0860*/  @P1 PRMT R27, R10, 0x7632, R27 ;  /* 0x000076320a1b1816 */ /* 0x000fe2000000001b */
[----:B0-----:R-:W-:Y:S06]  /*0870*/  @P0 BRA `(.L_x_167) ;  /* 0x0000000000440947 */ /* 0x001fec0003800000 */
[----:B------:R-:W-:Y:S01]  /*0880*/  ULDC.U8 UR6, c[0x0][0x2a4] ;  /* 0x0000a90000067ab9 */ /* 0x000fe20000000000 */
[----:B------:R-:W0:Y:S01]  /*0890*/  LDC.64 R10, c[0x0][0x238] ;  /* 0x00008e00ff0a7b82 */ /* 0x000e220000000a00 */
[----:B------:R-:W-:Y:S02]  /*08a0*/  ISETP.NE.AND P0, PT, RZ, UR6, PT ;  /* 0x00000006ff007c0c */ /* 0x000fe4000bf05270 */
[----:B------:R-:W-:-:S04]  /*08b0*/  IADD3 R7, R7, R6, RZ ;  /* 0x0000000607077210 */ /* 0x000fc80007ffe0ff */
[----:B------:R-:W-:-:S07]  /*08c0*/  SHF.R.S32.HI R6, RZ, 0x1f, R7 ;  /* 0x0000001fff067819 */ /* 0x000fce0000011407 */
[----:B------:R-:W1:Y:S01]  /*08d0*/  @P0 LDC.64 R12, c[0x0][0x240] ;  /* 0x00009000ff0c0b82 */ /* 0x000e620000000a00 */
[----:B0-----:R-:W-:-:S05]  /*08e0*/  IMAD.WIDE R10, R7, 0x2, R10 ;  /* 0x00000002070a7825 */ /* 0x001fca00078e020a */
[----:B------:R-:W2:Y:S04]  /*08f0*/  LDG.E.U16 R28, desc[UR14][R10.64] ;  /* 0x0000000e0a1c7981 */ /* 0x000ea8000c1e1500 */
[----:B------:R-:W3:Y:S01]  /*0900*/  LDG.E.U16 R5, desc[UR14][R10.64+0x2] ;  /* 0x0000020e0a057981 */ /* 0x000ee2000c1e1500 */
[----:B-1----:R-:W-:-:S04]  /*0910*/  @P0 LEA R12, P2, R7, R12, 0x1 ;  /* 0x0000000c070c0211 */ /* 0x002fc800078408ff */
[----:B------:R-:W-:-:S05]  /*0920*/  @P0 LEA.HI.X R13, R7, R13, R6, 0x1, P2 ;  /* 0x0000000d070d0211 */ /* 0x000fca00010f0c06 */
[----:B------:R-:W4:Y:S04]  /*0930*/  @P0 LDG.E.U16 R7, desc[UR14][R12.64] ;  /* 0x0000000e0c070981 */ /* 0x000f28000c1e1500 */
[----:B------:R-:W4:Y:S01]  /*0940*/  @P0 LDG.E.U16 R6, desc[UR14][R12.64+0x2] ;  /* 0x0000020e0c060981 */ /* 0x000f22000c1e1500 */
[----:B--2---:R-:W-:Y:S02]  /*0950*/  SHF.L.U32 R28, R28, 0x10, RZ ;  /* 0x000000101c1c7819 */ /* 0x004fe400000006ff */
[----:B---3--:R-:W-:Y:S02]  /*0960*/  SHF.L.U32 R5, R5, 0x10, RZ ;  /* 0x0000001005057819 */ /* 0x008fe400000006ff */
[----:B----4-:R-:W-:Y:S02]  /*0970*/  @P0 SHF.L.U32 R25, R7, 0x10, RZ ;  /* 0x0000001007190819 */ /* 0x010fe400000006ff */
[----:B------:R-:W-:-:S07]  /*0980*/  @P0 SHF.L.U32 R26, R6, 0x10, RZ ;  /* 0x00000010061a0819 */ /* 0x000fce00000006ff */
.L_x_167:
[----:B------:R-:W-:Y:S05]  /*0990*/  BSYNC B0 ;  /* 0x0000000000007941 */ /* 0x000fea0003800000 */
.L_x_166:
[----:B------:R-:W-:Y:S01]  /*09a0*/  ULDC.U8 UR6, c[0x0][0x2a4] ;  /* 0x0000a90000067ab9 */ /* 0x000fe20000000000 */
[----:B------:R-:W-:Y:S02]  /*09b0*/  PRMT R31, RZ, 0x7610, R31 ;  /* 0x00007610ff1f7816 */ /* 0x000fe4000000001f */
[----:B------:R-:W-:Y:S02]  /*09c0*/  ISETP.NE.AND P0, PT, RZ, UR6, PT ;  /* 0x00000006ff007c0c */ /* 0x000fe4000bf05270 */
[----:B------:R-:W-:Y:S02]  /*09d0*/  PRMT R30, RZ, 0x7610, R30 ;  /* 0x00007610ff1e7816 */ /* 0x000fe4000000001e */
[----:B------:R-:W-:Y:S02]  /*09e0*/  SHF.L.U32 R7, R29, 0x10, RZ ;  /* 0x000000101d077819 */ /* 0x000fe400000006ff */
[----:B------:R-:W-:Y:S02]  /*09f0*/  SHF.L.U32 R9, R27, 0x10, RZ ;  /* 0x000000101b097819 */ /* 0x000fe400000006ff */
[----:B-----5:R-:W-:-:S02]  /*0a00*/  @P1 PRMT R31, R8, 0x7610, R31 ;  /* 0x00007610081f1816 */ /* 0x020fc4000000001f */
[----:B------:R-:W-:Y:S01]  /*0a10*/  @P1 PRMT R30, R8, 0x7632, R30 ;  /* 0x00007632081e1816 */ /* 0x000fe2000000001e */
[C---:B------:R-:W-:Y:S01]  /*0a20*/  FADD.FTZ R8, -R4.reuse, R7 ;  /* 0x0000000704087221 */ /* 0x040fe20000010100 */
[----:B------:R-:W-:Y:S01]  /*0a30*/  FADD.FTZ R9, -R4, R9 ;  /* 0x0000000904097221 */ /* 0x000fe20000010100 */
[----:B------:R-:W-:Y:S02]  /*0a40*/  SHF.L.U32 R7, R31, 0x10, RZ ;  /* 0x000000101f077819 */ /* 0x000fe400000006ff */
        /* <DEDUP_REMOVED lines=22> */
.L_x_168:
        /* <DEDUP_REMOVED lines=11> */
[----:B------:R-:W-:Y:S01]  /*0c60*/  FFMA.FTZ R8, R8, R7, RZ ;  /* 0x0000000708087223 */ /* 0x000fe200000100ff */
[----:B------:R-:W-:Y:S01]  /*0c70*/  FFMA.FTZ R9, R9, R6, RZ ;  /* 0x0000000609097223 */ /* 0x000fe200000100ff */
[----:B------:R-:W1:Y:S01]  /*0c80*/  SHFL.DOWN PT, R11, R12, 0x1, 0x1f ;  /* 0x08201f000c0b7f89 */ /* 0x000e6200000e0000 */
[----:B------:R-:W-:Y:S01]  /*0c90*/  BSSY B0, `(.L_x_169) ;  /* 0x0000041000007945 */ /* 0x000fe20003800000 */
[----:B------:R-:W-:-:S02]  /*0ca0*/  ISETP.GT.U32.AND P3, PT, R24, 0x5, PT ;  /* 0x000000051800780c */ /* 0x000fc40003f64070 */
        /* <DEDUP_REMOVED lines=24> */
[----:B------:R-:W-:Y:S01]  /*0e30*/  FADD.FTZ R11, RZ, R6 ;  /* 0x00000006ff0b7221 */ /* 0x000fe20000010000 */
[----:B-1----:R-:W-:Y:S01]  /*0e40*/  @!P0 FADD.FTZ R13, R13, R10 ;  /* 0x0000000a0d0d8221 */ /* 0x002fe20000010000 */
[----:B------:R-:W-:Y:S01]  /*0e50*/  ISETP.NE.AND P0, PT, R0, RZ, PT ;  /* 0x000000ff0000720c */ /* 0x000fe20003f05270 */
[----:B------:R-:W-:Y:S01]  /*0e60*/  FADD.FTZ R10, RZ, R7 ;  /* 0x00000007ff0a7221 */ /* 0x000fe20000010000 */
[----:B------:R-:W-:-:S02]  /*0e70*/  MOV R6, R12 ;  /* 0x0000000c00067202 */ /* 0x000fc40000000f00 */
[----:B------:R-:W-:Y:S02]  /*0e80*/  MOV R7, R13 ;  /* 0x0000000d00077202 */ /* 0x000fe40000000f00 */
[----:B------:R0:W-:Y:S07]  /*0e90*/  STS.128 [R32], R8 ;  /* 0x0000000820007388 */ /* 0x0001ee0000000c00 */
        /* <DEDUP_REMOVED lines=32> */
.L_x_170:
[----:B------:R-:W-:Y:S05]  /*10a0*/  BSYNC B0 ;  /* 0x0000000000007941 */ /* 0x000fea0003800000 */
.L_x_169:
        /* <DEDUP_REMOVED lines=318> */
.L_x_172:
[----:B------:R-:W-:Y:S05]  /*2490*/  BSYNC B0 ;  /* 0x0000000000007941 */ /* 0x000fea0003800000 */
.L_x_171:
        /* <DEDUP_REMOVED lines=20> */
.L_x_174:
[----:B------:R-:W-:Y:S05]  /*25e0*/  BSYNC B0 ;  /* 0x0000000000007941 */ /* 0x000fea0003800000 */
.L_x_173:
[----:B------:R-:W-:Y:S05]  /*25f0*/  @!P0 BRA `(.L_x_175) ;  /* 0x0000001000908947 */ /* 0x000fea0003800000 */
[----:B--2---:R-:W1:Y:S01]  /*2600*/  LDC R20, c[0x0][0x10] ;  /* 0x00000400ff147b82 */ /* 0x004e620000000800 */
[----:B------:R-:W2:Y:S01]  /*2610*/  S2R R3, SR_CTAID.Y ;  /* 0x0000000000037919 */ /* 0x000ea20000002600 */
[----:B------:R-:W-:-:S06]  /*2620*/  ULOP3.LUT UR6, UR4, 0x1, URZ, 0xc0, !UPT ;  /* 0x0000000104067892 */ /* 0x000fcc000f8ec03f */
[----:B0-----:R-:W0:Y:S08]  /*2630*/  LDC.64 R8, c[0x0][0x258] ;  /* 0x00009600ff087b82 */ /* 0x001e300000000a00 */
[----:B------:R-:W3:Y:S01]  /*2640*/  LDC.64 R22, c[0x0][0x260] ;  /* 0x00009800ff167b82 */ /* 0x000ee20000000a00 */
[----:B-1----:R-:W-:-:S04]  /*2650*/  IMAD R10, R20, UR6, RZ ;  /* 0x00000006140a7c24 */ /* 0x002fc8000f8e02ff */
[C---:B------:R-:W-:Y:S01]  /*2660*/  IMAD R12, R10.reuse, R18, RZ ;  /* 0x000000120a0c7224 */ /* 0x040fe200078e02ff */
[----:B--2---:R-:W-:-:S04]  /*2670*/  IADD3 R11, R10, R3, RZ ;  /* 0x000000030a0b7210 */ /* 0x004fc80007ffe0ff */
[----:B------:R-:W-:Y:S01]  /*2680*/  SHF.L.U32 R13, R12, 0x1, RZ ;  /* 0x000000010c0d7819 */ /* 0x000fe200000006ff */
[----:B0-----:R-:W-:-:S04]  /*2690*/  IMAD.WIDE.U32 R8, R11, 0x4, R8 ;  /* 0x000000040b087825 */ /* 0x001fc800078e0008 */
        /* <DEDUP_REMOVED lines=23> */
.L_x_177:
[----:B------:R-:W2:Y:S04]  /*2810*/  LDG.E.STRONG.GPU R10, desc[UR14][R8.64] ;  /* 0x0000000e080a7981 */ /* 0x000ea8000c1ef900 */
[----:B--2---:R-:W-:Y:S01]  /*2820*/  CCTL.IVALL ;  /* 0x00000000ff00798f */ /* 0x004fe20002000000 */
[----:B------:R-:W-:Y:S05]  /*2830*/  YIELD ;  /* 0x0000000000007946 */ /* 0x000fea0003800000 */
[----:B------:R-:W-:-:S13]  /*2840*/  ISETP.NE.AND P0, PT, R10, R13, PT ;  /* 0x0000000d0a00720c */ /* 0x000fda0003f05270 */
[----:B------:R-:W-:Y:S05]  /*2850*/  @P0 BRA `(.L_x_177) ;  /* 0xfffffffc00ec0947 */ /* 0x000fea000383ffff */
.L_x_176:
        /* <DEDUP_REMOVED lines=17> */
.L_x_181:
        /* <DEDUP_REMOVED lines=33> */
[--C-:B------:R-:W-:Y:S01]  /*2b80*/  @!P4 IMAD R9, R20, R17, R3.reuse ;  /* 0x000000111409c224 */ /* 0x100fe200078e0203 */
        /* <DEDUP_REMOVED lines=81> */
.L_x_180:
        /* <DEDUP_REMOVED lines=35> */
[C---:B------:R-:W-:Y:S02]  /*32d0*/  @!P5 IMAD R13, R20.reuse, R15, R3 ;  /* 0x0000000f140dd224 */ /* 0x040fe400078e0203 */
[----:B------:R-:W-:Y:S01]  /*32e0*/  @!P4 IMAD.WIDE.U32 R10, R11, 0x8, R22 ;  /* 0x000000080b0ac825 */ /* 0x000fe200078e0016 */
[----:B------:R-:W2:Y:S03]  /*32f0*/  @!P0 LDG.E.64 R8, desc[UR14][R8.64] ;  /* 0x0000000e08088981 */ /* 0x000ea6000c1e1b00 */
[C---:B------:R-:W-:Y:S02]  /*3300*/  @!P6 IMAD R15, R20.reuse, R14, R3 ;  /* 0x0000000e140fe224 */ /* 0x040fe400078e0203 */
        /* <DEDUP_REMOVED lines=22> */
.L_x_182:
[----:B------:R-:W-:-:S13]  /*3470*/  ISETP.NE.OR P0, PT, R19, RZ, P0 ;  /* 0x000000ff1300720c */ /* 0x000fda0000705670 */
[----:B------:R-:W-:Y:S05]  /*3480*/  @!P0 BRA `(.L_x_178) ;  /* 0x00000000007c8947 */ /* 0x000fea0003800000 */
.L_x_179:
        /* <DEDUP_REMOVED lines=31> */
.L_x_178:
        /* <DEDUP_REMOVED lines=11> */
.L_x_184:
[----:B------:R-:W-:Y:S05]  /*3730*/  BSYNC B0 ;  /* 0x0000000000007941 */ /* 0x000fea0003800000 */
.L_x_183:
        /* <DEDUP_REMOVED lines=16> */
.L_x_175:
[----:B------:R-:W1:Y:S01]  /*3840*/  S2UR UR7, SR_CgaCtaId ;  /* 0x00000000000779c3 */ /* 0x000e620000008800 */
[----:B------:R-:W-:Y:S01]  /*3850*/  UMOV UR6, 0x400 ;  /* 0x0000040000067882 */ /* 0x000fe20000000000 */
[----:B------:R-:W-:Y:S02]  /*3860*/  SHF.L.U32 R29, R29, 0x10, RZ ;  /* 0x000000101d1d7819 */ /* 0x000fe400000006ff */
        /* <DEDUP_REMOVED lines=10> */
[----:B0-2---:R-:W0:Y:S01]  /*3910*/  LDS.64 R8, [UR6+0x78] ;  /* 0x00007806ff087984 */ /* 0x005e220008000a00 */
[----:B------:R-:W-:Y:S02]  /*3920*/  ULDC.U8 UR6, c[0x0][0x2a4] ;  /* 0x0000a90000067ab9 */ /* 0x000fe40000000000 */
[----:B------:R-:W-:-:S13]  /*3930*/  ISETP.NE.AND P0, PT, RZ, UR6, PT ;  /* 0x00000006ff007c0c */ /* 0x000fda000bf05270 */
[----:B-1----:R-:W-:Y:S05]  /*3940*/  @!P0 BRA `(.L_x_185) ;  /* 0x0000000000488947 */ /* 0x002fea0003800000 */
[----:B------:R-:W-:Y:S01]  /*3950*/  FFMA.FTZ R25, R4, R28, R25 ;  /* 0x0000001c04197223 */ /* 0x000fe20000010019 */
[----:B------:R-:W-:-:S03]  /*3960*/  FFMA.FTZ R26, R3, R5, R26 ;  /* 0x00000005031a7223 */ /* 0x000fc6000001001a */
[----:B------:R-:W-:Y:S01]  /*3970*/  FMUL.FTZ R6, R25, -1.4426950216293334961 ;  /* 0xbfb8aa3b19067820 */ /* 0x000fe20000410000 */
[----:B------:R-:W-:-:S05]  /*3980*/  FMUL.FTZ R11, R26, -1.4426950216293334961 ;  /* 0xbfb8aa3b1a0b7820 */ /* 0x000fca0000410000 */
[----:B------:R-:W1:Y:S08]  /*3990*/  MUFU.EX2 R6, R6 ;  /* 0x0000000600067308 */ /* 0x000e700000000800 */
[----:B------:R-:W2:Y:S01]  /*39a0*/  MUFU.EX2 R11, R11 ;  /* 0x0000000b000b7308 */ /* 0x000ea20000000800 */
[----:B-1----:R-:W-:-:S07]  /*39b0*/  FADD.FTZ R7, R6, 1 ;  /* 0x3f80000006077421 */ /* 0x002fce0000010000 */
[----:B------:R-:W1:Y:S01]  /*39c0*/  MUFU.RCP R10, R7 ;  /* 0x00000007000a7308 */ /* 0x000e620000001000 */
[----:B--2---:R-:W-:-:S07]  /*39d0*/  FADD.FTZ R12, R11, 1 ;  /* 0x3f8000000b0c7421 */ /* 0x004fce0000010000 */
[----:B------:R-:W2:Y:S01]  /*39e0*/  MUFU.RCP R13, R12 ;  /* 0x0000000c000d7308 */ /* 0x000ea20000001000 */
[----:B-1----:R-:W-:Y:S01]  /*39f0*/  FADD.FTZ R14, -R10, 1 ;  /* 0x3f8000000a0e7421 */ /* 0x002fe20000010100 */
[----:B------:R-:W-:-:S03]  /*3a00*/  FMUL.FTZ R31, R31, R10 ;  /* 0x0000000a1f1f7220 */ /* 0x000fc60000410000 */
[----:B------:R-:W-:Y:S01]  /*3a10*/  FFMA.FTZ R14, R25, R14, 1 ;  /* 0x3f800000190e7423 */ /* 0x000fe2000001000e */
[----:B--2---:R-:W-:Y:S01]  /*3a20*/  FADD.FTZ R15, -R13, 1 ;  /* 0x3f8000000d0f7421 */ /* 0x004fe20000010100 */
[----:B------:R-:W-:Y:S02]  /*3a30*/  FMUL.FTZ R30, R30, R13 ;  /* 0x0000000d1e1e7220 */ /* 0x000fe40000410000 */
[----:B------:R-:W-:Y:S01]  /*3a40*/  FMUL.FTZ R31, R31, R14 ;  /* 0x0000000e1f1f7220 */ /* 0x000fe20000410000 */
[----:B------:R-:W-:-:S04]  /*3a50*/  FFMA.FTZ R15, R26, R15, 1 ;  /* 0x3f8000001a0f7423 */ /* 0x000fc8000001000f */
[----:B------:R-:W-:-:S07]  /*3a60*/  FMUL.FTZ R30, R30, R15 ;  /* 0x0000000f1e1e7220 */ /* 0x000fce0000410000 */
.L_x_185:
[----:B------:R-:W-:Y:S04]  /*3a70*/  BSSY B0, `(.L_x_186) ;  /* 0x000001d000007945 */ /* 0x000fe80003800000 */
[----:B------:R-:W-:Y:S05]  /*3a80*/  @!P1 BRA `(.L_x_187) ;  /* 0x00000000006c9947 */ /* 0x000fea0003800000 */
[----:B------:R-:W1:Y:S01]  /*3a90*/  S2R R6, SR_TID.X ;  /* 0x0000000000067919 */ /* 0x000e620000002100 */
[----:B------:R-:W2:Y:S01]  /*3aa0*/  LDC R11, c[0x0][0x2ac] ;  /* 0x0000ab00ff0b7b82 */ /* 0x000ea20000000800 */
[----:B------:R-:W-:Y:S01]  /*3ab0*/  ULDC UR6, c[0x0][0x2bc] ;  /* 0x0000af0000067ab9 */ /* 0x000fe20000000800 */
[----:B------:R-:W-:Y:S01]  /*3ac0*/  MOV R35, R37 ;  /* 0x0000002500237202 */ /* 0x000fe20000000f00 */
[----:B0-----:R-:W-:-:S04]  /*3ad0*/  FMUL.FTZ R8, R8, UR6 ;  /* 0x0000000608087c20 */ /* 0x001fc80008410000 */
[-C--:B------:R-:W-:Y:S01]  /*3ae0*/  FMUL.FTZ R4, R4, R8.reuse ;  /* 0x0000000804047220 */ /* 0x080fe20000410000 */
[----:B------:R-:W-:-:S03]  /*3af0*/  FMUL.FTZ R8, R3, R8 ;  /* 0x0000000803087220 */ /* 0x000fc60000410000 */
[C---:B------:R-:W-:Y:S01]  /*3b00*/  FFMA.FTZ R4, R9.reuse, UR6, R4 ;  /* 0x0000000609047c23 */ /* 0x040fe20008010004 */
[----:B------:R-:W-:Y:S01]  /*3b10*/  FFMA.FTZ R9, R9, UR6, R8 ;  /* 0x0000000609097c23 */ /* 0x000fe20008010008 */
[----:B------:R-:W-:Y:S02]  /*3b20*/  ULDC.64 UR6, c[0x0][0x288] ;  /* 0x0000a20000067ab9 */ /* 0x000fe40000000a00 */
[----:B------:R-:W-:Y:S01]  /*3b30*/  FFMA.FTZ R4, R31, R28, -R4 ;  /* 0x0000001c1f047223 */ /* 0x000fe20000010804 */
[----:B------:R-:W-:Y:S01]  /*3b40*/  FFMA.FTZ R9, R30, R5, -R9 ;  /* 0x000000051e097223 */ /* 0x000fe20000010809 */
[----:B-1----:R-:W-:-:S05]  /*3b50*/  IMAD.WIDE.U32 R6, R6, -0x55555555, RZ ;  /* 0xaaaaaaab06067825 */ /* 0x002fca00078e00ff */
        /* <DEDUP_REMOVED lines=8> */
[----:B------:R-:W-:Y:S01]  /*3be0*/  FMUL.FTZ R6, R9, UR8 ;  /* 0x0000000809067c20 */ /* 0x000fe20008410000 */
[----:B------:R-:W-:Y:S02]  /*3bf0*/  LEA R4, P0, R34, UR6, 0x1 ;  /* 0x0000000622047c11 */ /* 0x000fe4000f8008ff */
[----:B------:R-:W-:Y:S02]  /*3c00*/  IADD3 R5, R35, R5, RZ ;  /* 0x0000000523057210 */ /* 0x000fe40007ffe0ff */
[----:B------:R-:W-:Y:S02]  /*3c10*/  F2FP.BF16.F32.PACK_AB R3, R6, R3 ;  /* 0x000000030603723e */ /* 0x000fe400000010ff */
[----:B------:R-:W-:-:S05]  /*3c20*/  LEA.HI.X R5, R34, UR7, R5, 0x1, P0 ;  /* 0x0000000722057c11 */ /* 0x000fca00080f0c05 */
[----:B------:R1:W-:Y:S02]  /*3c30*/  STG.E desc[UR14][R4.64], R3 ;  /* 0x0000000304007986 */ /* 0x0003e4000c10190e */
.L_x_187:
[----:B------:R-:W-:Y:S05]  /*3c40*/  BSYNC B0 ;  /* 0x0000000000007941 */ /* 0x000fea0003800000 */
.L_x_186:
        /* <DEDUP_REMOVED lines=9> */
.L_x_165:
        /* <DEDUP_REMOVED lines=19> */
.L_x_190:
[----:B------:R-:W-:Y:S05]  /*3e10*/  BSYNC B0 ;  /* 0x0000000000007941 */ /* 0x000fea0003800000 */
.L_x_189:
        /* <DEDUP_REMOVED lines=11> */
.L_x_192:
[----:B------:R-:W2:Y:S04]  /*3ed0*/  LDG.E.STRONG.GPU R5, desc[UR14][R2.64] ;  /* 0x0000000e02057981 */ /* 0x000ea8000c1ef900 */
[----:B--2---:R-:W-:Y:S01]  /*3ee0*/  CCTL.IVALL ;  /* 0x00000000ff00798f */ /* 0x004fe20002000000 */
[----:B------:R-:W-:Y:S05]  /*3ef0*/  YIELD ;  /* 0x0000000000007946 */ /* 0x000fea0003800000 */
[----:B------:R-:W-:-:S13]  /*3f00*/  ISETP.NE.AND P0, PT, R5, R0, PT ;  /* 0x000000000500720c */ /* 0x000fda0003f05270 */
[----:B------:R-:W-:Y:S05]  /*3f10*/  @P0 BRA `(.L_x_192) ;  /* 0xfffffffc00ec0947 */ /* 0x000fea000383ffff */
.L_x_191:
[----:B------:R-:W-:Y:S05]  /*3f20*/  WARPSYNC.ALL ;  /* 0x0000000000007948 */ /* 0x000fea0003800000 */
[----:B------:R-:W0:Y:S01]  /*3f30*/  LDC.64 R2, c[0x0][0x288] ;  /* 0x0000a200ff027b82 */ /* 0x000e220000000a00 */
[----:B------:R-:W-:-:S07]  /*3f40*/  SHF.R.S32.HI R13, RZ, 0x1f, R24 ;  /* 0x0000001fff0d7819 */ /* 0x000fce0000011418 */
        /* <DEDUP_REMOVED lines=17> */
[----:B------:R-:W-:-:S02]  /*4060*/  IADD3.X R11, RZ, R15, RZ, P0, !PT ;  /* 0x0000000fff0b7210 */ /* 0x000fc400007fe4ff */
[----:B------:R-:W-:Y:S02]  /*4070*/  MOV R15, R13 ;  /* 0x0000000d000f7202 */ /* 0x000fe40000000f00 */
[--C-:B------:R-:W-:Y:S02]  /*4080*/  SHF.R.S64 R27, R10, 0x1, R11.reuse ;  /* 0x000000010a1b7819 */ /* 0x100fe4000000100b */
[----:B------:R-:W-:-:S04]  /*4090*/  SHF.R.S32.HI R8, RZ, 0x1, R11 ;  /* 0x00000001ff087819 */ /* 0x000fc8000001140b */
[----:B------:R-:W-:-:S07]  /*40a0*/  SHF.L.U64.HI R29, R27, 0x2, R8 ;  /* 0x000000021b1d7819 */ /* 0x000fce0000010208 */
.L_x_193:
[----:B------:R-:W-:-:S04]  /*40b0*/  LEA R14, P0, R24, UR4, 0x2 ;  /* 0x00000004180e7c11 */ /* 0x000fc8000f8010ff */
[----:B------:R-:W-:Y:S02]  /*40c0*/  LEA.HI.X R15, R24, UR5, R15, 0x2, P0 ;  /* 0x00000005180f7c11 */ /* 0x000fe400080f140f */
[-C--:B------:R-:W-:Y:S02]  /*40d0*/  LEA R16, P0, R9, R14.reuse, 0x2 ;  /* 0x0000000e09107211 */ /* 0x080fe400078010ff */
[-C--:B------:R-:W-:Y:S01]  /*40e0*/  LEA R20, P2, R27, R14.reuse, 0x2 ;  /* 0x0000000e1b147211 */ /* 0x080fe200078410ff */
[----:B--2---:R2:W3:Y:S01]  /*40f0*/  LDG.E R3, desc[UR14][R14.64] ;  /* 0x0000000e0e037981 */ /* 0x0044e2000c1e1900 */
[----:B------:R-:W-:Y:S02]  /*4100*/  LEA R18, P1, R2, R14, 0x2 ;  /* 0x0000000e02127211 */ /* 0x000fe400078210ff */
[C---:B------:R-:W-:Y:S02]  /*4110*/  IADD3.X R17, R15.reuse, R31, RZ, P0, !PT ;  /* 0x0000001f0f117210 */ /* 0x040fe400007fe4ff */
[----:B------:R-:W-:-:S02]  /*4120*/  IADD3.X R21, R15, R29, RZ, P2, !PT ;  /* 0x0000001d0f157210 */ /* 0x000fc400017fe4ff */
[----:B------:R-:W-:Y:S01]  /*4130*/  IADD3.X R19, R25, R15, RZ, P1, !PT ;  /* 0x0000000f19137210 */ /* 0x000fe20000ffe4ff */
[----:B------:R-:W3:Y:S04]  /*4140*/  LDG.E R16, desc[UR14][R16.64] ;  /* 0x0000000e10107981 */ /* 0x000ee8000c1e1900 */
[----:B------:R-:W4:Y:S04]  /*4150*/  LDG.E R18, desc[UR14][R18.64] ;  /* 0x0000000e12127981 */ /* 0x000f28000c1e1900 */
[----:B------:R-:W4:Y:S01]  /*4160*/  LDG.E R21, desc[UR14][R20.64] ;  /* 0x0000000e14157981 */ /* 0x000f22000c1e1900 */
[----:B------:R-:W-:-:S02]  /*4170*/  SHF.L.U32 R13, R24, 0x1, RZ ;  /* 0x00000001180d7819 */ /* 0x000fc400000006ff */
[----:B------:R-:W-:-:S03]  /*4180*/  IADD3 R24, R24, 0x180, RZ ;  /* 0x0000018018187810 */ /* 0x000fc60007ffe0ff */
[----:B0-----:R-:W-:-:S04]  /*4190*/  IMAD.WIDE R10, R13, 0x2, R4 ;  /* 0x000000020d0a7825 */ /* 0x001fc800078e0204 */
[----:B-1----:R-:W-:Y:S01]  /*41a0*/  IMAD.WIDE R12, R13, 0x2, R6 ;  /* 0x000000020d0c7825 */ /* 0x002fe200078e0206 */
[----:B------:R-:W-:Y:S02]  /*41b0*/  ISETP.GT.U32.AND P0, PT, R9, R24, PT ;  /* 0x000000180900720c */ /* 0x000fe40003f04070 */
[----:B--2---:R-:W-:-:S04]  /*41c0*/  SHF.R.S32.HI R15, RZ, 0x1f, R24 ;  /* 0x0000001fff0f7819 */ /* 0x004fc80000011418 */
[----:B------:R-:W-:Y:S02]  /*41d0*/  ISETP.GT.AND.EX P0, PT, R0, R15, PT, P0 ;  /* 0x0000000f0000720c */ /* 0x000fe40003f04300 */
[----:B---3--:R-:W-:Y:S02]  /*41e0*/  F2FP.BF16.F32.PACK_AB R3, R16, R3 ;  /* 0x000000031003723e */ /* 0x008fe400000010ff */
[----:B----4-:R-:W-:-:S03]  /*41f0*/  F2FP.BF16.F32.PACK_AB R23, R21, R18 ;  /* 0x000000121517723e */ /* 0x010fc600000010ff */
[----:B------:R2:W-:Y:S04]  /*4200*/  STG.E desc[UR14][R10.64], R3 ;  /* 0x000000030a007986 */ /* 0x0005e8000c10190e */
[----:B------:R2:W-:Y:S02]  /*4210*/  STG.E desc[UR14][R12.64], R23 ;  /* 0x000000170c007986 */ /* 0x0005e4000c10190e */
[----:B------:R-:W-:Y:S05]  /*4220*/  @P0 BRA `(.L_x_193) ;  /* 0xfffffffc00a00947 */ /* 0x000fea000383ffff */
[----:B------:R-:W-:Y:S05]  /*4230*/  EXIT ;  /* 0x000000000000794d */ /* 0x000fea0003800000 */
.L_x_194:
        /* <DEDUP_REMOVED lines=12> */
.L_x_2283:


//--------------------- .text._Z35group_norm_nhwc_bwd_one_pass_kernelI11Bf16IOBf16WLi128ELi12ELi384EEv26Group_norm_nhwc_bwd_params --------------------------
	.section	.text._Z35group_norm_nhwc_bwd_one_pass_kernelI11Bf16IOBf16WLi128ELi12ELi384EEv26Group_norm_nhwc_bwd_params,"ax",@progbits
	.align	128
        .global         _Z35group_norm_nhwc_bwd_one_pass_kernelI11Bf16IOBf16WLi128ELi12ELi384EEv26Group_norm_nhwc_bwd_params
        .type           _Z35group_norm_nhwc_bwd_one_pass_kernelI11Bf16IOBf16WLi128ELi12ELi384EEv26Group_norm_nhwc_bwd_params,@function
        .size           _Z35group_norm_nhwc_bwd_one_pass_kernelI11Bf16IOBf16WLi128ELi12ELi384EEv26Group_norm_nhwc_bwd_params,(.L_x_2284 - _Z35group_norm_nhwc_bwd_one_pass_kernelI11Bf16IOBf16WLi128ELi12ELi384EEv26Group_norm_nhwc_bwd_params)
        .other          _Z35group_norm_nhwc_bwd_one_pass_kernelI11Bf16IOBf16WLi128ELi12ELi384EEv26Group_norm_nhwc_bwd_params,@"STO_CUDA_ENTRY STV_DEFAULT"
_Z35group_norm_nhwc_bwd_one_pass_kernelI11Bf16IOBf16WLi128ELi12ELi384EEv26Group_norm_nhwc_bwd_params:
.text._Z35group_norm_nhwc_bwd_one_pass_kernelI11Bf16IOBf16WLi128ELi12ELi384EEv26Group_norm_nhwc_bwd_params:
        /* <DEDUP_REMOVED lines=28> */
[----:B------:R-:W-:Y:S02]  /*01c0*/  UIADD3.X UR10, URZ, UR10, URZ, UP0, !UPT ;  /* 0x0000000a3f0a7290 */ /* 0x000fe400087fe43f */
[----:B------:R-:W-:Y:S02]  /*01d0*/  USHF.R.S32.HI UR11, URZ, 0x1, UR13 ;  /* 0x000000013f0b7899 */ /* 0x000fe4000801140d */
[----:B------:R-:W-:-:S02]  /*01e0*/  USHF.R.S64 UR12, UR12, 0x1, UR10 ;  /* 0x000000010c0c7899 */ /* 0x000fc4000800100a */
[----:B------:R-:W-:Y:S02]  /*01f0*/  USHF.R.S32.HI UR10, URZ, 0x1, UR10 ;  /* 0x000000013f0a7899 */ /* 0x000fe4000801140a */
[----:B------:R-:W-:Y:S01]  /*0200*/  USHF.L.U64.HI UR11, UR6, 0x2, UR11 ;  /* 0x00000002060b7899 */ /* 0x000fe2000801020b */
[----:B0-----:R-:W-:Y:S01]  /*0210*/  IMAD R45, R45, UR16, R2 ;  /* 0x000000102d2d7c24 */ /* 0x001fe2000f8e0202 */
[----:B------:R-:W-:Y:S01]  /*0220*/  SHF.R.S32.HI R2, RZ, 0x1f, R47 ;  /* 0x0000001fff027819 */ /* 0x000fe2000001142f */
[----:B------:R-:W-:Y:S01]  /*0230*/  USHF.L.U64.HI UR10, UR12, 0x2, UR10 ;  /* 0x000000020c0a7899 */ /* 0x000fe2000801020a */
[----:B------:R-:W-:Y:S02]  /*0240*/  UMOV UR7, UR9 ;  /* 0x0000000900077c82 */ /* 0x000fe40008000000 */
[----:B------:R-:W-:Y:S01]  /*0250*/  ISETP.GE.U32.AND P1, PT, R45, UR18, PT ;  /* 0x000000122d007c0c */ /* 0x000fe2000bf26070 */
[----:B------:R-:W-:Y:S01]  /*0260*/  ULDC.U8 UR18, c[0x0][0x2a4] ;  /* 0x0000a90000127ab9 */ /* 0x000fe20000000000 */
[----:B------:R-:W-:Y:S01]  /*0270*/  SHF.R.S32.HI R3, RZ, 0x1f, R45 ;  /* 0x0000001fff037819 */ /* 0x000fe2000001142d */
[----:B--2---:R-:W-:Y:S01]  /*0280*/  ULEA UR4, UR8, UR4, 0x18 ;  /* 0x0000000408047291 */ /* 0x004fe2000f8ec03f */
[----:B------:R-:W-:-:S02]  /*0290*/  LEA.HI R2, R2, R47, RZ, 0x5 ;  /* 0x0000002f02027211 */ /* 0x000fc400078f28ff */
[----:B------:R-:W-:Y:S02]  /*02a0*/  ISETP.GE.AND.EX P1, PT, R3, UR19, PT, P1 ;  /* 0x0000001303007c0c */ /* 0x000fe4000bf26310 */
[----:B------:R-:W-:Y:S02]  /*02b0*/  SHF.R.S32.HI R2, RZ, 0x5, R2 ;  /* 0x00000005ff027819 */ /* 0x000fe40000011402 */
[----:B------:R-:W-:Y:S02]  /*02c0*/  ISETP.LT.U32.AND P1, PT, R47, 0x180, !P1 ;  /* 0x000001802f00780c */ /* 0x000fe40004f21070 */
[----:B------:R-:W-:Y:S02]  /*02d0*/  IADD3 R44, R45, 0x40, RZ ;  /* 0x000000402d2c7810 */ /* 0x000fe40007ffe0ff */
[----:B------:R-:W-:Y:S01]  /*02e0*/  LEA R2, R2, UR4, 0x3 ;  /* 0x0000000402027c11 */ /* 0x000fe2000f8e18ff */
[----:B-1----:R-:W-:-:S08]  /*02f0*/  UMOV UR4, URZ ;  /* 0x0000003f00047c82 */ /* 0x002fd00008000000 */
.L_x_222:
        /* <DEDUP_REMOVED lines=57> */
[----:B------:R-:W1:Y:S01]  /*0690*/  @P1 LDC.64 R10, c[0x0][0x228] ;  /* 0x00008a00ff0a1b82 */ /* 0x000e620000000a00 */
[C---:B------:R-:W-:Y:S02]  /*06a0*/  @P1 IMAD R23, R45.reuse, R15, R8 ;  /* 0x0000000f2d171224 */ /* 0x040fe400078e0208 */
[----:B------:R-:W-:Y:S01]  /*06b0*/  @P1 IMAD.WIDE.U32 R20, R45, R14, R52 ;  /* 0x0000000e2d141225 */ /* 0x000fe200078e0034 */
[----:B------:R-:W-:Y:S02]  /*06c0*/  CS2R R42, SRZ ;  /* 0x00000000002a7805 */ /* 0x000fe4000001ff00 */
[----:B------:R-:W-:Y:S02]  /*06d0*/  CS2R R40, SRZ ;  /* 0x0000000000287805 */ /* 0x000fe4000001ff00 */
[----:B------:R-:W4:Y:S01]  /*06e0*/  @!P0 LDC.64 R12, c[0x0][0x230] ;  /* 0x00008c00ff0c8b82 */ /* 0x000f220000000a00 */
[----:B------:R-:W-:-:S02]  /*06f0*/  @P1 IADD3 R21, R21, R23, RZ ;  /* 0x0000001715151210 */ /* 0x000fc40007ffe0ff */
[C---:B------:R-:W-:Y:S02]  /*0700*/  @P1 SHF.L.U32 R23, R20.reuse, 0x1, RZ ;  /* 0x0000000114171819 */ /* 0x040fe400000006ff */
[----:B------:R-:W-:Y:S02]  /*0710*/  @P1 SHF.L.U64.HI R8, R20, 0x1, R21 ;  /* 0x0000000114081819 */ /* 0x000fe40000010215 */
[----:B------:R-:W-:Y:S01]  /*0720*/  @!P0 MOV R20, R50 ;  /* 0x0000003200148202 */ /* 0x000fe20000000f00 */
[-C--:B0-----:R-:W-:Y:S01]  /*0730*/  @!P0 IMAD R22, R5, R16.reuse, RZ ;  /* 0x0000001005168224 */ /* 0x081fe200078e02ff */
[----:B------:R-:W-:Y:S01]  /*0740*/  @!P0 MOV R21, R53 ;  /* 0x0000003500158202 */ /* 0x000fe20000000f00 */
[----:B------:R-:W0:Y:S02]  /*0750*/  @!P0 LDC.64 R14, c[0x0][0x228] ;  /* 0x00008a00ff0e8b82 */ /* 0x000e240000000a00 */
[----:B------:R-:W-:Y:S01]  /*0760*/  @!P0 IMAD.WIDE.U32 R20, R44, R16, R20 ;  /* 0x000000102c148225 */ /* 0x000fe200078e0014 */
[----:B--2---:R-:W-:-:S03]  /*0770*/  @P1 IADD3 R16, P2, R23, R18, RZ ;  /* 0x0000001217101210 */ /* 0x004fc60007f5e0ff */
[----:B------:R-:W-:Y:S01]  /*0780*/  @!P0 IMAD R25, R44, R17, R22 ;  /* 0x000000112c198224 */ /* 0x000fe200078e0216 */
[----:B------:R-:W-:Y:S02]  /*0790*/  @P1 IADD3.X R17, R8, R19, RZ, P2, !PT ;  /* 0x0000001308111210 */ /* 0x000fe400017fe4ff */
[----:B-1----:R-:W-:-:S03]  /*07a0*/  @P1 IADD3 R10, P2, R23, R10, RZ ;  /* 0x0000000a170a1210 */ /* 0x002fc60007f5e0ff */
[----:B------:R1:W5:Y:S01]  /*07b0*/  @P1 LDG.E R42, desc[UR14][R16.64] ;  /* 0x0000000e102a1981 */ /* 0x000362000c1e1900 */
[----:B------:R-:W-:-:S05]  /*07c0*/  @P1 IADD3.X R11, R8, R11, RZ, P2, !PT ;  /* 0x0000000b080b1210 */ /* 0x000fca00017fe4ff */
[----:B------:R1:W5:Y:S01]  /*07d0*/  @P1 LDG.E R41, desc[UR14][R10.64] ;  /* 0x0000000e0a291981 */ /* 0x000362000c1e1900 */
[----:B------:R-:W-:Y:S02]  /*07e0*/  @!P0 IADD3 R21, R21, R25, RZ ;  /* 0x0000001915158210 */ /* 0x000fe40007ffe0ff */
[C---:B------:R-:W-:Y:S02]  /*07f0*/  @!P0 SHF.L.U32 R19, R20.reuse, 0x1, RZ ;  /* 0x0000000114138819 */ /* 0x040fe400000006ff */
[----:B------:R-:W-:Y:S02]  /*0800*/  @!P0 SHF.L.U64.HI R20, R20, 0x1, R21 ;  /* 0x0000000114148819 */ /* 0x000fe40000010215 */
[C---:B----4-:R-:W-:Y:S02]  /*0810*/  @!P0 IADD3 R12, P3, R19.reuse, R12, RZ ;  /* 0x0000000c130c8210 */ /* 0x050fe40007f7e0ff */
[----:B0-----:R-:W-:Y:S02]  /*0820*/  @!P0 IADD3 R14, P4, R19, R14, RZ ;  /* 0x0000000e130e8210 */ /* 0x001fe40007f9e0ff */
[----:B------:R-:W-:-:S02]  /*0830*/  @!P0 IADD3.X R13, R20, R13, RZ, P3, !PT ;  /* 0x0000000d140d8210 */ /* 0x000fc40001ffe4ff */
[----:B------:R-:W-:-:S03]  /*0840*/  @!P0 IADD3.X R15, R20, R15, RZ, P4, !PT ;  /* 0x0000000f140f8210 */ /* 0x000fc600027fe4ff */
[----:B------:R1:W5:Y:S04]  /*0850*/  @!P0 LDG.E R43, desc[UR14][R12.64] ;  /* 0x0000000e0c2b8981 */ /* 0x000368000c1e1900 */
[----:B------:R1:W5:Y:S01]  /*0860*/  @!P0 LDG.E R40, desc[UR14][R14.64] ;  /* 0x0000000e0e288981 */ /* 0x000362000c1e1900 */
[----:B------:R-:W-:Y:S01]  /*0870*/  UMOV UR13, 0x3f800000 ;  /* 0x3f800000000d7882 */ /* 0x000fe20000000000 */
[----:B------:R-:W-:Y:S01]  /*0880*/  BSSY B0, `(.L_x_196) ;  /* 0x0000020000007945 */ /* 0x000fe20003800000 */
[----:B------:R-:W-:Y:S02]  /*0890*/  CS2R R38, SRZ ;  /* 0x0000000000267805 */ /* 0x000fe4000001ff00 */
[----:B------:R-:W-:Y:S02]  /*08a0*/  CS2R R36, SRZ ;  /* 0x0000000000247805 */ /* 0x000fe4000001ff00 */
        /* <DEDUP_REMOVED lines=11> */
[----:B------:R-:W-:Y:S02]  /*0960*/  @UP0 UMOV UR13, UR8 ;  /* 0x00000008000d0c82 */ /* 0x000fe40008000000 */
[----:B-1----:R-:W-:Y:S05]  /*0970*/  @P0 BRA `(.L_x_197) ;  /* 0x0000000000400947 */ /* 0x002fea0003800000 */
[----:B------:R-:W-:Y:S01]  /*0980*/  ISETP.NE.AND P0, PT, RZ, UR18, PT ;  /* 0x00000012ff007c0c */ /* 0x000fe2000bf05270 */
[----:B------:R-:W0:Y:S01]  /*0990*/  LDC.64 R6, c[0x0][0x238] ;  /* 0x00008e00ff067b82 */ /* 0x000e220000000a00 */
        /* <DEDUP_REMOVED lines=14> */
.L_x_197:
[----:B------:R-:W-:Y:S05]  /*0a80*/  BSYNC B0 ;  /* 0x0000000000007941 */ /* 0x000fea0003800000 */
.L_x_196:
[----:B------:R-:W-:Y:S02]  /*0a90*/  ISETP.NE.AND P2, PT, RZ, UR18, PT ;  /* 0x00000012ff007c0c */ /* 0x000fe4000bf45270 */
[C---:B-----5:R-:W-:Y:S02]  /*0aa0*/  PRMT R6, R42.reuse, 0x7632, R6 ;  /* 0x000076322a067816 */ /* 0x060fe40000000006 */
        /* <DEDUP_REMOVED lines=35> */
.L_x_198:
        /* <DEDUP_REMOVED lines=26> */
.L_x_199:
        /* <DEDUP_REMOVED lines=11> */
[----:B------:R-:W-:Y:S01]  /*0f30*/  FFMA.FTZ R18, R7, R12, RZ ;  /* 0x0000000c07127223 */ /* 0x000fe200000100ff */
[----:B------:R-:W-:Y:S01]  /*0f40*/  UIADD3 UR8, UR9, 0x80, URZ ;  /* 0x0000008009087890 */ /* 0x000fe2000fffe03f */
[C---:B------:R-:W-:Y:S01]  /*0f50*/  ISETP.NE.AND P3, PT, R47.reuse, RZ, PT ;  /* 0x000000ff2f00720c */ /* 0x040fe20003f65270 */
[----:B------:R-:W1:Y:S01]  /*0f60*/  SHFL.DOWN PT, R8, R15, 0x1, 0x1f ;  /* 0x08201f000f087f89 */ /* 0x000e6200000e0000 */
[----:B------:R-:W-:Y:S01]  /*0f70*/  FADD.FTZ R7, RZ, R12 ;  /* 0x0000000cff077221 */ /* 0x000fe20000010000 */
[----:B------:R-:W-:Y:S01]  /*0f80*/  BSSY B0, `(.L_x_200) ;  /* 0x0000045000007945 */ /* 0x000fe20003800000 */
[----:B------:R-:W-:Y:S01]  /*0f90*/  ISETP.GT.U32.AND P4, PT, R47, 0x5, PT ;  /* 0x000000052f00780c */ /* 0x000fe20003f84070 */
        /* <DEDUP_REMOVED lines=24> */
[----:B------:R-:W-:Y:S01]  /*1120*/  FFMA.FTZ R8, R13, R10, R18 ;  /* 0x0000000a0d087223 */ /* 0x000fe20000010012 */
[----:B------:R-:W-:Y:S01]  /*1130*/  FFMA.FTZ R13, R6, R9, RZ ;  /* 0x00000009060d7223 */ /* 0x000fe200000100ff */
[----:B------:R-:W-:Y:S01]  /*1140*/  FADD.FTZ R6, RZ, R9 ;  /* 0x00000009ff067221 */ /* 0x000fe20000010000 */
[----:B-1----:R-:W-:Y:S01]  /*1150*/  @!P0 FADD.FTZ R16, R16, R17 ;  /* 0x0000001110108221 */ /* 0x002fe20000010000 */
[----:B------:R-:W-:Y:S01]  /*1160*/  ISETP.NE.AND P0, PT, R0, RZ, PT ;  /* 0x000000ff0000720c */ /* 0x000fe20003f05270 */
[----:B------:R-:W-:Y:S01]  /*1170*/  FFMA.FTZ R9, R14, R11, R13 ;  /* 0x0000000b0e097223 */ /* 0x000fe2000001000d */
[----:B------:R-:W-:Y:S01]  /*1180*/  FADD.FTZ R10, R7, R10 ;  /* 0x0000000a070a7221 */ /* 0x000fe20000010000 */
[----:B------:R-:W-:Y:S01]  /*1190*/  FADD.FTZ R11, R6, R11 ;  /* 0x0000000b060b7221 */ /* 0x000fe20000010000 */
[----:B------:R-:W-:-:S02]  /*11a0*/  MOV R6, R15 ;  /* 0x0000000f00067202 */ /* 0x000fc40000000f00 */
[----:B------:R-:W-:Y:S02]  /*11b0*/  MOV R7, R16 ;  /* 0x0000001000077202 */ /* 0x000fe40000000f00 */
[----:B------:R0:W-:Y:S05]  /*11c0*/  STS.128 [R48], R8 ;  /* 0x0000000830007388 */ /* 0x0001ea0000000c00 */
        /* <DEDUP_REMOVED lines=9> */
[----:B------:R-:W5:Y:S01]  /*1260*/  LDS.128 R28, [UR8+0x60] ;  /* 0x00006008ff1c7984 */ /* 0x000f620008000c00 */
[----:B-1----:R-:W-:Y:S01]  /*1270*/  FADD.FTZ R35, R6, R32 ;  /* 0x0000002006237221 */ /* 0x002fe20000010000 */
[----:B0-----:R-:W-:-:S03]  /*1280*/  FADD.FTZ R6, R7, R33 ;  /* 0x0000002107067221 */ /* 0x001fc60000010000 */
        /* <DEDUP_REMOVED lines=16> */
[----:B------:R-:W-:Y:S01]  /*1390*/  FADD.FTZ R35, R35, R28 ;  /* 0x0000001c23237221 */ /* 0x000fe20000010000 */
[----:B------:R-:W-:-:S03]  /*13a0*/  FADD.FTZ R12, R6, R29 ;  /* 0x0000001d060c7221 */ /* 0x000fc60000010000 */
[----:B------:R-:W-:Y:S01]  /*13b0*/  FADD.FTZ R6, R35, R30 ;  /* 0x0000001e23067221 */ /* 0x000fe20000010000 */
[----:B------:R-:W-:-:S07]  /*13c0*/  FADD.FTZ R7, R12, R31 ;  /* 0x0000001f0c077221 */ /* 0x000fce0000010000 */
.L_x_201:
[----:B------:R-:W-:Y:S05]  /*13d0*/  BSYNC B0 ;  /* 0x0000000000007941 */ /* 0x000fea0003800000 */
.L_x_200:
        /* <DEDUP_REMOVED lines=318> */
.L_x_203:
[----:B------:R-:W-:Y:S05]  /*27c0*/  BSYNC B0 ;  /* 0x0000000000007941 */ /* 0x000fea0003800000 */
.L_x_202:
        /* <DEDUP_REMOVED lines=21> */
.L_x_205:
[----:B------:R-:W-:Y:S05]  /*2920*/  BSYNC B0 ;  /* 0x0000000000007941 */ /* 0x000fea0003800000 */
.L_x_204:
[----:B--2---:R-:W-:Y:S02]  /*2930*/  PRMT R22, R41, 0x7632, R22 ;  /* 0x0000763229167816 */ /* 0x004fe40000000016 */
[----:B------:R-:W-:Y:S02]  /*2940*/  PRMT R21, R43, 0x7632, R21 ;  /* 0x000076322b157816 */ /* 0x000fe40000000015 */
[----:B------:R-:W-:Y:S01]  /*2950*/  PRMT R20, R40, 0x7632, R20 ;  /* 0x0000763228147816 */ /* 0x000fe20000000014 */
[----:B------:R-:W-:Y:S06]  /*2960*/  @!P0 BRA `(.L_x_206) ;  /* 0x0000001000908947 */ /* 0x000fec0003800000 */
[----:B0-----:R-:W0:Y:S01]  /*2970*/  LDC R8, c[0x0][0x10] ;  /* 0x00000400ff087b82 */ /* 0x001e220000000800 */
        /* <DEDUP_REMOVED lines=32> */
.L_x_208:
[----:B------:R-:W2:Y:S04]  /*2b80*/  LDG.E.STRONG.GPU R13, desc[UR14][R10.64] ;  /* 0x0000000e0a0d7981 */ /* 0x000ea8000c1ef900 */
[----:B--2---:R-:W-:Y:S01]  /*2b90*/  CCTL.IVALL ;  /* 0x00000000ff00798f */ /* 0x004fe20002000000 */
[----:B------:R-:W-:Y:S05]  /*2ba0*/  YIELD ;  /* 0x0000000000007946 */ /* 0x000fea0003800000 */
[----:B------:R-:W-:-:S13]  /*2bb0*/  ISETP.NE.AND P0, PT, R13, R16, PT ;  /* 0x000000100d00720c */ /* 0x000fda0003f05270 */
[----:B------:R-:W-:Y:S05]  /*2bc0*/  @P0 BRA `(.L_x_208) ;  /* 0xfffffffc00ec0947 */ /* 0x000fea000383ffff */
.L_x_207:
        /* <DEDUP_REMOVED lines=17> */
.L_x_212:
        /* <DEDUP_REMOVED lines=115> */
.L_x_211:
        /* <DEDUP_REMOVED lines=61> */
.L_x_213:
[----:B------:R-:W-:-:S13]  /*37e0*/  ISETP.NE.OR P0, PT, R13, RZ, P0 ;  /* 0x000000ff0d00720c */ /* 0x000fda0000705670 */
[----:B------:R-:W-:Y:S05]  /*37f0*/  @!P0 BRA `(.L_x_209) ;  /* 0x00000000007c8947 */ /* 0x000fea0003800000 */
.L_x_210:
        /* <DEDUP_REMOVED lines=31> */
.L_x_209:
        /* <DEDUP_REMOVED lines=11> */
.L_x_215:
[----:B------:R-:W-:Y:S05]  /*3aa0*/  BSYNC B0 ;  /* 0x0000000000007941 */ /* 0x000fea0003800000 */
.L_x_214:
        /* <DEDUP_REMOVED lines=16> */
.L_x_206:
[----:B------:R-:W1:Y:S01]  /*3bb0*/  S2UR UR9, SR_CgaCtaId ;  /* 0x00000000000979c3 */ /* 0x000e620000008800 */
[----:B------:R-:W-:Y:S01]  /*3bc0*/  UMOV UR8, 0x400 ;  /* 0x0000040000087882 */ /* 0x000fe20000000000 */
[----:B------:R-:W-:Y:S02]  /*3bd0*/  SHF.L.U32 R42, R42, 0x10, RZ ;  /* 0x000000102a2a7819 */ /* 0x000fe400000006ff */
[----:B------:R-:W-:Y:S02]  /*3be0*/  SHF.L.U32 R4, R4, 0x10, RZ ;  /* 0x0000001004047819 */ /* 0x000fe400000006ff */
[----:B------:R-:W-:Y:S01]  /*3bf0*/  SHF.L.U32 R21, R21, 0x10, RZ ;  /* 0x0000001015157819 */ /* 0x000fe200000006ff */
[----:B------:R-:W-:Y:S01]  /*3c00*/  FADD.FTZ R42, R42, -UR19 ;  /* 0x800000132a2a7e21 */ /* 0x000fe20008010000 */
[----:B------:R-:W-:Y:S02]  /*3c10*/  SHF.L.U32 R43, R43, 0x10, RZ ;  /* 0x000000102b2b7819 */ /* 0x000fe400000006ff */
[----:B0-----:R-:W-:-:S02]  /*3c20*/  SHF.L.U32 R10, R41, 0x10, RZ ;  /* 0x00000010290a7819 */ /* 0x001fc400000006ff */
[----:B------:R-:W-:Y:S01]  /*3c30*/  SHF.L.U32 R11, R22, 0x10, RZ ;  /* 0x00000010160b7819 */ /* 0x000fe200000006ff */
[----:B-1----:R-:W-:-:S09]  /*3c40*/  ULEA UR8, UR9, UR8, 0x18 ;  /* 0x0000000809087291 */ /* 0x002fd2000f8ec03f */
[----:B------:R0:W-:Y:S01]  /*3c50*/  @!P3 STS.64 [UR8+0x78], R6 ;  /* 0x00007806ff00b988 */ /* 0x0001e20008000a08 */
[----:B------:R-:W-:Y:S01]  /*3c60*/  BAR.SYNC.DEFER_BLOCKING 0x0 ;  /* 0x0000000000007b1d */ /* 0x000fe20000010000 */
[----:B0-----:R-:W-:Y:S01]  /*3c70*/  FADD.FTZ R7, R4, -UR19 ;  /* 0x8000001304077e21 */ /* 0x001fe20008010000 */
[----:B------:R-:W-:Y:S01]  /*3c80*/  FADD.FTZ R6, R21, -UR19 ;  /* 0x8000001315067e21 */ /* 0x000fe20008010000 */
[----:B------:R-:W-:Y:S01]  /*3c90*/  FADD.FTZ R4, R43, -UR19 ;  /* 0x800000132b047e21 */ /* 0x000fe20008010000 */
[----:B------:R-:W-:Y:S01]  /*3ca0*/  FMUL.FTZ R21, R42, UR13 ;  /* 0x0000000d2a157c20 */ /* 0x000fe20008410000 */
[----:B------:R-:W-:Y:S01]  /*3cb0*/  FMUL.FTZ R24, R7, UR13 ;  /* 0x0000000d07187c20 */ /* 0x000fe20008410000 */
        /* <DEDUP_REMOVED lines=23> */
.L_x_216:
        /* <DEDUP_REMOVED lines=9> */
[----:B------:R-:W-:-:S03]  /*3ec0*/  MOV R11, R53 ;  /* 0x00000035000b7202 */ /* 0x000fc60000000f00 */
[----:B------:R-:W-:Y:S02]  /*3ed0*/  IMAD R13, R45, UR9, R14 ;  /* 0x000000092d0d7c24 */ /* 0x000fe4000f8e020e */
[----:B------:R-:W-:Y:S01]  /*3ee0*/  FMUL.FTZ R14, R7, UR13 ;  /* 0x0000000d070e7c20 */ /* 0x000fe20008410000 */
[----:B------:R-:W-:Y:S01]  /*3ef0*/  IMAD.WIDE.U32 R10, R45, UR8, R10 ;  /* 0x000000082d0a7c25 */ /* 0x000fe2000f8e000a */
[----:B------:R-:W-:-:S03]  /*3f00*/  ULDC.64 UR8, c[0x0][0x210] ;  /* 0x0000840000087ab9 */ /* 0x000fc60000000a00 */
[----:B------:R-:W-:Y:S01]  /*3f10*/  FMUL.FTZ R7, R12, UR13 ;  /* 0x0000000d0c077c20 */ /* 0x000fe20008410000 */
[C---:B------:R-:W-:Y:S02]  /*3f20*/  LEA R12, P0, R10.reuse, UR8, 0x1 ;  /* 0x000000080a0c7c11 */ /* 0x040fe4000f8008ff */
[----:B------:R-:W-:Y:S02]  /*3f30*/  IADD3 R13, R11, R13, RZ ;  /* 0x0000000d0b0d7210 */ /* 0x000fe40007ffe0ff */
[----:B------:R-:W-:Y:S02]  /*3f40*/  F2FP.BF16.F32.PACK_AB R7, R7, R14 ;  /* 0x0000000e0707723e */ /* 0x000fe400000010ff */
[----:B------:R-:W-:-:S05]  /*3f50*/  LEA.HI.X R13, R10, UR9, R13, 0x1, P0 ;  /* 0x000000090a0d7c11 */ /* 0x000fca00080f0c0d */
[----:B------:R0:W-:Y:S02]  /*3f60*/  STG.E desc[UR14][R12.64], R7 ;  /* 0x000000070c007986 */ /* 0x0001e4000c10190e */
.L_x_218:
[----:B------:R-:W-:Y:S05]  /*3f70*/  BSYNC B0 ;  /* 0x0000000000007941 */ /* 0x000fea0003800000 */
.L_x_217:
[----:B------:R-:W-:Y:S01]  /*3f80*/  SHF.L.U32 R40, R40, 0x10, RZ ;  /* 0x0000001028287819 */ /* 0x000fe200000006ff */
[----:B------:R-:W-:Y:S01]  /*3f90*/  FMUL.FTZ R15, R4, UR13 ;  /* 0x0000000d040f7c20 */ /* 0x000fe20008410000 */
[----:B0-----:R-:W-:Y:S01]  /*3fa0*/  SHF.L.U32 R7, R20, 0x10, RZ ;  /* 0x0000001014077819 */ /* 0x001fe200000006ff */
        /* <DEDUP_REMOVED lines=20> */
.L_x_219:
        /* <DEDUP_REMOVED lines=23> */
.L_x_221:
[----:B------:R-:W-:Y:S05]  /*4260*/  BSYNC B0 ;  /* 0x0000000000007941 */ /* 0x000fea0003800000 */
.L_x_220:
[----:B------:R-:W-:Y:S01]  /*4270*/  ULDC UR8, c[0x0][0x10] ;  /* 0x0000040000087ab9 */ /* 0x000fe20000000800 */
[----:B------:R-:W-:Y:S02]  /*4280*/  UIADD3 UR4, UR4, 0x1, URZ ;  /* 0x0000000104047890 */ /* 0x000fe4000fffe03f */
[----:B------:R-:W-:-:S04]  /*4290*/  UIADD3 UR7, UR8, UR7, URZ ;  /* 0x0000000708077290 */ /* 0x000fc8000fffe03f */
[----:B------:R-:W-:-:S06]  /*42a0*/  UISETP.GE.AND UP0, UPT, UR7, UR5, UPT ;  /* 0x000000050700728c */ /* 0x000fcc000bf06270 */
[----:B------:R-:W-:-:S13]  /*42b0*/  PLOP3.LUT P0, PT, PT, PT, UP0, 0x80, 0x0 ;  /* 0x000000000000781c */ /* 0x000fda0003f0f008 */
[----:B------:R-:W-:Y:S05]  /*42c0*/  @!P0 BRA `(.L_x_222) ;  /* 0xffffffc0000c8947 */ /* 0x000fea000383ffff */
.L_x_195:
[----:B0-----:R-:W0:Y:S01]  /*42d0*/  LDC R4, c[0x0][0xc] ;  /* 0x00000300ff047b82 */ /* 0x001e220000000800 */
[----:B------:R-:W-:Y:S01]  /*42e0*/  ISETP.NE.AND P1, PT, R47, RZ, PT ;  /* 0x000000ff2f00720c */ /* 0x000fe20003f25270 */
[----:B------:R-:W-:Y:S06]  /*42f0*/  BSSY B0, `(.L_x_223) ;  /* 0x0000011000007945 */ /* 0x000fec0003800000 */
[----:B------:R-:W1:Y:S08]  /*4300*/  LDC R7, c[0x0][0x10] ;  /* 0x00000400ff077b82 */ /* 0x000e700000000800 */
[----:B------:R-:W2:Y:S01]  /*4310*/  LDC.64 R2, c[0x0][0x258] ;  /* 0x00009600ff027b82 */ /* 0x000ea20000000a00 */
[----:B0-----:R-:W-:-:S02]  /*4320*/  ISETP.NE.AND P0, PT, R4, 0x1, PT ;  /* 0x000000010400780c */ /* 0x001fc40003f05270 */
[----:B-1----:R-:W-:-:S04]  /*4330*/  SHF.L.U32 R0, R7, 0x1, RZ ;  /* 0x0000000107007819 */ /* 0x002fc800000006ff */
[----:B------:R-:W-:-:S05]  /*4340*/  SEL R5, R0, RZ, P0 ;  /* 0x000000ff00057207 */ /* 0x000fca0000000000 */
[----:B--2---:R-:W-:Y:S01]  /*4350*/  IMAD.WIDE.U32 R2, R5, 0x4, R2 ;  /* 0x0000000405027825 */ /* 0x004fe200078e0002 */
        /* <DEDUP_REMOVED lines=10> */
.L_x_224:
[----:B------:R-:W-:Y:S05]  /*4400*/  BSYNC B0 ;  /* 0x0000000000007941 */ /* 0x000fea0003800000 */
.L_x_223:
        /* <DEDUP_REMOVED lines=11> */
.L_x_226:
[----:B------:R-:W2:Y:S04]  /*44c0*/  LDG.E.STRONG.GPU R5, desc[UR14][R2.64] ;  /* 0x0000000e02057981 */ /* 0x000ea8000c1ef900 */
[----:B--2---:R-:W-:Y:S01]  /*44d0*/  CCTL.IVALL ;  /* 0x00000000ff00798f */ /* 0x004fe20002000000 */
[----:B------:R-:W-:Y:S05]  /*44e0*/  YIELD ;  /* 0x0000000000007946 */ /* 0x000fea0003800000 */
[----:B------:R-:W-:-:S13]  /*44f0*/  ISETP.NE.AND P0, PT, R5, R0, PT ;  /* 0x000000000500720c */ /* 0x000fda0003f05270 */
[----:B------:R-:W-:Y:S05]  /*4500*/  @P0 BRA `(.L_x_226) ;  /* 0xfffffffc00ec0947 */ /* 0x000fea000383ffff */
.L_x_225:
        /* <DEDUP_REMOVED lines=24> */
.L_x_227:
[----:B------:R-:W-:-:S04]  /*4690*/  LEA R12, P0, R47, UR4, 0x2 ;  /* 0x000000042f0c7c11 */ /* 0x000fc8000f8010ff */
[----:B------:R-:W-:Y:S02]  /*46a0*/  LEA.HI.X R13, R47, UR5, R0, 0x2, P0 ;  /* 0x000000052f0d7c11 */ /* 0x000fe400080f1400 */
[-C--:B------:R-:W-:Y:S02]  /*46b0*/  LEA R14, P0, R20, R12.reuse, 0x2 ;  /* 0x0000000c140e7211 */ /* 0x080fe400078010ff */
[-C--:B------:R-:W-:Y:S01]  /*46c0*/  LEA R18, P2, R27, R12.reuse, 0x2 ;  /* 0x0000000c1b127211 */ /* 0x080fe200078410ff */
[----:B------:R-:W2:Y:S01]  /*46d0*/  LDG.E R0, desc[UR14][R12.64] ;  /* 0x0000000e0c007981 */ /* 0x000ea2000c1e1900 */
[----:B------:R-:W-:Y:S02]  /*46e0*/  LEA R16, P1, R2, R12, 0x2 ;  /* 0x0000000c02107211 */ /* 0x000fe400078210ff */
[C---:B------:R-:W-:Y:S02]  /*46f0*/  IADD3.X R15, R13.reuse, R31, RZ, P0, !PT ;  /* 0x0000001f0d0f7210 */ /* 0x040fe400007fe4ff */
[----:B------:R-:W-:-:S02]  /*4700*/  IADD3.X R19, R13, R29, RZ, P2, !PT ;  /* 0x0000001d0d137210 */ /* 0x000fc400017fe4ff */
[----:B------:R-:W-:Y:S02]  /*4710*/  IADD3.X R17, R23, R13, RZ, P1, !PT ;  /* 0x0000000d17117210 */ /* 0x000fe40000ffe4ff */
        /* <DEDUP_REMOVED lines=8> */
[----:B--2---:R-:W-:Y:S02]  /*47a0*/  F2FP.BF16.F32.PACK_AB R3, R15, R0 ;  /* 0x000000000f03723e */ /* 0x004fe400000010ff */
[----:B------:R-:W-:Y:S02]  /*47b0*/  SHF.R.S32.HI R0, RZ, 0x1f, R47 ;  /* 0x0000001fff007819 */ /* 0x000fe4000001142f */
[----:B---3--:R-:W-:Y:S01]  /*47c0*/  F2FP.BF16.F32.PACK_AB R21, R19, R16 ;  /* 0x000000101315723e */ /* 0x008fe200000010ff */
[----:B------:R2:W-:Y:S04]  /*47d0*/  STG.E desc[UR14][R8.64], R3 ;  /* 0x0000000308007986 */ /* 0x0005e8000c10190e */
[----:B------:R2:W-:Y:S01]  /*47e0*/  STG.E desc[UR14][R10.64], R21 ;  /* 0x000000150a007986 */ /* 0x0005e2000c10190e */
[----:B------:R-:W-:-:S13]  /*47f0*/  ISETP.GT.AND.EX P0, PT, R25, R0, PT, P0 ;  /* 0x000000001900720c */ /* 0x000fda0003f04300 */
[----:B--2---:R-:W-:Y:S05]  /*4800*/  @P0 BRA `(.L_x_227) ;  /* 0xfffffffc00a00947 */ /* 0x004fea000383ffff */
[----:B------:R-:W-:Y:S05]  /*4810*/  EXIT ;  /* 0x000000000000794d */ /* 0x000fea0003800000 */
.L_x_228:
        /* <DEDUP_REMOVED lines=14> */
.L_x_2284:


//--------------------- .text._Z35group_norm_nhwc_bwd_one_pass_kernelI11Bf16IOBf16WLi256ELi12ELi384EEv26Group_norm_nhwc_bwd_params --------------------------
	.section	.text._Z35group_norm_nhwc_bwd_one_pass_kernelI11Bf16IOBf16WLi256ELi12ELi384EEv26Group_norm_nhwc_bwd_params,"ax",@progbits
	.align	128
        .global         _Z35group_norm_nhwc_bwd_one_pass_kernelI11Bf16IOBf16WLi256ELi12ELi384EEv26Group_norm_nhwc_bwd_params
        .type           _Z35group_norm_nhwc_bwd_one_pass_kernelI11Bf16IOBf16WLi256ELi12ELi384EEv26Group_norm_nhwc_bwd_params,@function
        .size           _Z35group_norm_nhwc_bwd_one_pass_kernelI11Bf16IOBf16WLi256ELi12ELi384EEv26Group_norm_nhwc_bwd_params,(.L_x_2285 - _Z35group_norm_nhwc_bwd_one_pass_kernelI11Bf16IOBf16WLi256ELi12ELi384EEv26Group_norm_nhwc_bwd_params)
        .other          _Z35group_norm_nhwc_bwd_one_pass_kernelI11Bf16IOBf16WLi256ELi12ELi384EEv26Group_norm_nhwc_bwd_params,@"STO_CUDA_ENTRY STV_DEFAULT"
_Z35group_norm_nhwc_bwd_one_pass_kernelI11Bf16IOBf16WLi256ELi12ELi384EEv26Group_norm_nhwc_bwd_params:
.text._Z35group_norm_nhwc_bwd_one_pass_kernelI11Bf16IOBf16WLi256ELi12ELi384EEv26Group_norm_nhwc_bwd_params:
        /* <DEDUP_REMOVED lines=48> */
.L_x_264:
[----:B0-----:R-:W0:Y:S01]  /*0300*/  LDC R8, c[0x0][0x2a0] ;  /* 0x0000a800ff087b82 */ /* 0x001e220000000800 */
[----:B-1----:R-:W-:Y:S01]  /*0310*/  IABS R9, UR10 ;  /* 0x0000000a00097c13 */ /* 0x002fe20008000000 */
[----:B------:R-:W-:Y:S01]  /*0320*/  ULDC.64 UR12, c[0x0][0x298] ;  /* 0x0000a600000c7ab9 */ /* 0x000fe20000000a00 */
[----:B------:R-:W-:Y:S01]  /*0330*/  ISETP.LE.AND P4, PT, RZ, UR10, PT ;  /* 0x0000000aff007c0c */ /* 0x000fe2000bf83270 */
[----:B------:R-:W-:Y:S01]  /*0340*/  ULDC.64 UR20, c[0x0][0x290] ;  /* 0x0000a40000147ab9 */ /* 0x000fe20000000a00 */
[----:B------:R-:W-:Y:S02]  /*0350*/  SHF.R.S32.HI R21, RZ, 0x1f, R43 ;  /* 0x0000001fff157819 */ /* 0x000fe4000001142b */
[----:B------:R-:W-:Y:S01]  /*0360*/  IADD3 R22, R44, 0x40, RZ ;  /* 0x000000402c167810 */ /* 0x000fe20007ffe0ff */
[----:B------:R-:W1:Y:S03]  /*0370*/  @P1 LDC.64 R12, c[0x0][0x230] ;  /* 0x00008c00ff0c1b82 */ /* 0x000e660000000a00 */
[----:B------:R-:W-:-:S05]  /*0380*/  SHF.R.S32.HI R23, RZ, 0x1f, R22 ;  /* 0x0000001fff177819 */ /* 0x000fca0000011416 */
[----:B--2---:R-:W2:Y:S01]  /*0390*/  @P1 LDC.64 R10, c[0x0][0x228] ;  /* 0x00008a00ff0a1b82 */ /* 0x004ea20000000a00 */
[----:B0-----:R-:W-:-:S04]  /*03a0*/  IABS R6, R8 ;  /* 0x0000000800067213 */ /* 0x001fc80000000000 */
[----:B---3--:R-:W0:Y:S08]  /*03b0*/  I2F.RP R3, R6 ;  /* 0x0000000600037306 */ /* 0x008e300000209400 */
[----:B0-----:R-:W0:Y:S02]  /*03c0*/  MUFU.RCP R3, R3 ;  /* 0x0000000300037308 */ /* 0x001e240000001000 */
[----:B0-----:R-:W-:-:S06]  /*03d0*/  IADD3 R4, R3, 0xffffffe, RZ ;  /* 0x0ffffffe03047810 */ /* 0x001fcc0007ffe0ff */
[----:B------:R0:W3:Y:S02]  /*03e0*/  F2I.FTZ.U32.TRUNC.NTZ R5, R4 ;  /* 0x0000000400057305 */ /* 0x0000e4000021f000 */
[----:B0-----:R-:W-:Y:S01]  /*03f0*/  HFMA2.MMA R4, -RZ, RZ, 0, 0 ;  /* 0x00000000ff047435 */ /* 0x001fe200000001ff */
[----:B---3--:R-:W-:-:S05]  /*0400*/  IADD3 R7, RZ, -R5, RZ ;  /* 0x80000005ff077210 */ /* 0x008fca0007ffe0ff */
[----:B------:R-:W-:-:S04]  /*0410*/  IMAD R7, R7, R6, RZ ;  /* 0x0000000607077224 */ /* 0x000fc800078e02ff */
[----:B------:R-:W-:Y:S01]  /*0420*/  IMAD.HI.U32 R5, R5, R7, R4 ;  /* 0x0000000705057227 */ /* 0x000fe200078e0004 */
[----:B------:R-:W-:Y:S02]  /*0430*/  MOV R7, R9 ;  /* 0x0000000900077202 */ /* 0x000fe40000000f00 */
[----:B------:R-:W-:-:S03]  /*0440*/  SHF.R.S32.HI R9, RZ, 0x1f, R45 ;  /* 0x0000001fff097819 */ /* 0x000fc6000001142d */
[----:B------:R-:W-:-:S05]  /*0450*/  IMAD.HI.U32 R5, R5, R7, RZ ;  /* 0x0000000705057227 */ /* 0x000fca00078e00ff */
[----:B------:R-:W-:-:S05]  /*0460*/  IADD3 R3, -R5, RZ, RZ ;  /* 0x000000ff05037210 */ /* 0x000fca0007ffe1ff */
[----:B------:R-:W-:Y:S01]  /*0470*/  IMAD R3, R6, R3, R7 ;  /* 0x0000000306037224 */ /* 0x000fe200078e0207 */
[----:B------:R-:W-:-:S04]  /*0480*/  LOP3.LUT R7, R8, UR10, RZ, 0x3c, !PT ;  /* 0x0000000a08077c12 */ /* 0x000fc8000f8e3cff */
[----:B------:R-:W-:Y:S02]  /*0490*/  ISETP.GT.U32.AND P0, PT, R6, R3, PT ;  /* 0x000000030600720c */ /* 0x000fe40003f04070 */
[----:B------:R-:W-:-:S11]  /*04a0*/  ISETP.GE.AND P5, PT, R7, RZ, PT ;  /* 0x000000ff0700720c */ /* 0x000fd60003fa6270 */
[-C--:B------:R-:W-:Y:S02]  /*04b0*/  @!P0 IADD3 R3, R3, -R6.reuse, RZ ;  /* 0x8000000603038210 */ /* 0x080fe40007ffe0ff */
[----:B------:R-:W-:Y:S02]  /*04c0*/  @!P0 IADD3 R5, R5, 0x1, RZ ;  /* 0x0000000105058810 */ /* 0x000fe40007ffe0ff */
[CC--:B------:R-:W-:Y:S02]  /*04d0*/  ISETP.GE.U32.AND P2, PT, R3.reuse, R6.reuse, PT ;  /* 0x000000060300720c */ /* 0x0c0fe40003f46070 */
[-C--:B------:R-:W-:Y:S02]  /*04e0*/  ISETP.GT.U32.AND P3, PT, R6, R3.reuse, PT ;  /* 0x000000030600720c */ /* 0x080fe40003f64070 */
[----:B------:R-:W-:Y:S02]  /*04f0*/  IADD3 R4, R3, -R6, RZ ;  /* 0x8000000603047210 */ /* 0x000fe40007ffe0ff */
[----:B------:R-:W-:Y:S01]  /*0500*/  ISETP.NE.AND P0, PT, R8, RZ, PT ;  /* 0x000000ff0800720c */ /* 0x000fe20003f05270 */
[----:B------:R-:W0:Y:S01]  /*0510*/  @P1 LDC.64 R6, c[0x0][0x288] ;  /* 0x0000a200ff061b82 */ /* 0x000e220000000a00 */
[----:B------:R-:W-:-:S02]  /*0520*/  SEL R3, R4, R3, !P3 ;  /* 0x0000000304037207 */ /* 0x000fc40005800000 */
[----:B------:R-:W-:Y:S02]  /*0530*/  LOP3.LUT R4, RZ, R8, RZ, 0x33, !PT ;  /* 0x00000008ff047212 */ /* 0x000fe400078e33ff */
[----:B------:R-:W-:Y:S02]  /*0540*/  @!P4 IADD3 R3, -R3, RZ, RZ ;  /* 0x000000ff0303c210 */ /* 0x000fe40007ffe1ff */
[----:B------:R-:W-:Y:S02]  /*0550*/  @P2 IADD3 R5, R5, 0x1, RZ ;  /* 0x0000000105052810 */ /* 0x000fe40007ffe0ff */
[----:B------:R-:W-:Y:S02]  /*0560*/  SEL R3, R4, R3, !P0 ;  /* 0x0000000304037207 */ /* 0x000fe40004000000 */
[----:B------:R-:W-:Y:S02]  /*0570*/  @!P5 IADD3 R5, -R5, RZ, RZ ;  /* 0x000000ff0505d210 */ /* 0x000fe40007ffe1ff */
[----:B------:R-:W-:Y:S01]  /*0580*/  ISETP.GE.U32.AND P2, PT, R22, UR20, PT ;  /* 0x0000001416007c0c */ /* 0x000fe2000bf46070 */
[----:B------:R-:W-:Y:S01]  /*0590*/  IMAD R14, R3, 0xc, RZ ;  /* 0x0000000c030e7824 */ /* 0x000fe200078e02ff */
[----:B------:R-:W-:-:S02]  /*05a0*/  SEL R5, R4, R5, !P0 ;  /* 0x0000000504057207 */ /* 0x000fc40004000000 */
[----:B------:R-:W-:Y:S02]  /*05b0*/  ISETP.GE.AND.EX P2, PT, R23, UR21, PT, P2 ;  /* 0x0000001517007c0c */ /* 0x000fe4000bf46320 */
[----:B------:R-:W-:Y:S02]  /*05c0*/  IADD3 R48, P0, R45, R14, RZ ;  /* 0x0000000e2d307210 */ /* 0x000fe40007f1e0ff */
[----:B------:R-:W-:Y:S02]  /*05d0*/  SHF.R.S32.HI R4, RZ, 0x1f, R5 ;  /* 0x0000001fff047819 */ /* 0x000fe40000011405 */
[----:B------:R-:W-:Y:S02]  /*05e0*/  LEA.HI.X.SX32 R49, R14, R9, 0x1, P0 ;  /* 0x000000090e317211 */ /* 0x000fe400000f0eff */
[----:B------:R-:W-:Y:S01]  /*05f0*/  ISETP.GE.U32.AND P0, PT, R43, UR20, PT ;  /* 0x000000142b007c0c */ /* 0x000fe2000bf06070 */
[----:B------:R-:W-:Y:S01]  /*0600*/  IMAD R4, R4, UR12, RZ ;  /* 0x0000000c04047c24 */ /* 0x000fe2000f8e02ff */
[----:B------:R-:W-:Y:S01]  /*0610*/  SHF.R.S32.HI R9, RZ, 0x1f, R44 ;  /* 0x0000001fff097819 */ /* 0x000fe2000001142c */
[----:B------:R-:W-:Y:S01]  /*0620*/  IMAD.WIDE.U32 R48, R5, UR12, R48 ;  /* 0x0000000c05307c25 */ /* 0x000fe2000f8e0030 */
[----:B------:R-:W-:-:S03]  /*0630*/  ISETP.GE.AND.EX P0, PT, R21, UR21, PT, P0 ;  /* 0x0000001515007c0c */ /* 0x000fc6000bf06300 */
[----:B------:R-:W-:Y:S01]  /*0640*/  IMAD R51, R5, UR13, R4 ;  /* 0x0000000d05337c24 */ /* 0x000fe2000f8e0204 */
[----:B------:R-:W-:Y:S01]  /*0650*/  ULDC.64 UR12, c[0x0][0x248] ;  /* 0x00009200000c7ab9 */ /* 0x000fe20000000a00 */
[C---:B------:R-:W-:Y:S01]  /*0660*/  ISETP.GT.U32.OR P0, PT, R46.reuse, 0x17f, P0 ;  /* 0x0000017f2e00780c */ /* 0x040fe20000704470 */
[----:B------:R-:W-:Y:S01]  /*0670*/  UIMAD.WIDE UR12, UR10, 0x8, UR12 ;  /* 0x000000080a0c78a5 */ /* 0x000fe2000f8e020c */
[----:B0-----:R-:W-:Y:S01]  /*0680*/  @P1 IMAD R8, R9, R6, RZ ;  /* 0x0000000609081224 */ /* 0x001fe200078e02ff */
[----:B------:R-:W-:Y:S02]  /*0690*/  ISETP.GT.U32.OR P2, PT, R46, 0x17f, P2 ;  /* 0x0000017f2e00780c */ /* 0x000fe40001744470 */
[----:B------:R-:W-:Y:S02]  /*06a0*/  IADD3 R51, R49, R51, RZ ;  /* 0x0000003331337210 */ /* 0x000fe40007ffe0ff */
[----:B------:R-:W-:Y:S02]  /*06b0*/  MOV R4, UR12 ;  /* 0x0000000c00047c02 */ /* 0x000fe40008000f00 */
[----:B------:R-:W-:-:S02]  /*06c0*/  MOV R5, UR13 ;  /* 0x0000000d00057c02 */ /* 0x000fc40008000f00 */
[----:B------:R-:W-:Y:S02]  /*06d0*/  @P1 MOV R50, R48 ;  /* 0x0000003000321202 */ /* 0x000fe40000000f00 */
[----:B------:R-:W-:Y:S01]  /*06e0*/  SHF.R.S32.HI R15, RZ, 0x1f, R42 ;  /* 0x0000001fff0f7819 */ /* 0x000fe2000001142a */
[----:B------:R-:W0:Y:S01]  /*06f0*/  @!P0 LDC.64 R18, c[0x0][0x228] ;  /* 0x00008a00ff128b82 */ /* 0x000e220000000a00 */
[----:B------:R-:W3:Y:S01]  /*0700*/  LDG.E.64 R4, desc[UR14][R4.64] ;  /* 0x0000000e04047981 */ /* 0x000ee2000c1e1b00 */
[----:B------:R-:W-:Y:S01]  /*0710*/  @P1 IMAD R7, R44, R7, R8 ;  /* 0x000000072c071224 */ /* 0x000fe200078e0208 */
[----:B------:R-:W-:Y:S01]  /*0720*/  ISETP.GE.U32.AND P3, PT, R42, UR20, PT ;  /* 0x000000142a007c0c */ /* 0x000fe2000bf66070 */
[----:B------:R-:W-:Y:S01]  /*0730*/  @P1 IMAD.WIDE.U32 R16, R44, R6, R50 ;  /* 0x000000062c101225 */ /* 0x000fe200078e0032 */
[----:B------:R-:W-:Y:S02]  /*0740*/  CS2R R40, SRZ ;  /* 0x0000000000287805 */ /* 0x000fe4000001ff00 */
[----:B------:R-:W-:Y:S01]  /*0750*/  ISETP.GE.AND.EX P3, PT, R15, UR21, PT, P3 ;  /* 0x000000150f007c0c */ /* 0x000fe2000bf66330 */
[----:B------:R-:W4:Y:S01]  /*0760*/  @!P0 LDC.64 R8, c[0x0][0x288] ;  /* 0x0000a200ff088b82 */ /* 0x000f220000000a00 */
[----:B------:R-:W-:-:S02]  /*0770*/  @P1 IADD3 R17, R17, R7, RZ ;  /* 0x0000000711111210 */ /* 0x000fc40007ffe0ff */
[C---:B------:R-:W-:Y:S02]  /*0780*/  @P1 SHF.L.U32 R27, R16.reuse, 0x1, RZ ;  /* 0x00000001101b1819 */ /* 0x040fe400000006ff */
[----:B------:R-:W-:Y:S02]  /*0790*/  @P1 SHF.L.U64.HI R26, R16, 0x1, R17 ;  /* 0x00000001101a1819 */ /* 0x000fe40000010211 */
[----:B------:R-:W-:Y:S01]  /*07a0*/  ISETP.GT.U32.OR P3, PT, R46, 0x17f, P3 ;  /* 0x0000017f2e00780c */ /* 0x000fe20001f64470 */
[----:B------:R-:W0:Y:S01]  /*07b0*/  @!P2 LDC.64 R6, c[0x0][0x288] ;  /* 0x0000a200ff06ab82 */ /* 0x000e220000000a00 */
[----:B-1----:R-:W-:-:S04]  /*07c0*/  @P1 IADD3 R24, P4, R27, R12, RZ ;  /* 0x0000000c1b181210 */ /* 0x002fc80007f9e0ff */
[----:B------:R-:W-:Y:S02]  /*07d0*/  @P1 IADD3.X R25, R26, R13, RZ, P4, !PT ;  /* 0x0000000d1a191210 */ /* 0x000fe400027fe4ff */
[----:B--2---:R-:W-:Y:S01]  /*07e0*/  @P1 IADD3 R10, P4, R27, R10, RZ ;  /* 0x0000000a1b0a1210 */ /* 0x004fe20007f9e0ff */
[----:B------:R-:W1:Y:S01]  /*07f0*/  @!P0 LDC.64 R16, c[0x0][0x230] ;  /* 0x00008c00ff108b82 */ /* 0x000e620000000a00 */
[----:B------:R-:W-:Y:S01]  /*0800*/  @!P0 MOV R13, R51 ;  /* 0x00000033000d8202 */ /* 0x000fe20000000f00 */
[----:B------:R2:W5:Y:S01]  /*0810*/  @P1 LDG.E R40, desc[UR14][R24.64] ;  /* 0x0000000e18281981 */ /* 0x000562000c1e1900 */
[----:B----4-:R-:W-:-:S05]  /*0820*/  @!P0 IMAD R12, R21, R8, RZ ;  /* 0x00000008150c8224 */ /* 0x010fca00078e02ff */
[----:B------:R-:W4:Y:S01]  /*0830*/  @!P3 LDC.64 R20, c[0x0][0x288] ;  /* 0x0000a200ff14bb82 */ /* 0x000f220000000a00 */
[----:B------:R-:W-:Y:S01]  /*0840*/  @!P0 IMAD R27, R43, R9, R12 ;  /* 0x000000092b1b8224 */ /* 0x000fe200078e020c */
[----:B------:R-:W-:-:S05]  /*0850*/  @!P0 MOV R12, R48 ;  /* 0x00000030000c8202 */ /* 0x000fca0000000f00 */
[----:B------:R-:W-:Y:S01]  /*0860*/  @!P0 IMAD.WIDE.U32 R8, R43, R8, R12 ;  /* 0x000000082b088225 */ /* 0x000fe200078e000c */
[----:B------:R-:W-:Y:S02]  /*0870*/  CS2R R38, SRZ ;  /* 0x0000000000267805 */ /* 0x000fe4000001ff00 */
[----:B------:R-:W-:Y:S01]  /*0880*/  @P1 IADD3.X R11, R26, R11, RZ, P4, !PT ;  /* 0x0000000b1a0b1210 */ /* 0x000fe200027fe4ff */
[----:B------:R-:W4:Y:S01]  /*0890*/  @!P2 LDC.64 R12, c[0x0][0x230] ;  /* 0x00008c00ff0cab82 */ /* 0x000f220000000a00 */
[----:B------:R-:W-:Y:S01]  /*08a0*/  @!P0 IADD3 R9, R9, R27, RZ ;  /* 0x0000001b09098210 */ /* 0x000fe20007ffe0ff */
[----:B0-----:R-:W-:Y:S01]  /*08b0*/  @!P2 IMAD R23, R23, R6, RZ ;  /* 0x000000061717a224 */ /* 0x001fe200078e02ff */
[C---:B--2---:R-:W-:Y:S01]  /*08c0*/  @!P0 SHF.L.U32 R25, R8.reuse, 0x1, RZ ;  /* 0x0000000108198819 */ /* 0x044fe200000006ff */
[----:B------:R0:W5:Y:S01]  /*08d0*/  @P1 LDG.E R39, desc[UR14][R10.64] ;  /* 0x0000000e0a271981 */ /* 0x000162000c1e1900 */
[----:B------:R-:W-:Y:S02]  /*08e0*/  @!P0 SHF.L.U64.HI R24, R8, 0x1, R9 ;  /* 0x0000000108188819 */ /* 0x000fe40000010209 */
[----:B------:R-:W-:-:S02]  /*08f0*/  @!P2 MOV R8, R48 ;  /* 0x000000300008a202 */ /* 0x000fc40000000f00 */
[----:B------:R-:W-:Y:S01]  /*0900*/  @!P2 MOV R9, R51 ;  /* 0x000000330009a202 */ /* 0x000fe20000000f00 */
[C---:B------:R-:W-:Y:S02]  /*0910*/  @!P2 IMAD R27, R22.reuse, R7, R23 ;  /* 0x00000007161ba224 */ /* 0x040fe400078e0217 */
[----:B------:R-:W-:Y:S01]  /*0920*/  @!P2 IMAD.WIDE.U32 R22, R22, R6, R8 ;  /* 0x000000061616a225 */ /* 0x000fe200078e0008 */
[----:B0-----:R-:W0:Y:S01]  /*0930*/  @!P3 LDC.64 R10, c[0x0][0x228] ;  /* 0x00008a00ff0abb82 */ /* 0x001e220000000a00 */
[C---:B-1----:R-:W-:Y:S02]  /*0940*/  @!P0 IADD3 R16, P4, R25.reuse, R16, RZ ;  /* 0x0000001019108210 */ /* 0x042fe40007f9e0ff */
[----:B------:R-:W-:-:S05]  /*0950*/  @!P0 IADD3 R18, P5, R25, R18, RZ ;  /* 0x0000001219128210 */ /* 0x000fca0007fbe0ff */
[----:B------:R-:W1:Y:S01]  /*0960*/  @!P3 LDC.64 R8, c[0x0][0x230] ;  /* 0x00008c00ff08bb82 */ /* 0x000e620000000a00 */
[----:B------:R-:W-:Y:S02]  /*0970*/  @!P2 IADD3 R23, R23, R27, RZ ;  /* 0x0000001b1717a210 */ /* 0x000fe40007ffe0ff */
[C---:B------:R-:W-:Y:S02]  /*0980*/  @!P0 IADD3.X R17, R24.reuse, R17, RZ, P4, !PT ;  /* 0x0000001118118210 */ /* 0x040fe400027fe4ff */
[----:B------:R-:W-:Y:S01]  /*0990*/  @!P0 IADD3.X R19, R24, R19, RZ, P5, !PT ;  /* 0x0000001318138210 */ /* 0x000fe20002ffe4ff */
[----:B----4-:R-:W-:Y:S01]  /*09a0*/  @!P3 IMAD R15, R15, R20, RZ ;  /* 0x000000140f0fb224 */ /* 0x010fe200078e02ff */
[C---:B------:R-:W-:Y:S02]  /*09b0*/  @!P2 SHF.L.U32 R25, R22.reuse, 0x1, RZ ;  /* 0x000000011619a819 */ /* 0x040fe400000006ff */
[----:B------:R-:W-:Y:S02]  /*09c0*/  CS2R R36, SRZ ;  /* 0x0000000000247805 */ /* 0x000fe4000001ff00 */
[----:B------:R-:W-:-:S02]  /*09d0*/  @!P2 SHF.L.U64.HI R24, R22, 0x1, R23 ;  /* 0x000000011618a819 */ /* 0x000fc40000010217 */
[----:B------:R-:W-:Y:S02]  /*09e0*/  CS2R R34, SRZ ;  /* 0x0000000000227805 */ /* 0x000fe4000001ff00 */
[----:B------:R-:W-:Y:S01]  /*09f0*/  @!P3 MOV R22, R48 ;  /* 0x000000300016b202 */ /* 0x000fe20000000f00 */
[----:B------:R-:W2:Y:S01]  /*0a00*/  @!P2 LDC.64 R6, c[0x0][0x228] ;  /* 0x00008a00ff06ab82 */ /* 0x000ea20000000a00 */
[----:B------:R-:W-:Y:S01]  /*0a10*/  @!P3 MOV R23, R51 ;  /* 0x000000330017b202 */ /* 0x000fe20000000f00 */
[C---:B------:R-:W-:Y:S01]  /*0a20*/  @!P3 IMAD R15, R42.reuse, R21, R15 ;  /* 0x000000152a0fb224 */ /* 0x040fe200078e020f */
[----:B------:R-:W-:Y:S01]  /*0a30*/  @!P2 IADD3 R12, P4, R25, R12, RZ ;  /* 0x0000000c190ca210 */ /* 0x000fe20007f9e0ff */
[----:B------:R-:W5:Y:S01]  /*0a40*/  @!P0 LDG.E R36, desc[UR14][R16.64] ;  /* 0x0000000e10248981 */ /* 0x000f62000c1e1900 */
[----:B------:R-:W-:Y:S02]  /*0a50*/  @!P3 IMAD.WIDE.U32 R20, R42, R20, R22 ;  /* 0x000000142a14b225 */ /* 0x000fe400078e0016 */
[----:B------:R-:W-:Y:S01]  /*0a60*/  @!P2 IADD3.X R13, R24, R13, RZ, P4, !PT ;  /* 0x0000000d180da210 */ /* 0x000fe200027fe4ff */
[----:B------:R-:W5:Y:S02]  /*0a70*/  @!P0 LDG.E R35, desc[UR14][R18.64] ;  /* 0x0000000e12238981 */ /* 0x000f64000c1e1900 */
[----:B------:R-:W-:-:S02]  /*0a80*/  @!P3 IADD3 R21, R21, R15, RZ ;  /* 0x0000000f1515b210 */ /* 0x000fc40007ffe0ff */
[----:B------:R-:W5:Y:S01]  /*0a90*/  @!P2 LDG.E R41, desc[UR14][R12.64] ;  /* 0x0000000e0c29a981 */ /* 0x000f62000c1e1900 */
[C---:B------:R-:W-:Y:S02]  /*0aa0*/  @!P3 SHF.L.U32 R15, R20.reuse, 0x1, RZ ;  /* 0x00000001140fb819 */ /* 0x040fe400000006ff */
[----:B------:R-:W-:Y:S02]  /*0ab0*/  @!P3 SHF.L.U64.HI R20, R20, 0x1, R21 ;  /* 0x000000011414b819 */ /* 0x000fe40000010215 */
[C---:B-1----:R-:W-:Y:S02]  /*0ac0*/  @!P3 IADD3 R8, P4, R15.reuse, R8, RZ ;  /* 0x000000080f08b210 */ /* 0x042fe40007f9e0ff */
[----:B0-----:R-:W-:Y:S02]  /*0ad0*/  @!P3 IADD3 R10, P5, R15, R10, RZ ;  /* 0x0000000a0f0ab210 */ /* 0x001fe40007fbe0ff */
[C---:B------:R-:W-:Y:S02]  /*0ae0*/  @!P3 IADD3.X R9, R20.reuse, R9, RZ, P4, !PT ;  /* 0x000000091409b210 */ /* 0x040fe400027fe4ff */
[----:B------:R-:W-:-:S03]  /*0af0*/  @!P3 IADD3.X R11, R20, R11, RZ, P5, !PT ;  /* 0x0000000b140bb210 */ /* 0x000fc60002ffe4ff */
[----:B------:R-:W5:Y:S04]  /*0b00*/  @!P3 LDG.E R37, desc[UR14][R8.64] ;  /* 0x0000000e0825b981 */ /* 0x000f68000c1e1900 */
[----:B------:R-:W5:Y:S01]  /*0b10*/  @!P3 LDG.E R34, desc[UR14][R10.64] ;  /* 0x0000000e0a22b981 */ /* 0x000f62000c1e1900 */
[----:B--2---:R-:W-:-:S04]  /*0b20*/  @!P2 IADD3 R6, P0, R25, R6, RZ ;  /* 0x000000061906a210 */ /* 0x004fc80007f1e0ff */
        /* <DEDUP_REMOVED lines=24> */
[C---:B0-----:R-:W-:Y:S01]  /*0cb0*/  IMAD.WIDE R10, R7.reuse, 0x2, R10 ;  /* 0x00000002070a7825 */ /* 0x041fe200078e020a */
[----:B-1----:R-:W-:-:S04]  /*0cc0*/  @P0 LEA R8, P2, R7, R8, 0x1 ;  /* 0x0000000807080211 */ /* 0x002fc800078408ff */
[----:B------:R-:W-:Y:S02]  /*0cd0*/  @P0 LEA.HI.X R9, R7, R9, R6, 0x1, P2 ;  /* 0x0000000907090211 */ /* 0x000fe400010f0c06 */
[----:B------:R-:W2:Y:S04]  /*0ce0*/  LDG.E.U16 R7, desc[UR14][R10.64] ;  /* 0x0000000e0a077981 */ /* 0x000ea8000c1e1500 */
[----:B------:R-:W3:Y:S04]  /*0cf0*/  @P0 LDG.E.U16 R13, desc[UR14][R8.64] ;  /* 0x0000000e080d0981 */ /* 0x000ee8000c1e1500 */
[----:B------:R-:W4:Y:S04]  /*0d00*/  @P0 LDG.E.U16 R12, desc[UR14][R8.64+0x2] ;  /* 0x0000020e080c0981 */ /* 0x000f28000c1e1500 */
[----:B------:R-:W4:Y:S01]  /*0d10*/  LDG.E.U16 R6, desc[UR14][R10.64+0x2] ;  /* 0x0000020e0a067981 */ /* 0x000f22000c1e1500 */
[----:B--2---:R-:W-:-:S02]  /*0d20*/  SHF.L.U32 R7, R7, 0x10, RZ ;  /* 0x0000001007077819 */ /* 0x004fc400000006ff */
[----:B---3--:R-:W-:Y:S02]  /*0d30*/  @P0 SHF.L.U32 R4, R13, 0x10, RZ ;  /* 0x000000100d040819 */ /* 0x008fe400000006ff */
[----:B----4-:R-:W-:Y:S02]  /*0d40*/  @P0 SHF.L.U32 R5, R12, 0x10, RZ ;  /* 0x000000100c050819 */ /* 0x010fe400000006ff */
[----:B------:R-:W-:-:S07]  /*0d50*/  SHF.L.U32 R6, R6, 0x10, RZ ;  /* 0x0000001006067819 */ /* 0x000fce00000006ff */
.L_x_231:
[----:B------:R-:W-:Y:S05]  /*0d60*/  BSYNC B0 ;  /* 0x0000000000007941 */ /* 0x000fea0003800000 */
.L_x_230:
        /* <DEDUP_REMOVED lines=37> */
.L_x_232:
        /* <DEDUP_REMOVED lines=26> */
.L_x_233:
[----:B------:R-:W-:Y:S01]  /*1160*/  FFMA.FTZ R18, R8, R17, R19 ;  /* 0x0000001108127223 */ /* 0x000fe20000010013 */
[----:B------:R-:W-:Y:S01]  /*1170*/  FMUL.FTZ R20, R10, R7 ;  /* 0x000000070a147220 */ /* 0x000fe20000410000 */
[--C-:B------:R-:W-:Y:S01]  /*1180*/  FADD.FTZ R19, R17, R16.reuse ;  /* 0x0000001011137221 */ /* 0x100fe20000010000 */
        /* <DEDUP_REMOVED lines=9> */
[----:B------:R-:W-:Y:S01]  /*1220*/  SHF.L.U32 R17, R19, 0x10, RZ ;  /* 0x0000001013117819 */ /* 0x000fe200000006ff */
[----:B------:R-:W-:Y:S01]  /*1230*/  FMUL.FTZ R19, R23, UR13 ;  /* 0x0000000d17137c20 */ /* 0x000fe20008410000 */
[----:B------:R-:W-:Y:S01]  /*1240*/  PRMT R22, R37, 0x7632, R22 ;  /* 0x0000763225167816 */ /* 0x000fe20000000016 */
        /* <DEDUP_REMOVED lines=21> */
.L_x_234:
[----:B------:R-:W-:Y:S01]  /*13a0*/  FADD.FTZ R25, R23, R20 ;  /* 0x0000001417197221 */ /* 0x000fe20000010000 */
[----:B------:R-:W-:Y:S01]  /*13b0*/  FFMA.FTZ R26, R14, R23, R21 ;  /* 0x000000170e1a7223 */ /* 0x000fe20000010015 */
[----:B------:R-:W-:Y:S01]  /*13c0*/  SHF.L.U32 R20, R37, 0x10, RZ ;  /* 0x0000001025147819 */ /* 0x000fe200000006ff */
[----:B------:R-:W-:Y:S01]  /*13d0*/  FMUL.FTZ R24, R16, R7 ;  /* 0x0000000710187220 */ /* 0x000fe20000410000 */
[----:B------:R-:W-:Y:S02]  /*13e0*/  SHF.L.U32 R21, R22, 0x10, RZ ;  /* 0x0000001016157819 */ /* 0x000fe400000006ff */
[----:B------:R-:W-:Y:S01]  /*13f0*/  PRMT R31, R34, 0x7632, R31 ;  /* 0x00007632221f7816 */ /* 0x000fe2000000001f */
[----:B------:R-:W-:Y:S01]  /*1400*/  FFMA.FTZ R23, R19, R24, R26 ;  /* 0x0000001813177223 */ /* 0x000fe2000001001a */
[----:B------:R-:W-:Y:S01]  /*1410*/  FADD.FTZ R22, R25, R24 ;  /* 0x0000001819167221 */ /* 0x000fe20000010000 */
[----:B------:R-:W-:Y:S01]  /*1420*/  FADD.FTZ R20, R20, -UR19 ;  /* 0x8000001314147e21 */ /* 0x000fe20008010000 */
[----:B------:R-:W-:Y:S01]  /*1430*/  FADD.FTZ R24, R21, -UR19 ;  /* 0x8000001315187e21 */ /* 0x000fe20008010000 */
[----:B------:R-:W-:Y:S01]  /*1440*/  SHF.L.U32 R30, R34, 0x10, RZ ;  /* 0x00000010221e7819 */ /* 0x000fe200000006ff */
[----:B------:R-:W-:Y:S01]  /*1450*/  FMUL.FTZ R25, R17, R6 ;  /* 0x0000000611197220 */ /* 0x000fe20000410000 */
        /* <DEDUP_REMOVED lines=14> */
[----:B0-----:R-:W-:Y:S01]  /*1540*/  FMUL.FTZ R30, R30, R29 ;  /* 0x0000001d1e1e7220 */ /* 0x001fe20000410000 */
[----:B------:R-:W-:-:S04]  /*1550*/  FADD.FTZ R29, -R29, 1 ;  /* 0x3f8000001d1d7421 */ /* 0x000fc80000010100 */
[----:B------:R-:W-:Y:S01]  /*1560*/  FFMA.FTZ R29, R26, R29, 1 ;  /* 0x3f8000001a1d7423 */ /* 0x000fe2000001001d */
[----:B-1----:R-:W-:Y:S01]  /*1570*/  FADD.FTZ R47, -R52, 1 ;  /* 0x3f800000342f7421 */ /* 0x002fe20000010100 */
[----:B------:R-:W-:Y:S02]  /*1580*/  FMUL.FTZ R31, R31, R52 ;  /* 0x000000341f1f7220 */ /* 0x000fe40000410000 */
[----:B------:R-:W-:Y:S01]  /*1590*/  FMUL.FTZ R30, R30, R29 ;  /* 0x0000001d1e1e7220 */ /* 0x000fe20000410000 */
[----:B------:R-:W-:-:S04]  /*15a0*/  FFMA.FTZ R24, R24, R47, 1 ;  /* 0x3f80000018187423 */ /* 0x000fc8000001002f */
[----:B------:R-:W-:-:S07]  /*15b0*/  FMUL.FTZ R31, R31, R24 ;  /* 0x000000181f1f7220 */ /* 0x000fce0000410000 */
.L_x_235:
        /* <DEDUP_REMOVED lines=11> */
[----:B------:R-:W-:Y:S01]  /*1670*/  FFMA.FTZ R24, R9, R12, RZ ;  /* 0x0000000c09187223 */ /* 0x000fe200000100ff */
[----:B------:R-:W-:Y:S01]  /*1680*/  FADD.FTZ R9, RZ, R12 ;  /* 0x0000000cff097221 */ /* 0x000fe20000010000 */
[----:B------:R-:W-:Y:S01]  /*1690*/  FADD.FTZ R8, RZ, R15 ;  /* 0x0000000fff087221 */ /* 0x000fe20000010000 */
[----:B------:R-:W1:Y:S01]  /*16a0*/  SHFL.DOWN PT, R23, R32, 0x1, 0x1f ;  /* 0x08201f0020177f89 */ /* 0x000e6200000e0000 */
[----:B------:R-:W-:Y:S01]  /*16b0*/  UMOV UR12, 0x400 ;  /* 0x00000400000c7882 */ /* 0x000fe20000000000 */
[----:B------:R-:W-:Y:S01]  /*16c0*/  FFMA.FTZ R24, R11, R10, R24 ;  /* 0x0000000a0b187223 */ /* 0x000fe20000010018 */
[----:B------:R-:W-:Y:S01]  /*16d0*/  UIADD3 UR11, UR12, 0x80, URZ ;  /* 0x000000800c0b7890 */ /* 0x000fe2000fffe03f */
[----:B------:R-:W2:Y:S01]  /*16e0*/  SHFL.DOWN PT, R22, R33, 0x1, 0x1f ;  /* 0x08201f0021167f89 */ /* 0x000ea200000e0000 */
[----:B------:R-:W-:Y:S01]  /*16f0*/  FFMA.FTZ R25, R14, R13, R25 ;  /* 0x0000000d0e197223 */ /* 0x000fe20000010019 */
[----:B------:R-:W-:Y:S01]  /*1700*/  FADD.FTZ R9, R9, R10 ;  /* 0x0000000a09097221 */ /* 0x000fe20000010000 */
[----:B------:R-:W-:Y:S01]  /*1710*/  FADD.FTZ R8, R8, R13 ;  /* 0x0000000d08087221 */ /* 0x000fe20000010000 */
[----:B------:R-:W-:Y:S01]  /*1720*/  FFMA.FTZ R24, R19, R16, R24 ;  /* 0x0000001013187223 */ /* 0x000fe20000010018 */
[----:B------:R-:W-:Y:S01]  /*1730*/  FFMA.FTZ R25, R18, R17, R25 ;  /* 0x0000001112197223 */ /* 0x000fe20000010019 */
[----:B------:R-:W-:Y:S01]  /*1740*/  ISETP.NE.AND P2, PT, R46, RZ, PT ;  /* 0x000000ff2e00720c */ /* 0x000fe20003f45270 */
[----:B------:R-:W-:Y:S01]  /*1750*/  FADD.FTZ R9, R9, R16 ;  /* 0x0000001009097221 */ /* 0x000fe20000010000 */
[----:B------:R-:W-:Y:S01]  /*1760*/  FADD.FTZ R8, R8, R17 ;  /* 0x0000001108087221 */ /* 0x000fe20000010000 */
[----:B------:R-:W-:Y:S01]  /*1770*/  FFMA.FTZ R28, R21, R30, R24 ;  /* 0x0000001e151c7223 */ /* 0x000fe20000010018 */
[----:B------:R-:W-:Y:S01]  /*1780*/  FFMA.FTZ R29, R20, R31, R25 ;  /* 0x0000001f141d7223 */ /* 0x000fe20000010019 */
[----:B------:R-:W-:Y:S01]  /*1790*/  FADD.FTZ R30, R9, R30 ;  /* 0x0000001e091e7221 */ /* 0x000fe20000010000 */
        /* <DEDUP_REMOVED lines=28> */
[----:B------:R-:W-:-:S13]  /*1960*/  ISETP.NE.AND P0, PT, R0, RZ, PT ;  /* 0x000000ff0000720c */ /* 0x000fda0003f05270 */
        /* <DEDUP_REMOVED lines=32> */
.L_x_237:
[----:B------:R-:W-:Y:S05]  /*1b70*/  BSYNC B0 ;  /* 0x0000000000007941 */ /* 0x000fea0003800000 */
.L_x_236:
        /* <DEDUP_REMOVED lines=318> */
.L_x_239:
[----:B------:R-:W-:Y:S05]  /*2f60*/  BSYNC B0 ;  /* 0x0000000000007941 */ /* 0x000fea0003800000 */
.L_x_238:
        /* <DEDUP_REMOVED lines=21> */
.L_x_241:
[----:B------:R-:W-:Y:S05]  /*30c0*/  BSYNC B0 ;  /* 0x0000000000007941 */ /* 0x000fea0003800000 */
.L_x_240:
[----:B--2---:R-:W-:Y:S02]  /*30d0*/  PRMT R19, R35, 0x7632, R19 ;  /* 0x0000763223137816 */ /* 0x004fe40000000013 */
[----:B------:R-:W-:Y:S02]  /*30e0*/  PRMT R18, R37, 0x7632, R18 ;  /* 0x0000763225127816 */ /* 0x000fe40000000012 */
[----:B------:R-:W-:Y:S01]  /*30f0*/  PRMT R17, R34, 0x7632, R17 ;  /* 0x0000763222117816 */ /* 0x000fe20000000011 */
        /* <DEDUP_REMOVED lines=34> */
.L_x_244:
[----:B------:R-:W2:Y:S04]  /*3320*/  LDG.E.STRONG.GPU R10, desc[UR14][R8.64] ;  /* 0x0000000e080a7981 */ /* 0x000ea8000c1ef900 */
[----:B--2---:R-:W-:Y:S01]  /*3330*/  CCTL.IVALL ;  /* 0x00000000ff00798f */ /* 0x004fe20002000000 */
[----:B------:R-:W-:Y:S05]  /*3340*/  YIELD ;  /* 0x0000000000007946 */ /* 0x000fea0003800000 */
[----:B------:R-:W-:-:S13]  /*3350*/  ISETP.NE.AND P0, PT, R10, R13, PT ;  /* 0x0000000d0a00720c */ /* 0x000fda0003f05270 */
[----:B------:R-:W-:Y:S05]  /*3360*/  @P0 BRA `(.L_x_244) ;  /* 0xfffffffc00ec0947 */ /* 0x000fea000383ffff */
.L_x_243:
        /* <DEDUP_REMOVED lines=17> */
.L_x_248:
        /* <DEDUP_REMOVED lines=115> */
.L_x_247:
        /* <DEDUP_REMOVED lines=61> */
.L_x_249:
[----:B------:R-:W-:-:S13]  /*3f80*/  ISETP.NE.OR P0, PT, R22, RZ, P0 ;  /* 0x000000ff1600720c */ /* 0x000fda0000705670 */
[----:B------:R-:W-:Y:S05]  /*3f90*/  @!P0 BRA `(.L_x_245) ;  /* 0x00000000007c8947 */ /* 0x000fea0003800000 */
.L_x_246:
        /* <DEDUP_REMOVED lines=31> */
.L_x_245:
        /* <DEDUP_REMOVED lines=11> */
.L_x_251:
[----:B------:R-:W-:Y:S05]  /*4240*/  BSYNC B0 ;  /* 0x0000000000007941 */ /* 0x000fea0003800000 */
.L_x_250:
        /* <DEDUP_REMOVED lines=16> */
.L_x_242:
[----:B------:R-:W1:Y:S01]  /*4350*/  S2UR UR12, SR_CgaCtaId ;  /* 0x00000000000c79c3 */ /* 0x000e620000008800 */
[----:B------:R-:W-:Y:S01]  /*4360*/  UMOV UR11, 0x400 ;  /* 0x00000400000b7882 */ /* 0x000fe20000000000 */
[C---:B------:R-:W-:Y:S02]  /*4370*/  PRMT R10, R40.reuse, 0x7632, R10 ;  /* 0x00007632280a7816 */ /* 0x040fe4000000000a */
[----:B------:R-:W-:Y:S02]  /*4380*/  SHF.L.U32 R40, R40, 0x10, RZ ;  /* 0x0000001028287819 */ /* 0x000fe400000006ff */
[----:B------:R-:W-:Y:S02]  /*4390*/  PRMT R11, R39, 0x7632, R11 ;  /* 0x00007632270b7816 */ /* 0x000fe4000000000b */
[----:B------:R-:W-:Y:S01]  /*43a0*/  PRMT R14, R41, 0x7632, R14 ;  /* 0x00007632290e7816 */ /* 0x000fe2000000000e */
[----:B------:R-:W-:Y:S01]  /*43b0*/  FADD.FTZ R40, R40, -UR19 ;  /* 0x8000001328287e21 */ /* 0x000fe20008010000 */
[----:B------:R-:W-:-:S02]  /*43c0*/  IADD3 R15, R44, 0x40, RZ ;  /* 0x000000402c0f7810 */ /* 0x000fc40007ffe0ff */
[----:B------:R-:W-:Y:S01]  /*43d0*/  SHF.L.U32 R11, R11, 0x10, RZ ;  /* 0x000000100b0b7819 */ /* 0x000fe200000006ff */
[----:B------:R-:W-:Y:S01]  /*43e0*/  FMUL.FTZ R27, R40, UR13 ;  /* 0x0000000d281b7c20 */ /* 0x000fe20008410000 */
[----:B-1----:R-:W-:-:S09]  /*43f0*/  ULEA UR11, UR12, UR11, 0x18 ;  /* 0x0000000b0c0b7291 */ /* 0x002fd2000f8ec03f */
[----:B------:R-:W-:Y:S01]  /*4400*/  @!P2 STS.64 [UR11+0x78], R32 ;  /* 0x00007820ff00a988 */ /* 0x000fe20008000a0b */
[----:B------:R-:W-:Y:S06]  /*4410*/  BAR.SYNC.DEFER_BLOCKING 0x0 ;  /* 0x0000000000007b1d */ /* 0x000fec0000010000 */
[----:B------:R-:W1:Y:S01]  /*4420*/  LDS.64 R8, [UR11+0x78] ;  /* 0x0000780bff087984 */ /* 0x000e620008000a00 */
[----:B------:R-:W-:Y:S02]  /*4430*/  ULDC UR11, c[0x0][0x2bc] ;  /* 0x0000af00000b7ab9 */ /* 0x000fe40000000800 */
[----:B-1----:R-:W-:Y:S01]  /*4440*/  FMUL.FTZ R13, R9, UR11 ;  /* 0x0000000b090d7c20 */ /* 0x002fe20008410000 */
[----:B------:R-:W-:Y:S01]  /*4450*/  SHF.L.U32 R9, R10, 0x10, RZ ;  /* 0x000000100a097819 */ /* 0x000fe200000006ff */
[----:B------:R-:W-:Y:S01]  /*4460*/  FMUL.FTZ R12, R8, UR11 ;  /* 0x0000000b080c7c20 */ /* 0x000fe20008410000 */
[----:B------:R-:W-:-:S03]  /*4470*/  SHF.L.U32 R8, R39, 0x10, RZ ;  /* 0x0000001027087819 */ /* 0x000fc600000006ff */
[----:B------:R-:W-:-:S04]  /*4480*/  FADD.FTZ R9, R9, -UR19 ;  /* 0x8000001309097e21 */ /* 0x000fc80008010000 */
[----:B------:R-:W-:Y:S01]  /*4490*/  FMUL.FTZ R28, R9, UR13 ;  /* 0x0000000d091c7c20 */ /* 0x000fe20008410000 */
[----:B------:R-:W-:Y:S06]  /*44a0*/  @!P3 BRA `(.L_x_252) ;  /* 0x000000000048b947 */ /* 0x000fec0003800000 */
        /* <DEDUP_REMOVED lines=18> */
.L_x_252:
        /* <DEDUP_REMOVED lines=10> */
[----:B------:R-:W-:Y:S02]  /*4670*/  FFMA.FTZ R16, R11, R6, -R16 ;  /* 0x000000060b107223 */ /* 0x000fe40000010810 */
[----:B------:R-:W-:-:S02]  /*4680*/  IMAD R11, R44, UR21, R21 ;  /* 0x000000152c0b7c24 */ /* 0x000fc4000f8e0215 */
[----:B------:R-:W-:Y:S01]  /*4690*/  FMUL.FTZ R21, R10, UR13 ;  /* 0x0000000d0a157c20 */ /* 0x000fe20008410000 */
        /* <DEDUP_REMOVED lines=8> */
.L_x_254:
[----:B------:R-:W-:Y:S05]  /*4720*/  BSYNC B0 ;  /* 0x0000000000007941 */ /* 0x000fea0003800000 */
.L_x_253:
[----:B------:R-:W-:Y:S01]  /*4730*/  ULDC.64 UR20, c[0x0][0x290] ;  /* 0x0000a40000147ab9 */ /* 0x000fe20000000a00 */
[----:B------:R-:W-:Y:S02]  /*4740*/  SHF.L.U32 R41, R41, 0x10, RZ ;  /* 0x0000001029297819 */ /* 0x000fe400000006ff */
[----:B------:R-:W-:Y:S02]  /*4750*/  SHF.L.U32 R14, R14, 0x10, RZ ;  /* 0x000000100e0e7819 */ /* 0x000fe400000006ff */
[----:B------:R-:W-:Y:S01]  /*4760*/  ISETP.GE.U32.AND P0, PT, R15, UR20, PT ;  /* 0x000000140f007c0c */ /* 0x000fe2000bf06070 */
[----:B------:R-:W-:Y:S01]  /*4770*/  FADD.FTZ R41, R41, -UR19 ;  /* 0x8000001329297e21 */ /* 0x000fe20008010000 */
[----:B------:R-:W-:Y:S01]  /*4780*/  SHF.R.S32.HI R8, RZ, 0x1f, R15 ;  /* 0x0000001fff087819 */ /* 0x000fe2000001140f */
        /* <DEDUP_REMOVED lines=8> */
[----:B-1----:R-:W-:Y:S02]  /*4810*/  PRMT R9, R38, 0x7632, R9 ;  /* 0x0000763226097816 */ /* 0x002fe40000000009 */
        /* <DEDUP_REMOVED lines=24> */
.L_x_255:
        /* <DEDUP_REMOVED lines=10> */
[C---:B------:R-:W-:Y:S02]  /*4a40*/  IMAD R21, R15.reuse, UR21, R14 ;  /* 0x000000150f157c24 */ /* 0x040fe4000f8e020e */
        /* <DEDUP_REMOVED lines=9> */
.L_x_257:
[----:B------:R-:W-:Y:S05]  /*4ae0*/  BSYNC B0 ;  /* 0x0000000000007941 */ /* 0x000fea0003800000 */
.L_x_256:
[----:B------:R-:W-:Y:S02]  /*4af0*/  SHF.L.U32 R36, R36, 0x10, RZ ;  /* 0x0000001024247819 */ /* 0x000fe400000006ff */
[----:B------:R-:W-:Y:S02]  /*4b00*/  SHF.L.U32 R3, R3, 0x10, RZ ;  /* 0x0000001003037819 */ /* 0x000fe400000006ff */
[----:B------:R-:W-:Y:S01]  /*4b10*/  SHF.L.U32 R8, R35, 0x10, RZ ;  /* 0x0000001023087819 */ /* 0x000fe200000006ff */
[----:B------:R-:W-:Y:S01]  /*4b20*/  FADD.FTZ R36, R36, -UR19 ;  /* 0x8000001324247e21 */ /* 0x000fe20008010000 */
[C---:B------:R-:W-:Y:S01]  /*4b30*/  ISETP.GT.U32.OR P0, PT, R46.reuse, 0x17f, P0 ;  /* 0x0000017f2e00780c */ /* 0x040fe20000704470 */
[----:B------:R-:W-:Y:S01]  /*4b40*/  FADD.FTZ R3, R3, -UR19 ;  /* 0x8000001303037e21 */ /* 0x000fe20008010000 */
[----:B------:R-:W-:Y:S01]  /*4b50*/  ISETP.GT.U32.OR P2, PT, R46, 0x17f, P2 ;  /* 0x0000017f2e00780c */ /* 0x000fe20001744470 */
[----:B------:R-:W-:Y:S01]  /*4b60*/  FMUL.FTZ R21, R36, UR13 ;  /* 0x0000000d24157c20 */ /* 0x000fe20008410000 */
[----:B------:R-:W-:Y:S01]  /*4b70*/  SHF.L.U32 R19, R19, 0x10, RZ ;  /* 0x0000001013137819 */ /* 0x000fe200000006ff */
[----:B------:R-:W-:Y:S01]  /*4b80*/  FMUL.FTZ R28, R3, UR13 ;  /* 0x0000000d031c7c20 */ /* 0x000fe20008410000 */
[----:B------:R-:W-:-:S02]  /*4b90*/  SHF.L.U32 R37, R37, 0x10, RZ ;  /* 0x0000001025257819 */ /* 0x000fc400000006ff */
[----:B------:R-:W-:Y:S01]  /*4ba0*/  SHF.L.U32 R18, R18, 0x10, RZ ;  /* 0x0000001012127819 */ /* 0x000fe200000006ff */
[----:B------:R-:W-:Y:S06]  /*4bb0*/  @!P3 BRA `(.L_x_258) ;  /* 0x000000000048b947 */ /* 0x000fec0003800000 */
[----:B------:R-:W-:Y:S01]  /*4bc0*/  FFMA.FTZ R3, R21, R7, R4 ;  /* 0x0000000715037223 */ /* 0x000fe20000010004 */
[----:B-1----:R-:W-:-:S03]  /*4bd0*/  FFMA.FTZ R9, R28, R6, R5 ;  /* 0x000000061c097223 */ /* 0x002fc60000010005 */
        /* <DEDUP_REMOVED lines=16> */
.L_x_258:
[----:B------:R-:W-:Y:S04]  /*4ce0*/  BSSY B0, `(.L_x_259) ;  /* 0x0000014000007945 */ /* 0x000fe80003800000 */
[----:B------:R-:W-:Y:S05]  /*4cf0*/  @P0 BRA `(.L_x_260) ;  /* 0x0000000000480947 */ /* 0x000fea0003800000 */
[C-C-:B------:R-:W-:Y:S01]  /*4d00*/  FFMA.FTZ R3, R12.reuse, R21, R13.reuse ;  /* 0x000000150c037223 */ /* 0x140fe2000001000d */
[----:B------:R-:W-:Y:S01]  /*4d10*/  ULDC.64 UR20, c[0x0][0x288] ;  /* 0x0000a20000147ab9 */ /* 0x000fe20000000a00 */
[----:B-1----:R-:W-:Y:S01]  /*4d20*/  MOV R9, R51 ;  /* 0x0000003300097202 */ /* 0x002fe20000000f00 */
[----:B------:R-:W-:Y:S01]  /*4d30*/  FFMA.FTZ R10, R12, R28, R13 ;  /* 0x0000001c0c0a7223 */ /* 0x000fe2000001000d */
[----:B------:R-:W-:Y:S01]  /*4d40*/  FFMA.FTZ R3, R8, R7, -R3 ;  /* 0x0000000708037223 */ /* 0x000fe20000010803 */
[----:B------:R-:W-:Y:S01]  /*4d50*/  MOV R8, R48 ;  /* 0x0000003000087202 */ /* 0x000fe20000000f00 */
[----:B------:R-:W-:Y:S02]  /*4d60*/  IMAD R20, R20, UR20, RZ ;  /* 0x0000001414147c24 */ /* 0x000fe4000f8e02ff */
[----:B------:R-:W-:Y:S01]  /*4d70*/  FFMA.FTZ R10, R19, R6, -R10 ;  /* 0x00000006130a7223 */ /* 0x000fe2000001080a */
[----:B------:R-:W-:Y:S01]  /*4d80*/  FMUL.FTZ R14, R3, UR13 ;  /* 0x0000000d030e7c20 */ /* 0x000fe20008410000 */
[----:B------:R-:W-:-:S04]  /*4d90*/  IMAD.WIDE.U32 R8, R43, UR20, R8 ;  /* 0x000000142b087c25 */ /* 0x000fc8000f8e0008 */
[----:B------:R-:W-:Y:S01]  /*4da0*/  FMUL.FTZ R3, R10, UR13 ;  /* 0x0000000d0a037c20 */ /* 0x000fe20008410000 */
[----:B------:R-:W-:Y:S01]  /*4db0*/  IMAD R11, R43, UR21, R20 ;  /* 0x000000152b0b7c24 */ /* 0x000fe2000f8e0214 */
[----:B------:R-:W-:-:S03]  /*4dc0*/  ULDC.64 UR20, c[0x0][0x210] ;  /* 0x0000840000147ab9 */ /* 0x000fc60000000a00 */
[----:B------:R-:W-:Y:S02]  /*4dd0*/  F2FP.BF16.F32.PACK_AB R3, R3, R14 ;  /* 0x0000000e0303723e */ /* 0x000fe400000010ff */
[----:B------:R-:W-:Y:S02]  /*4de0*/  LEA R10, P0, R8, UR20, 0x1 ;  /* 0x00000014080a7c11 */ /* 0x000fe4000f8008ff */
[----:B------:R-:W-:-:S04]  /*4df0*/  IADD3 R11, R9, R11, RZ ;  /* 0x0000000b090b7210 */ /* 0x000fc80007ffe0ff */
[----:B------:R-:W-:-:S05]  /*4e00*/  LEA.HI.X R11, R8, UR21, R11, 0x1, P0 ;  /* 0x00000015080b7c11 */ /* 0x000fca00080f0c0b */
[----:B------:R2:W-:Y:S02]  /*4e10*/  STG.E desc[UR14][R10.64], R3 ;  /* 0x000000030a007986 */ /* 0x0005e4000c10190e */
.L_x_260:
[----:B------:R-:W-:Y:S05]  /*4e20*/  BSYNC B0 ;  /* 0x0000000000007941 */ /* 0x000fea0003800000 */
.L_x_259:
[----:B------:R-:W-:Y:S01]  /*4e30*/  FADD.FTZ R37, R37, -UR19 ;  /* 0x8000001325257e21 */ /* 0x000fe20008010000 */
[----:B------:R-:W-:Y:S01]  /*4e40*/  FADD.FTZ R18, R18, -UR19 ;  /* 0x8000001312127e21 */ /* 0x000fe20008010000 */
[----:B------:R-:W-:Y:S02]  /*4e50*/  SHF.L.U32 R34, R34, 0x10, RZ ;  /* 0x0000001022227819 */ /* 0x000fe400000006ff */
[----:B------:R-:W-:Y:S01]  /*4e60*/  SHF.L.U32 R17, R17, 0x10, RZ ;  /* 0x0000001011117819 */ /* 0x000fe200000006ff */
[----:B------:R-:W-:Y:S01]  /*4e70*/  FMUL.FTZ R37, R37, UR13 ;  /* 0x0000000d25257c20 */ /* 0x000fe20008410000 */
[----:B------:R-:W-:Y:S01]  /*4e80*/  FMUL.FTZ R20, R18, UR13 ;  /* 0x0000000d12147c20 */ /* 0x000fe20008410000 */
[----:B------:R-:W-:Y:S06]  /*4e90*/  @!P3 BRA `(.L_x_261) ;  /* 0x000000000048b947 */ /* 0x000fec0003800000 */
[----:B------:R-:W-:Y:S01]  /*4ea0*/  FFMA.FTZ R4, R37, R7, R4 ;  /* 0x0000000725047223 */ /* 0x000fe20000010004 */
[----:B------:R-:W-:-:S03]  /*4eb0*/  FFMA.FTZ R5, R20, R6, R5 ;  /* 0x0000000614057223 */ /* 0x000fc60000010005 */
[----:B--2---:R-:W-:Y:S01]  /*4ec0*/  FMUL.FTZ R3, R4, -1.4426950216293334961 ;  /* 0xbfb8aa3b04037820 */ /* 0x004fe20000410000 */
[----:B-1----:R-:W-:-:S05]  /*4ed0*/  FMUL.FTZ R10, R5, -1.4426950216293334961 ;  /* 0xbfb8aa3b050a7820 */ /* 0x002fca0000410000 */
        /* <DEDUP_REMOVED lines=14> */
.L_x_261:
[----:B------:R-:W-:Y:S04]  /*4fc0*/  BSSY B0, `(.L_x_262) ;  /* 0x0000013000007945 */ /* 0x000fe80003800000 */
[----:B------:R-:W-:Y:S05]  /*4fd0*/  @P2 BRA `(.L_x_263) ;  /* 0x0000000000442947 */ /* 0x000fea0003800000 */
[----:B------:R-:W-:Y:S01]  /*4fe0*/  ULDC.64 UR20, c[0x0][0x288] ;  /* 0x0000a20000147ab9 */ /* 0x000fe20000000a00 */
[C-C-:B--2---:R-:W-:Y:S01]  /*4ff0*/  FFMA.FTZ R3, R12.reuse, R37, R13.reuse ;  /* 0x000000250c037223 */ /* 0x144fe2000001000d */
        /* <DEDUP_REMOVED lines=15> */
.L_x_263:
[----:B------:R-:W-:Y:S05]  /*50f0*/  BSYNC B0 ;  /* 0x0000000000007941 */ /* 0x000fea0003800000 */
.L_x_262:
[----:B------:R-:W-:Y:S01]  /*5100*/  ULDC UR11, c[0x0][0x10] ;  /* 0x00000400000b7ab9 */ /* 0x000fe20000000800 */
[----:B------:R-:W-:Y:S02]  /*5110*/  UIADD3 UR4, UR4, 0x1, URZ ;  /* 0x0000000104047890 */ /* 0x000fe4000fffe03f */
[----:B------:R-:W-:-:S04]  /*5120*/  UIADD3 UR10, UR11, UR10, URZ ;  /* 0x0000000a0b0a7290 */ /* 0x000fc8000fffe03f */
[----:B------:R-:W-:-:S06]  /*5130*/  UISETP.GE.AND UP0, UPT, UR10, UR5, UPT ;  /* 0x000000050a00728c */ /* 0x000fcc000bf06270 */
[----:B------:R-:W-:-:S13]  /*5140*/  PLOP3.LUT P0, PT, PT, PT, UP0, 0x80, 0x0 ;  /* 0x000000000000781c */ /* 0x000fda0003f0f008 */
[----:B------:R-:W-:Y:S05]  /*5150*/  @!P0 BRA `(.L_x_264) ;  /* 0xffffffb000688947 */ /* 0x000fea000383ffff */
.L_x_229:
[----:B---3--:R-:W3:Y:S01]  /*5160*/  LDC R4, c[0x0][0xc] ;  /* 0x00000300ff047b82 */ /* 0x008ee20000000800 */
[----:B------:R-:W-:Y:S01]  /*5170*/  ISETP.NE.AND P1, PT, R46, RZ, PT ;  /* 0x000000ff2e00720c */ /* 0x000fe20003f25270 */
[----:B------:R-:W-:Y:S06]  /*5180*/  BSSY B0, `(.L_x_265) ;  /* 0x0000011000007945 */ /* 0x000fec0003800000 */
[----:B------:R-:W4:Y:S08]  /*5190*/  LDC R7, c[0x0][0x10] ;  /* 0x00000400ff077b82 */ /* 0x000f300000000800 */
[----:B0-2---:R-:W0:Y:S01]  /*51a0*/  LDC.64 R2, c[0x0][0x258] ;  /* 0x00009600ff027b82 */ /* 0x005e220000000a00 */
[----:B---3--:R-:W-:-:S02]  /*51b0*/  ISETP.NE.AND P0, PT, R4, 0x1, PT ;  /* 0x000000010400780c */ /* 0x008fc40003f05270 */
[----:B----4-:R-:W-:-:S04]  /*51c0*/  SHF.L.U32 R0, R7, 0x1, RZ ;  /* 0x0000000107007819 */ /* 0x010fc800000006ff */
        /* <DEDUP_REMOVED lines=12> */
.L_x_266:
[----:B------:R-:W-:Y:S05]  /*5290*/  BSYNC B0 ;  /* 0x0000000000007941 */ /* 0x000fea0003800000 */
.L_x_265:
        /* <DEDUP_REMOVED lines=11> */
.L_x_268:
[----:B------:R-:W2:Y:S04]  /*5350*/  LDG.E.STRONG.GPU R5, desc[UR14][R2.64] ;  /* 0x0000000e02057981 */ /* 0x000ea8000c1ef900 */
[----:B--2---:R-:W-:Y:S01]  /*5360*/  CCTL.IVALL ;  /* 0x00000000ff00798f */ /* 0x004fe20002000000 */
[----:B------:R-:W-:Y:S05]  /*5370*/  YIELD ;  /* 0x0000000000007946 */ /* 0x000fea0003800000 */
[----:B------:R-:W-:-:S13]  /*5380*/  ISETP.NE.AND P0, PT, R5, R0, PT ;  /* 0x000000000500720c */ /* 0x000fda0003f05270 */
[----:B------:R-:W-:Y:S05]  /*5390*/  @P0 BRA `(.L_x_268) ;  /* 0xfffffffc00ec0947 */ /* 0x000fea000383ffff */
.L_x_267:
[----:B------:R-:W-:Y:S05]  /*53a0*/  WARPSYNC.ALL ;  /* 0x0000000000007948 */ /* 0x000fea0003800000 */
[----:B------:R-:W0:Y:S08]  /*53b0*/  LDC.64 R2, c[0x0][0x288] ;  /* 0x0000a200ff027b82 */ /* 0x000e300000000a00 */
[----:B------:R-:W-:Y:S01]  /*53c0*/  BAR.SYNC.DEFER_BLOCKING 0x0 ;  /* 0x0000000000007b1d */ /* 0x000fe20000010000 */
[----:B0-----:R-:W-:-:S04]  /*53d0*/  LEA.HI R0, P0, R3, R2, RZ, 0x1 ;  /* 0x0000000203007211 */ /* 0x001fc800078108ff */
[----:B------:R-:W-:-:S04]  /*53e0*/  IADD3.X R5, RZ, R3, RZ, P0, !PT ;  /* 0x00000003ff057210 */ /* 0x000fc800007fe4ff */
[--C-:B------:R-:W-:Y:S02]  /*53f0*/  SHF.R.S64 R25, R0, 0x1, R5.reuse ;  /* 0x0000000100197819 */ /* 0x100fe40000001005 */
[----:B------:R-:W-:Y:S02]  /*5400*/  SHF.R.S32.HI R0, RZ, 0x1f, R46 ;  /* 0x0000001fff007819 */ /* 0x000fe4000001142e */
[----:B------:R-:W-:Y:S02]  /*5410*/  SHF.R.S32.HI R27, RZ, 0x1, R5 ;  /* 0x00000001ff1b7819 */ /* 0x000fe40000011405 */
[----:B------:R-:W-:-:S04]  /*5420*/  ISETP.GT.U32.AND P0, PT, R25, R46, PT ;  /* 0x0000002e1900720c */ /* 0x000fc80003f04070 */
[----:B------:R-:W-:-:S13]  /*5430*/  ISETP.GT.AND.EX P0, PT, R27, R0, PT, P0 ;  /* 0x000000001b00720c */ /* 0x000fda0003f04300 */
[----:B------:R-:W-:Y:S05]  /*5440*/  @!P0 EXIT ;  /* 0x000000000000894d */ /* 0x000fea0003800000 */
[C---:B-1----:R-:W-:Y:S01]  /*5450*/  IMAD.WIDE.U32 R8, R2.reuse, 0x3, RZ ;  /* 0x0000000302087825 */ /* 0x042fe200078e00ff */
        /* <DEDUP_REMOVED lines=12> */
.L_x_269:
        /* <DEDUP_REMOVED lines=25> */
.L_x_270:
        /* <DEDUP_REMOVED lines=13> */
.L_x_2285:


//--------------------- .text._Z35group_norm_nhwc_bwd_one_pass_kernelI11Bf16IOBf16WLi512ELi12ELi384EEv26Group_norm_nhwc_bwd_params --------------------------
	.section	.text._Z35group_norm_nhwc_bwd_one_pass_kernelI11Bf16IOBf16WLi512ELi12ELi384EEv26Group_norm_nhwc_bwd_params,"ax",@progbits
	.align	128
        .global         _Z35group_norm_nhwc_bwd_one_pass_kernelI11Bf16IOBf16WLi512ELi12ELi384EEv26Group_norm_nhwc_bwd_params
        .type           _Z35group_norm_nhwc_bwd_one_pass_kernelI11Bf16IOBf16WLi512ELi12ELi384EEv26Group_norm_nhwc_bwd_params,@function
        .size           _Z35group_norm_nhwc_bwd_one_pass_kernelI11Bf16IOBf16WLi512ELi12ELi384EEv26Group_norm_nhwc_bwd_params,(.L_x_2286 - _Z35group_norm_nhwc_bwd_one_pass_kernelI11Bf16IOBf16WLi512ELi12ELi384EEv26Group_norm_nhwc_bwd_params)
        .other          _Z35group_norm_nhwc_bwd_one_pass_kernelI11Bf16IOBf16WLi512ELi12ELi384EEv26Group_norm_nhwc_bwd_params,@"STO_CUDA_ENTRY STV_DEFAULT"
_Z35group_norm_nhwc_bwd_one_pass_kernelI11Bf16IOBf16WLi512ELi12ELi384EEv26Group_norm_nhwc_bwd_params:
.text._Z35group_norm_nhwc_bwd_one_pass_kernelI11Bf16IOBf16WLi512ELi12ELi384EEv26Group_norm_nhwc_bwd_params:
        /* <DEDUP_REMOVED lines=66> */
.L_x_322:
        /* <DEDUP_REMOVED lines=176> */
[----:B------:R-:W5:Y:S01]  /*0f20*/  @P2 LDG.E R49, desc[UR14][R10.64] ;  /* 0x0000000e0a312981 */ /* 0x000f62000c1e1900 */
[----:B--2---:R-:W-:Y:S01]  /*0f30*/  IMAD.WIDE R12, R60, 0x8, R12 ;  /* 0x000000083c0c7825 */ /* 0x004fe200078e020c */
[----:B------:R-:W-:Y:S02]  /*0f40*/  SHF.R.S32.HI R22, RZ, 0x1f, R22 ;  /* 0x0000001fff167819 */ /* 0x000fe40000011416 */
[----:B------:R0:W5:Y:S02]  /*0f50*/  @P6 LDG.E R48, desc[UR14][R20.64] ;  /* 0x0000000e14306981 */ /* 0x000164000c1e1900 */
[----:B------:R-:W-:-:S02]  /*0f60*/  ISETP.GE.AND.EX P0, PT, R22, UR9, PT, P0 ;  /* 0x0000000916007c0c */ /* 0x000fc4000bf06300 */
[----:B------:R-:W2:Y:S02]  /*0f70*/  LDG.E.64 R12, desc[UR14][R12.64] ;  /* 0x0000000e0c0c7981 */ /* 0x000ea4000c1e1b00 */
[----:B------:R-:W-:-:S13]  /*0f80*/  ISETP.LT.U32.AND P0, PT, R65, 0x180, !P0 ;  /* 0x000001804100780c */ /* 0x000fda0004701070 */
[----:B------:R-:W1:Y:S01]  /*0f90*/  @P0 LDC.64 R42, c[0x0][0x288] ;  /* 0x0000a200ff2a0b82 */ /* 0x000e620000000a00 */
[----:B------:R-:W-:-:S07]  /*0fa0*/  @P0 MOV R45, R71 ;  /* 0x00000047002d0202 */ /* 0x000fce0000000f00 */
[----:B------:R-:W3:Y:S08]  /*0fb0*/  @P0 LDC.64 R24, c[0x0][0x230] ;  /* 0x00008c00ff180b82 */ /* 0x000ef00000000a00 */
[----:B------:R-:W4:Y:S01]  /*0fc0*/  @P0 LDC.64 R22, c[0x0][0x228] ;  /* 0x00008a00ff160b82 */ /* 0x000f220000000a00 */
[----:B-1----:R-:W-:-:S04]  /*0fd0*/  @P0 IMAD R44, R33, R42, RZ ;  /* 0x0000002a212c0224 */ /* 0x002fc800078e02ff */
[----:B------:R-:W-:Y:S01]  /*0fe0*/  @P0 IMAD R33, R47, R43, R44 ;  /* 0x0000002b2f210224 */ /* 0x000fe200078e022c */
[----:B------:R-:W-:-:S05]  /*0ff0*/  @P0 MOV R44, R68 ;  /* 0x00000044002c0202 */ /* 0x000fca0000000f00 */
[----:B------:R-:W-:-:S05]  /*1000*/  @P0 IMAD.WIDE.U32 R42, R47, R42, R44 ;  /* 0x0000002a2f2a0225 */ /* 0x000fca00078e002c */
[----:B------:R-:W-:Y:S02]  /*1010*/  @P0 IADD3 R43, R43, R33, RZ ;  /* 0x000000212b2b0210 */ /* 0x000fe40007ffe0ff */
[C---:B------:R-:W-:Y:S02]  /*1020*/  @P0 SHF.L.U32 R33, R42.reuse, 0x1, RZ ;  /* 0x000000012a210819 */ /* 0x040fe400000006ff */
[----:B------:R-:W-:Y:S02]  /*1030*/  @P0 SHF.L.U64.HI R42, R42, 0x1, R43 ;  /* 0x000000012a2a0819 */ /* 0x000fe4000001022b */
[----:B---3--:R-:W-:Y:S02]  /*1040*/  @P0 IADD3 R24, P6, R33, R24, RZ ;  /* 0x0000001821180210 */ /* 0x008fe40007fde0ff */
[----:B------:R-:W-:Y:S02]  /*1050*/  IADD3 R43, R64, 0x1c0, RZ ;  /* 0x000001c0402b7810 */ /* 0x000fe40007ffe0ff */
[----:B------:R-:W-:-:S02]  /*1060*/  @P0 IADD3.X R25, R42, R25, RZ, P6, !PT ;  /* 0x000000192a190210 */ /* 0x000fc400037fe4ff */
[----:B----4-:R-:W-:Y:S02]  /*1070*/  @P0 IADD3 R22, P6, R33, R22, RZ ;  /* 0x0000001621160210 */ /* 0x010fe40007fde0ff */
[----:B------:R-:W-:Y:S02]  /*1080*/  SHF.R.S32.HI R33, RZ, 0x1f, R43 ;  /* 0x0000001fff217819 */ /* 0x000fe4000001142b */
[----:B------:R-:W-:Y:S02]  /*1090*/  @P0 IADD3.X R23, R42, R23, RZ, P6, !PT ;  /* 0x000000172a170210 */ /* 0x000fe400037fe4ff */
[----:B------:R-:W-:-:S04]  /*10a0*/  ISETP.GE.U32.AND P6, PT, R43, UR8, PT ;  /* 0x000000082b007c0c */ /* 0x000fc8000bfc6070 */
[----:B------:R-:W-:-:S04]  /*10b0*/  ISETP.GE.AND.EX P6, PT, R33, UR9, PT, P6 ;  /* 0x0000000921007c0c */ /* 0x000fc8000bfc6360 */
[----:B------:R-:W-:-:S13]  /*10c0*/  ISETP.LT.U32.AND P6, PT, R65, 0x180, !P6 ;  /* 0x000001804100780c */ /* 0x000fda00077c1070 */
[----:B0-----:R-:W0:Y:S08]  /*10d0*/  @P6 LDC.64 R20, c[0x0][0x288] ;  /* 0x0000a200ff146b82 */ /* 0x001e300000000a00 */
[----:B------:R-:W1:Y:S01]  /*10e0*/  @P6 LDC.64 R8, c[0x0][0x230] ;  /* 0x00008c00ff086b82 */ /* 0x000e620000000a00 */
[----:B------:R-:W-:Y:S02]  /*10f0*/  @P6 MOV R30, R68 ;  /* 0x00000044001e6202 */ /* 0x000fe40000000f00 */
[----:B------:R-:W-:-:S05]  /*1100*/  @P6 MOV R31, R71 ;  /* 0x00000047001f6202 */ /* 0x000fca0000000f00 */
[----:B------:R-:W3:Y:S01]  /*1110*/  @P6 LDC.64 R14, c[0x0][0x228] ;  /* 0x00008a00ff0e6b82 */ /* 0x000ee20000000a00 */
[----:B0-----:R-:W-:-:S04]  /*1120*/  @P6 IMAD R42, R33, R20, RZ ;  /* 0x00000014212a6224 */ /* 0x001fc800078e02ff */
[C---:B------:R-:W-:Y:S02]  /*1130*/  @P6 IMAD R33, R43.reuse, R21, R42 ;  /* 0x000000152b216224 */ /* 0x040fe400078e022a */
[----:B------:R-:W-:Y:S01]  /*1140*/  @P6 IMAD.WIDE.U32 R20, R43, R20, R30 ;  /* 0x000000142b146225 */ /* 0x000fe200078e001e */
[----:B------:R-:W-:Y:S02]  /*1150*/  CS2R R46, SRZ ;  /* 0x00000000002e7805 */ /* 0x000fe4000001ff00 */
[----:B------:R-:W-:Y:S02]  /*1160*/  CS2R R44, SRZ ;  /* 0x00000000002c7805 */ /* 0x000fe4000001ff00 */
[----:B------:R-:W-:Y:S02]  /*1170*/  @P6 IADD3 R33, R21, R33, RZ ;  /* 0x0000002115216210 */ /* 0x000fe40007ffe0ff */
[C---:B------:R-:W-:Y:S01]  /*1180*/  @P6 SHF.L.U32 R21, R20.reuse, 0x1, RZ ;  /* 0x0000000114156819 */ /* 0x040fe200000006ff */
[----:B------:R-:W5:Y:S01]  /*1190*/  @P0 LDG.E R46, desc[UR14][R24.64] ;  /* 0x0000000e182e0981 */ /* 0x000f62000c1e1900 */
[----:B------:R-:W-:-:S03]  /*11a0*/  @P6 SHF.L.U64.HI R20, R20, 0x1, R33 ;  /* 0x0000000114146819 */ /* 0x000fc60000010221 */
[----:B------:R-:W5:Y:S01]  /*11b0*/  @P0 LDG.E R45, desc[UR14][R22.64] ;  /* 0x0000000e162d0981 */ /* 0x000f62000c1e1900 */
[----:B-1----:R-:W-:-:S04]  /*11c0*/  @P6 IADD3 R8, P0, R21, R8, RZ ;  /* 0x0000000815086210 */ /* 0x002fc80007f1e0ff */
[----:B------:R-:W-:Y:S02]  /*11d0*/  @P6 IADD3.X R9, R20, R9, RZ, P0, !PT ;  /* 0x0000000914096210 */ /* 0x000fe400007fe4ff */
[----:B---3--:R-:W-:-:S03]  /*11e0*/  @P6 IADD3 R14, P0, R21, R14, RZ ;  /* 0x0000000e150e6210 */ /* 0x008fc60007f1e0ff */
[----:B------:R0:W5:Y:S01]  /*11f0*/  @P6 LDG.E R47, desc[UR14][R8.64] ;  /* 0x0000000e082f6981 */ /* 0x000162000c1e1900 */
[----:B------:R-:W-:-:S05]  /*1200*/  @P6 IADD3.X R15, R20, R15, RZ, P0, !PT ;  /* 0x0000000f140f6210 */ /* 0x000fca00007fe4ff */
[----:B------:R1:W5:Y:S01]  /*1210*/  @P6 LDG.E R44, desc[UR14][R14.64] ;  /* 0x0000000e0e2c6981 */ /* 0x000362000c1e1900 */
[----:B------:R-:W-:Y:S01]  /*1220*/  UMOV UR10, 0x3f800000 ;  /* 0x3f800000000a7882 */ /* 0x000fe20000000000 */
[----:B------:R-:W-:Y:S01]  /*1230*/  BSSY B0, `(.L_x_272) ;  /* 0x0000023000007945 */ /* 0x000fe20003800000 */
[----:B------:R-:W-:Y:S02]  /*1240*/  MOV R11, RZ ;  /* 0x000000ff000b7202 */ /* 0x000fe40000000f00 */
[----:B0-----:R-:W-:Y:S02]  /*1250*/  MOV R8, RZ ;  /* 0x000000ff00087202 */ /* 0x001fe40000000f00 */
        /* <DEDUP_REMOVED lines=12> */
[----:B------:R-:W0:Y:S08]  /*1320*/  @P6 MUFU.RSQ R10, R10 ;  /* 0x0000000a000a6308 */ /* 0x000e300000001400 */
[----:B0-----:R-:W-:Y:S02]  /*1330*/  @P0 R2UR UR10, R10 ;  /* 0x000000000a0a02ca */ /* 0x001fe400000e0000 */
[----:B------:R-:W-:-:S13]  /*1340*/  ISETP.GT.U32.AND P0, PT, R65, 0x17f, PT ;  /* 0x0000017f4100780c */ /* 0x000fda0003f04070 */
[----:B------:R-:W-:Y:S05]  /*1350*/  @P0 BRA `(.L_x_273) ;  /* 0x0000000000400947 */ /* 0x000fea0003800000 */
[----:B------:R-:W-:Y:S01]  /*1360*/  ISETP.NE.AND P0, PT, RZ, UR8, PT ;  /* 0x00000008ff007c0c */ /* 0x000fe2000bf05270 */
[----:B------:R-:W0:Y:S01]  /*1370*/  LDC.64 R12, c[0x0][0x238] ;  /* 0x00008e00ff0c7b82 */ /* 0x000e220000000a00 */
[----:B------:R-:W-:-:S04]  /*1380*/  IADD3 R29, R29, R32, RZ ;  /* 0x000000201d1d7210 */ /* 0x000fc80007ffe0ff */
[----:B------:R-:W-:-:S07]  /*1390*/  SHF.R.S32.HI R10, RZ, 0x1f, R29 ;  /* 0x0000001fff0a7819 */ /* 0x000fce000001141d */
[----:B------:R-:W1:Y:S01]  /*13a0*/  @P0 LDC.64 R8, c[0x0][0x240] ;  /* 0x00009000ff080b82 */ /* 0x000e620000000a00 */
[----:B0-----:R-:W-:-:S05]  /*13b0*/  IMAD.WIDE R12, R29, 0x2, R12 ;  /* 0x000000021d0c7825 */ /* 0x001fca00078e020c */
[----:B------:R-:W2:Y:S01]  /*13c0*/  LDG.E.U16 R15, desc[UR14][R12.64] ;  /* 0x0000000e0c0f7981 */ /* 0x000ea2000c1e1500 */
[----:B-1----:R-:W-:-:S03]  /*13d0*/  @P0 LEA R16, P6, R29, R8, 0x1 ;  /* 0x000000081d100211 */ /* 0x002fc600078c08ff */
[----:B------:R-:W3:Y:S01]  /*13e0*/  LDG.E.U16 R8, desc[UR14][R12.64+0x2] ;  /* 0x0000020e0c087981 */ /* 0x000ee2000c1e1500 */
[----:B------:R-:W-:-:S05]  /*13f0*/  @P0 LEA.HI.X R17, R29, R9, R10, 0x1, P6 ;  /* 0x000000091d110211 */ /* 0x000fca00030f0c0a */
[----:B------:R-:W4:Y:S04]  /*1400*/  @P0 LDG.E.U16 R10, desc[UR14][R16.64] ;  /* 0x0000000e100a0981 */ /* 0x000f28000c1e1500 */
[----:B------:R-:W4:Y:S01]  /*1410*/  @P0 LDG.E.U16 R9, desc[UR14][R16.64+0x2] ;  /* 0x0000020e10090981 */ /* 0x000f22000c1e1500 */
[----:B--2---:R-:W-:Y:S02]  /*1420*/  SHF.L.U32 R15, R15, 0x10, RZ ;  /* 0x000000100f0f7819 */ /* 0x004fe400000006ff */
[----:B---3--:R-:W-:Y:S02]  /*1430*/  SHF.L.U32 R8, R8, 0x10, RZ ;  /* 0x0000001008087819 */ /* 0x008fe400000006ff */
[----:B----4-:R-:W-:Y:S02]  /*1440*/  @P0 SHF.L.U32 R14, R10, 0x10, RZ ;  /* 0x000000100a0e0819 */ /* 0x010fe400000006ff */
[----:B------:R-:W-:-:S07]  /*1450*/  @P0 SHF.L.U32 R11, R9, 0x10, RZ ;  /* 0x00000010090b0819 */ /* 0x000fce00000006ff */
.L_x_273:
[----:B------:R-:W-:Y:S05]  /*1460*/  BSYNC B0 ;  /* 0x0000000000007941 */ /* 0x000fea0003800000 */
.L_x_272:
[----:B------:R-:W-:Y:S02]  /*1470*/  ISETP.NE.AND P0, PT, RZ, UR8, PT ;  /* 0x00000008ff007c0c */ /* 0x000fe4000bf05270 */
[C---:B-----5:R-:W-:Y:S02]  /*1480*/  PRMT R9, R58.reuse, 0x7632, R9 ;  /* 0x000076323a097816 */ /* 0x060fe40000000009 */
[----:B------:R-:W-:Y:S02]  /*1490*/  SHF.L.U32 R10, R58, 0x10, RZ ;  /* 0x000000103a0a7819 */ /* 0x000fe400000006ff */
[----:B------:R-:W-:Y:S02]  /*14a0*/  PRMT R12, R59, 0x7632, R12 ;  /* 0x000076323b0c7816 */ /* 0x000fe4000000000c */
[----:B------:R-:W-:Y:S01]  /*14b0*/  SHF.L.U32 R9, R9, 0x10, RZ ;  /* 0x0000001009097819 */ /* 0x000fe200000006ff */
[----:B------:R-:W-:Y:S01]  /*14c0*/  FADD.FTZ R10, R10, -UR11 ;  /* 0x8000000b0a0a7e21 */ /* 0x000fe20008010000 */
[----:B------:R-:W-:-:S02]  /*14d0*/  SHF.L.U32 R13, R59, 0x10, RZ ;  /* 0x000000103b0d7819 */ /* 0x000fc400000006ff */
[----:B------:R-:W-:Y:S01]  /*14e0*/  SHF.L.U32 R27, R12, 0x10, RZ ;  /* 0x000000100c1b7819 */ /* 0x000fe200000006ff */
[----:B------:R-:W-:Y:S01]  /*14f0*/  FADD.FTZ R12, R9, -UR11 ;  /* 0x8000000b090c7e21 */ /* 0x000fe20008010000 */
[----:B------:R-:W-:Y:S01]  /*1500*/  PRMT R23, R57, 0x7632, R23 ;  /* 0x0000763239177816 */ /* 0x000fe20000000017 */
[----:B------:R-:W-:Y:S01]  /*1510*/  FMUL.FTZ R9, R10, UR10 ;  /* 0x0000000a0a097c20 */ /* 0x000fe20008410000 */
[----:B------:R-:W-:Y:S01]  /*1520*/  LOP3.LUT R66, R66, 0xfffffffd, RZ, 0xc0, !PT ;  /* 0xfffffffd42427812 */ /* 0x000fe200078ec0ff */
[----:B------:R-:W-:Y:S01]  /*1530*/  FADD.FTZ R29, R13, -UR11 ;  /* 0x8000000b0d1d7e21 */ /* 0x000fe20008010000 */
[----:B------:R-:W-:Y:S01]  /*1540*/  PRMT R21, R56, 0x7632, R21 ;  /* 0x0000763238157816 */ /* 0x000fe20000000015 */
[----:B------:R-:W-:Y:S01]  /*1550*/  FMUL.FTZ R10, R12, UR10 ;  /* 0x0000000a0c0a7c20 */ /* 0x000fe20008410000 */
[----:B------:R-:W-:Y:S02]  /*1560*/  @P0 LOP3.LUT R66, R66, 0x2, RZ, 0xfc, !PT ;  /* 0x0000000242420812 */ /* 0x000fe400078efcff */
        /* <DEDUP_REMOVED lines=23> */
.L_x_274:
        /* <DEDUP_REMOVED lines=26> */
.L_x_275:
[----:B------:R-:W-:Y:S01]  /*1880*/  FFMA.FTZ R18, R10, R16, R13 ;  /* 0x000000100a127223 */ /* 0x000fe2000001000d */
[----:B------:R-:W-:Y:S01]  /*1890*/  FADD.FTZ R19, R16, R17 ;  /* 0x0000001110137221 */ /* 0x000fe20000010000 */
[----:B------:R-:W-:Y:S01]  /*18a0*/  PRMT R16, R54, 0x7632, R16 ;  /* 0x0000763236107816 */ /* 0x000fe20000000010 */
[----:B------:R-:W-:Y:S01]  /*18b0*/  FMUL.FTZ R12, R22, R15 ;  /* 0x0000000f160c7220 */ /* 0x000fe20000410000 */
[----:B------:R-:W-:Y:S01]  /*18c0*/  SHF.L.U32 R17, R54, 0x10, RZ ;  /* 0x0000001036117819 */ /* 0x000fe200000006ff */
[----:B------:R-:W-:Y:S01]  /*18d0*/  FMUL.FTZ R27, R21, R8 ;  /* 0x00000008151b7220 */ /* 0x000fe20000410000 */
[----:B------:R-:W-:Y:S01]  /*18e0*/  SHF.L.U32 R16, R16, 0x10, RZ ;  /* 0x0000001010107819 */ /* 0x000fe200000006ff */
[----:B------:R-:W-:Y:S01]  /*18f0*/  FFMA.FTZ R13, R25, R12, R18 ;  /* 0x0000000c190d7223 */ /* 0x000fe20000010012 */
[----:B------:R-:W-:Y:S01]  /*1900*/  FADD.FTZ R12, R19, R12 ;  /* 0x0000000c130c7221 */ /* 0x000fe20000010000 */
[----:B------:R-:W-:Y:S01]  /*1910*/  PRMT R19, R53, 0x7632, R19 ;  /* 0x0000763235137816 */ /* 0x000fe20000000013 */
[----:B------:R-:W-:Y:S01]  /*1920*/  FADD.FTZ R17, R17, -UR11 ;  /* 0x8000000b11117e21 */ /* 0x000fe20008010000 */
[----:B------:R-:W-:Y:S01]  /*1930*/  FADD.FTZ R16, R16, -UR11 ;  /* 0x8000000b10107e21 */ /* 0x000fe20008010000 */
[----:B------:R-:W-:-:S02]  /*1940*/  SHF.L.U32 R18, R53, 0x10, RZ ;  /* 0x0000001035127819 */ /* 0x000fc400000006ff */
[----:B------:R-:W-:Y:S01]  /*1950*/  PRMT R26, R55, 0x7632, R26 ;  /* 0x00007632371a7816 */ /* 0x000fe2000000001a */
        /* <DEDUP_REMOVED lines=22> */
.L_x_276:
[----:B------:R-:W-:Y:S01]  /*1ac0*/  FFMA.FTZ R32, R20, R27, R13 ;  /* 0x0000001b14207223 */ /* 0x000fe2000001000d */
[----:B------:R-:W-:Y:S01]  /*1ad0*/  FADD.FTZ R29, R27, R12 ;  /* 0x0000000c1b1d7221 */ /* 0x000fe20000010000 */
[----:B------:R-:W-:Y:S01]  /*1ae0*/  FMUL.FTZ R30, R18, R15 ;  /* 0x0000000f121e7220 */ /* 0x000fe20000410000 */
[----:B------:R-:W-:Y:S01]  /*1af0*/  SHF.L.U32 R27, R55, 0x10, RZ ;  /* 0x00000010371b7819 */ /* 0x000fe200000006ff */
[----:B------:R-:W-:Y:S01]  /*1b00*/  FMUL.FTZ R31, R19, R8 ;  /* 0x00000008131f7220 */ /* 0x000fe20000410000 */
        /* <DEDUP_REMOVED lines=29> */
.L_x_277:
[----:B------:R-:W-:Y:S01]  /*1ce0*/  FFMA.FTZ R34, R16, R31, R13 ;  /* 0x0000001f10227223 */ /* 0x000fe2000001000d */
[----:B------:R-:W-:Y:S01]  /*1cf0*/  FADD.FTZ R35, R31, R12 ;  /* 0x0000000c1f237221 */ /* 0x000fe20000010000 */
[----:B------:R-:W-:Y:S01]  /*1d00*/  PRMT R31, R50, 0x7632, R31 ;  /* 0x00007632321f7816 */ /* 0x000fe2000000001f */
[----:B------:R-:W-:Y:S01]  /*1d10*/  FMUL.FTZ R32, R30, R15 ;  /* 0x0000000f1e207220 */ /* 0x000fe20000410000 */
[----:B------:R-:W-:Y:S02]  /*1d20*/  SHF.L.U32 R33, R50, 0x10, RZ ;  /* 0x0000001032217819 */ /* 0x000fe400000006ff */
[----:B------:R-:W-:Y:S01]  /*1d30*/  SHF.L.U32 R31, R31, 0x10, RZ ;  /* 0x000000101f1f7819 */ /* 0x000fe200000006ff */
[----:B------:R-:W-:Y:S01]  /*1d40*/  FADD.FTZ R12, R35, R32 ;  /* 0x00000020230c7221 */ /* 0x000fe20000010000 */
[----:B------:R-:W-:Y:S01]  /*1d50*/  PRMT R35, R49, 0x7632, R35 ;  /* 0x0000763231237816 */ /* 0x000fe20000000023 */
[----:B------:R-:W-:Y:S01]  /*1d60*/  FADD.FTZ R36, R33, -UR11 ;  /* 0x8000000b21247e21 */ /* 0x000fe20008010000 */
[--C-:B------:R-:W-:Y:S01]  /*1d70*/  FFMA.FTZ R13, R27, R32, R34.reuse ;  /* 0x000000201b0d7223 */ /* 0x100fe20000010022 */
[----:B------:R-:W-:Y:S01]  /*1d80*/  FADD.FTZ R37, R31, -UR11 ;  /* 0x8000000b1f257e21 */ /* 0x000fe20008010000 */
[----:B------:R-:W-:Y:S01]  /*1d90*/  SHF.L.U32 R33, R35, 0x10, RZ ;  /* 0x0000001023217819 */ /* 0x000fe200000006ff */
[----:B------:R-:W-:Y:S01]  /*1da0*/  FMUL.FTZ R31, R36, UR10 ;  /* 0x0000000a241f7c20 */ /* 0x000fe20008410000 */
[----:B------:R-:W-:Y:S01]  /*1db0*/  SHF.L.U32 R32, R49, 0x10, RZ ;  /* 0x0000001031207819 */ /* 0x000fe200000006ff */
[----:B------:R-:W-:Y:S01]  /*1dc0*/  FMUL.FTZ R35, R29, R8 ;  /* 0x000000081d237220 */ /* 0x000fe20000410000 */
        /* <DEDUP_REMOVED lines=21> */
.L_x_278:
        /* <DEDUP_REMOVED lines=34> */
.L_x_279:
[----:B------:R-:W-:Y:S01]  /*2140*/  FFMA.FTZ R42, R36, R35, R13 ;  /* 0x00000023242a7223 */ /* 0x000fe2000001000d */
[----:B------:R-:W-:Y:S01]  /*2150*/  FMUL.FTZ R34, R38, R15 ;  /* 0x0000000f26227220 */ /* 0x000fe20000410000 */
[--C-:B------:R-:W-:Y:S01]  /*2160*/  FADD.FTZ R41, R35, R12.reuse ;  /* 0x0000000c23297221 */ /* 0x100fe20000010000 */
[C---:B------:R-:W-:Y:S01]  /*2170*/  PRMT R12, R46.reuse, 0x7632, R12 ;  /* 0x000076322e0c7816 */ /* 0x040fe2000000000c */
        /* <DEDUP_REMOVED lines=27> */
[----:B------:R-:W-:-:S04]  /*2330*/  FFMA.FTZ R73, R34, R73, 1 ;  /* 0x3f80000022497423 */ /* 0x000fc80000010049 */
[----:B------:R-:W-:Y:S01]  /*2340*/  FMUL.FTZ R42, R42, R73 ;  /* 0x000000492a2a7220 */ /* 0x000fe20000410000 */
[----:B-1----:R-:W-:Y:S01]  /*2350*/  FADD.FTZ R67, -R76, 1 ;  /* 0x3f8000004c437421 */ /* 0x002fe20000010100 */
[----:B------:R-:W-:-:S03]  /*2360*/  FMUL.FTZ R41, R41, R76 ;  /* 0x0000004c29297220 */ /* 0x000fc60000410000 */
[----:B------:R-:W-:-:S04]  /*2370*/  FFMA.FTZ R34, R35, R67, 1 ;  /* 0x3f80000023227423 */ /* 0x000fc80000010043 */
[----:B------:R-:W-:-:S07]  /*2380*/  FMUL.FTZ R41, R41, R34 ;  /* 0x0000002229297220 */ /* 0x000fce0000410000 */
.L_x_280:
        /* <DEDUP_REMOVED lines=24> */
[----:B------:R-:W-:Y:S01]  /*2510*/  FFMA.FTZ R77, R72, R77, 1 ;  /* 0x3f800000484d7423 */ /* 0x000fe2000001004d */
[----:B------:R-:W-:-:S03]  /*2520*/  FFMA.FTZ R72, R76, R8, R11 ;  /* 0x000000084c487223 */ /* 0x000fc6000001000b */
[----:B------:R-:W-:Y:S01]  /*2530*/  FMUL.FTZ R34, R34, R77 ;  /* 0x0000004d22227220 */ /* 0x000fe20000410000 */
        /* <DEDUP_REMOVED lines=8> */
.L_x_281:
[----:B------:R-:W-:Y:S01]  /*25c0*/  FMUL.FTZ R72, R34, R15 ;  /* 0x0000000f22487220 */ /* 0x000fe20000410000 */
[----:B------:R-:W-:Y:S01]  /*25d0*/  ISETP.GT.AND P0, PT, R2, 0x1e, PT ;  /* 0x0000001e0200780c */ /* 0x000fe20003f04270 */
[----:B------:R-:W-:Y:S01]  /*25e0*/  FFMA.FTZ R9, R9, R24, RZ ;  /* 0x0000001809097223 */ /* 0x000fe200000100ff */
[----:B------:R-:W-:Y:S01]  /*25f0*/  FFMA.FTZ R75, R10, R23, RZ ;  /* 0x000000170a4b7223 */ /* 0x000fe200000100ff */
[----:B------:R-:W-:Y:S01]  /*2600*/  FFMA.FTZ R73, R67, R72, R12 ;  /* 0x0000004843497223 */ /* 0x000fe2000001000c */
[----:B------:R-:W-:Y:S01]  /*2610*/  FADD.FTZ R13, R13, R72 ;  /* 0x000000480d0d7221 */ /* 0x000fe20000010000 */
[----:B------:R-:W-:Y:S01]  /*2620*/  FMUL.FTZ R12, R35, R8 ;  /* 0x00000008230c7220 */ /* 0x000fe20000410000 */
[----:B------:R-:W-:Y:S01]  /*2630*/  FFMA.FTZ R10, R25, R22, R9 ;  /* 0x00000016190a7223 */ /* 0x000fe20000010009 */
[----:B------:R-:W-:Y:S01]  /*2640*/  FFMA.FTZ R9, R20, R21, R75 ;  /* 0x0000001514097223 */ /* 0x000fe2000001004b */
[----:B------:R-:W-:Y:S01]  /*2650*/  FADD.FTZ R25, RZ, R24 ;  /* 0x00000018ff197221 */ /* 0x000fe20000010000 */
[----:B------:R-:W-:Y:S01]  /*2660*/  FADD.FTZ R13, R12, R13 ;  /* 0x0000000d0c0d7221 */ /* 0x000fe20000010000 */
[----:B------:R-:W-:Y:S01]  /*2670*/  FFMA.FTZ R12, R76, R12, R73 ;  /* 0x0000000c4c0c7223 */ /* 0x000fe20000010049 */
[----:B------:R-:W-:Y:S01]  /*2680*/  FADD.FTZ R20, RZ, R23 ;  /* 0x00000017ff147221 */ /* 0x000fe20000010000 */
[----:B------:R-:W-:Y:S01]  /*2690*/  FADD.FTZ R25, R25, R22 ;  /* 0x0000001619197221 */ /* 0x000fe20000010000 */
[----:B------:R-:W-:Y:S01]  /*26a0*/  FFMA.FTZ R10, R17, R18, R10 ;  /* 0x00000012110a7223 */ /* 0x000fe2000001000a */
[----:B------:R-:W0:Y:S01]  /*26b0*/  SHFL.DOWN PT, R72, R13, 0x1, 0x1f ;  /* 0x08201f000d487f89 */ /* 0x000e2200000e0000 */
[----:B------:R-:W-:Y:S01]  /*26c0*/  FADD.FTZ R22, R20, R21 ;  /* 0x0000001514167221 */ /* 0x000fe20000010000 */
        /* <DEDUP_REMOVED lines=89> */
.L_x_283:
[----:B------:R-:W-:Y:S05]  /*2c60*/  BSYNC B0 ;  /* 0x0000000000007941 */ /* 0x000fea0003800000 */
.L_x_282:
        /* <DEDUP_REMOVED lines=321> */
.L_x_285:
[----:B------:R-:W-:Y:S05]  /*4080*/  BSYNC B0 ;  /* 0x0000000000007941 */ /* 0x000fea0003800000 */
.L_x_284:
        /* <DEDUP_REMOVED lines=15> */
.L_x_287:
[----:B------:R-:W-:Y:S05]  /*4180*/  BSYNC B0 ;  /* 0x0000000000007941 */ /* 0x000fea0003800000 */
.L_x_286:
        /* <DEDUP_REMOVED lines=47> */
.L_x_290:
[----:B-1----:R-:W2:Y:S04]  /*4480*/  LDG.E.STRONG.GPU R32, desc[UR14][R16.64] ;  /* 0x0000000e10207981 */ /* 0x002ea8000c1ef900 */
[----:B--2---:R-:W-:Y:S01]  /*4490*/  CCTL.IVALL ;  /* 0x00000000ff00798f */ /* 0x004fe20002000000 */
[----:B------:R-:W-:Y:S05]  /*44a0*/  YIELD ;  /* 0x0000000000007946 */ /* 0x000fea0003800000 */
[----:B------:R-:W-:-:S13]  /*44b0*/  ISETP.NE.AND P6, PT, R32, R39, PT ;  /* 0x000000272000720c */ /* 0x000fda0003fc5270 */
[----:B------:R-:W-:Y:S05]  /*44c0*/  @P6 BRA `(.L_x_290) ;  /* 0xfffffffc00ec6947 */ /* 0x000fea000383ffff */
.L_x_289:
        /* <DEDUP_REMOVED lines=22> */
.L_x_294:
        /* <DEDUP_REMOVED lines=115> */
.L_x_293:
        /* <DEDUP_REMOVED lines=63> */
.L_x_295:
[----:B------:R-:W-:-:S04]  /*5150*/  LOP3.LUT P6, RZ, R66, 0x1, RZ, 0xc0, !PT ;  /* 0x0000000142ff7812 */ /* 0x000fc800078cc0ff */
[----:B------:R-:W-:-:S13]  /*5160*/  ISETP.NE.OR P6, PT, R32, RZ, P6 ;  /* 0x000000ff2000720c */ /* 0x000fda00037c5670 */
[----:B------:R-:W-:Y:S05]  /*5170*/  @!P6 BRA `(.L_x_291) ;  /* 0x00000000007ce947 */ /* 0x000fea0003800000 */
.L_x_292:
        /* <DEDUP_REMOVED lines=31> */
.L_x_291:
        /* <DEDUP_REMOVED lines=10> */
.L_x_297:
[----:B------:R-:W-:Y:S05]  /*5410*/  BSYNC B0 ;  /* 0x0000000000007941 */ /* 0x000fea0003800000 */
.L_x_296:
        /* <DEDUP_REMOVED lines=17> */
.L_x_288:
        /* <DEDUP_REMOVED lines=14> */
[----:B0-----:R-:W-:-:S09]  /*5610*/  ULEA UR8, UR9, UR8, 0x18 ;  /* 0x0000000809087291 */ /* 0x001fd2000f8ec03f */
[----:B------:R0:W-:Y:S01]  /*5620*/  @!P0 STS.64 [UR8+0x78], R12 ;  /* 0x0000780cff008988 */ /* 0x0001e20008000a08 */
[----:B------:R-:W-:Y:S01]  /*5630*/  BAR.SYNC.DEFER_BLOCKING 0x0 ;  /* 0x0000000000007b1d */ /* 0x000fe20000010000 */
[----:B0-----:R-:W-:Y:S02]  /*5640*/  SHF.L.U32 R12, R57, 0x10, RZ ;  /* 0x00000010390c7819 */ /* 0x001fe400000006ff */
[----:B------:R-:W-:-:S03]  /*5650*/  SHF.L.U32 R13, R10, 0x10, RZ ;  /* 0x000000100a0d7819 */ /* 0x000fc600000006ff */
        /* <DEDUP_REMOVED lines=23> */
.L_x_298:
        /* <DEDUP_REMOVED lines=10> */
[----:B------:R-:W-:Y:S02]  /*5870*/  FMUL.FTZ R10, R10, UR10 ;  /* 0x0000000a0a0a7c20 */ /* 0x000fe40008410000 */
[----:B------:R-:W-:-:S02]  /*5880*/  IMAD R37, R64, UR9, R35 ;  /* 0x0000000940257c24 */ /* 0x000fc4000f8e0223 */
[----:B------:R-:W-:Y:S01]  /*5890*/  FMUL.FTZ R35, R17, UR10 ;  /* 0x0000000a11237c20 */ /* 0x000fe20008410000 */
[----:B------:R-:W-:Y:S01]  /*58a0*/  IMAD.WIDE.U32 R12, R64, UR8, R12 ;  /* 0x00000008400c7c25 */ /* 0x000fe2000f8e000c */
[----:B------:R-:W-:Y:S02]  /*58b0*/  ULDC.64 UR8, c[0x0][0x210] ;  /* 0x0000840000087ab9 */ /* 0x000fe40000000a00 */
[----:B------:R-:W-:Y:S02]  /*58c0*/  LEA R16, P0, R12, UR8, 0x1 ;  /* 0x000000080c107c11 */ /* 0x000fe4000f8008ff */
[----:B------:R-:W-:Y:S02]  /*58d0*/  IADD3 R37, R13, R37, RZ ;  /* 0x000000250d257210 */ /* 0x000fe40007ffe0ff */
[----:B------:R-:W-:Y:S02]  /*58e0*/  F2FP.BF16.F32.PACK_AB R13, R10, R35 ;  /* 0x000000230a0d723e */ /* 0x000fe400000010ff */
[----:B------:R-:W-:-:S05]  /*58f0*/  LEA.HI.X R17, R12, UR9, R37, 0x1, P0 ;  /* 0x000000090c117c11 */ /* 0x000fca00080f0c25 */
[----:B------:R0:W-:Y:S02]  /*5900*/  STG.E desc[UR14][R16.64], R13 ;  /* 0x0000000d10007986 */ /* 0x0001e4000c10190e */
.L_x_300:
[----:B------:R-:W-:Y:S05]  /*5910*/  BSYNC B0 ;  /* 0x0000000000007941 */ /* 0x000fea0003800000 */
.L_x_299:
[----:B------:R-:W-:Y:S01]  /*5920*/  FADD.FTZ R59, R59, -UR11 ;  /* 0x8000000b3b3b7e21 */ /* 0x000fe20008010000 */
[----:B------:R-:W-:Y:S01]  /*5930*/  FADD.FTZ R31, R31, -UR11 ;  /* 0x8000000b1f1f7e21 */ /* 0x000fe20008010000 */
[----:B------:R-:W-:Y:S02]  /*5940*/  SHF.L.U32 R56, R56, 0x10, RZ ;  /* 0x0000001038387819 */ /* 0x000fe400000006ff */
[----:B0-----:R-:W-:Y:S01]  /*5950*/  SHF.L.U32 R13, R30, 0x10, RZ ;  /* 0x000000101e0d7819 */ /* 0x001fe200000006ff */
        /* <DEDUP_REMOVED lines=23> */
.L_x_301:
[----:B------:R-:W-:Y:S04]  /*5ad0*/  BSSY B0, `(.L_x_302) ;  /* 0x0000016000007945 */ /* 0x000fe80003800000 */
[----:B------:R-:W-:Y:S05]  /*5ae0*/  @!P5 BRA `(.L_x_303) ;  /* 0x000000000050d947 */ /* 0x000fea0003800000 */
[----:B------:R-:W-:Y:S01]  /*5af0*/  IADD3 R35, R64, 0x40, RZ ;  /* 0x0000004040237810 */ /* 0x000fe20007ffe0ff */
[C-C-:B------:R-:W-:Y:S01]  /*5b00*/  FFMA.FTZ R10, R9.reuse, R38, R32.reuse ;  /* 0x00000026090a7223 */ /* 0x140fe20000010020 */
[----:B------:R-:W-:Y:S01]  /*5b10*/  ULDC.64 UR8, c[0x0][0x288] ;  /* 0x0000a20000087ab9 */ /* 0x000fe20000000a00 */
[----:B------:R-:W-:Y:S01]  /*5b20*/  MOV R12, R68 ;  /* 0x00000044000c7202 */ /* 0x000fe20000000f00 */
[----:B------:R-:W-:Y:S01]  /*5b30*/  FFMA.FTZ R17, R9, R59, R32 ;  /* 0x0000003b09117223 */ /* 0x000fe20000010020 */
[----:B------:R-:W-:Y:S01]  /*5b40*/  SHF.R.S32.HI R16, RZ, 0x1f, R35 ;  /* 0x0000001fff107819 */ /* 0x000fe20000011423 */
[----:B------:R-:W-:Y:S01]  /*5b50*/  FFMA.FTZ R10, R13, R8, -R10 ;  /* 0x000000080d0a7223 */ /* 0x000fe2000001080a */
[----:B------:R-:W-:Y:S01]  /*5b60*/  MOV R13, R71 ;  /* 0x00000047000d7202 */ /* 0x000fe20000000f00 */
[----:B------:R-:W-:Y:S02]  /*5b70*/  FFMA.FTZ R17, R56, R15, -R17 ;  /* 0x0000000f38117223 */ /* 0x000fe40000010811 */
[----:B------:R-:W-:-:S02]  /*5b80*/  IMAD R16, R16, UR8, RZ ;  /* 0x0000000810107c24 */ /* 0x000fc4000f8e02ff */
[----:B------:R-:W-:Y:S01]  /*5b90*/  FMUL.FTZ R10, R10, UR10 ;  /* 0x0000000a0a0a7c20 */ /* 0x000fe20008410000 */
[----:B------:R-:W-:-:S04]  /*5ba0*/  IMAD.WIDE.U32 R12, R35, UR8, R12 ;  /* 0x00000008230c7c25 */ /* 0x000fc8000f8e000c */
        /* <DEDUP_REMOVED lines=8> */
.L_x_303:
[----:B------:R-:W-:Y:S05]  /*5c30*/  BSYNC B0 ;  /* 0x0000000000007941 */ /* 0x000fea0003800000 */
.L_x_302:
        /* <DEDUP_REMOVED lines=27> */
.L_x_304:
[----:B------:R-:W-:Y:S04]  /*5df0*/  BSSY B0, `(.L_x_305) ;  /* 0x0000016000007945 */ /* 0x000fe80003800000 */
[----:B------:R-:W-:Y:S05]  /*5e00*/  @!P4 BRA `(.L_x_306) ;  /* 0x000000000050c947 */ /* 0x000fea0003800000 */
[----:B------:R-:W-:Y:S01]  /*5e10*/  IADD3 R31, R64, 0x80, RZ ;  /* 0x00000080401f7810 */ /* 0x000fe20007ffe0ff */
        /* <DEDUP_REMOVED lines=19> */
.L_x_306:
[----:B------:R-:W-:Y:S05]  /*5f50*/  BSYNC B0 ;  /* 0x0000000000007941 */ /* 0x000fea0003800000 */
.L_x_305:
[----:B------:R-:W-:Y:S01]  /*5f60*/  FADD.FTZ R55, R55, -UR11 ;  /* 0x8000000b37377e21 */ /* 0x000fe20008010000 */
[----:B------:R-:W-:Y:S01]  /*5f70*/  FADD.FTZ R27, R27, -UR11 ;  /* 0x8000000b1b1b7e21 */ /* 0x000fe20008010000 */
[----:B------:R-:W-:Y:S02]  /*5f80*/  SHF.L.U32 R52, R52, 0x10, RZ ;  /* 0x0000001034347819 */ /* 0x000fe400000006ff */
        /* <DEDUP_REMOVED lines=23> */
.L_x_307:
        /* <DEDUP_REMOVED lines=22> */
.L_x_309:
[----:B------:R-:W-:Y:S05]  /*6260*/  BSYNC B0 ;  /* 0x0000000000007941 */ /* 0x000fea0003800000 */
.L_x_308:
[----:B------:R-:W-:Y:S01]  /*6270*/  SHF.L.U32 R25, R25, 0x10, RZ ;  /* 0x0000001019197819 */ /* 0x000fe200000006ff */
[----:B------:R-:W-:Y:S02]  /*6280*/  IMAD R33, R34, UR13, R33 ;  /* 0x0000000d22217c24 */ /* 0x000fe4000f8e0221 */
[----:B------:R-:W-:Y:S01]  /*6290*/  FADD.FTZ R50, R50, -UR11 ;  /* 0x8000000b32327e21 */ /* 0x000fe20008010000 */
[----:B------:R-:W-:Y:S01]  /*62a0*/  ULDC.64 UR16, c[0x0][0x290] ;  /* 0x0000a40000107ab9 */ /* 0x000fe20000000a00 */
[----:B------:R-:W-:Y:S01]  /*62b0*/  SHF.L.U32 R10, R49, 0x10, RZ ;  /* 0x00000010310a7819 */ /* 0x000fe200000006ff */
[----:B------:R-:W-:Y:S01]  /*62c0*/  FADD.FTZ R25, R25, -UR11 ;  /* 0x8000000b19197e21 */ /* 0x000fe20008010000 */
[----:B0-----:R-:W-:Y:S01]  /*62d0*/  SHF.L.U32 R13, R24, 0x10, RZ ;  /* 0x00000010180d7819 */ /* 0x001fe200000006ff */
[----:B------:R-:W-:Y:S01]  /*62e0*/  FMUL.FTZ R35, R50, UR10 ;  /* 0x0000000a32237c20 */ /* 0x000fe20008410000 */
[----:B------:R-:W-:Y:S01]  /*62f0*/  IADD3 R34, R33, 0x140, RZ ;  /* 0x0000014021227810 */ /* 0x000fe20007ffe0ff */
        /* <DEDUP_REMOVED lines=20> */
.L_x_310:
        /* <DEDUP_REMOVED lines=22> */
.L_x_312:
[----:B------:R-:W-:Y:S05]  /*65a0*/  BSYNC B0 ;  /* 0x0000000000007941 */ /* 0x000fea0003800000 */
.L_x_311:
        /* <DEDUP_REMOVED lines=9> */
[----:B0-----:R-:W-:Y:S01]  /*6640*/  SHF.L.U32 R13, R22, 0x10, RZ ;  /* 0x00000010160d7819 */ /* 0x001fe200000006ff */
        /* <DEDUP_REMOVED lines=22> */
.L_x_313:
        /* <DEDUP_REMOVED lines=22> */
.L_x_315:
[----:B------:R-:W-:Y:S05]  /*6910*/  BSYNC B0 ;  /* 0x0000000000007941 */ /* 0x000fea0003800000 */
.L_x_314:
        /* <DEDUP_REMOVED lines=32> */
.L_x_316:
        /* <DEDUP_REMOVED lines=12> */
[----:B------:R-:W-:-:S04]  /*6be0*/  IMAD.WIDE.U32 R16, R23, UR8, R12 ;  /* 0x0000000817107c25 */ /* 0x000fc8000f8e000c */
        /* <DEDUP_REMOVED lines=9> */
.L_x_318:
[----:B------:R-:W-:Y:S05]  /*6c80*/  BSYNC B0 ;  /* 0x0000000000007941 */ /* 0x000fea0003800000 */
.L_x_317:
[----:B------:R-:W-:Y:S02]  /*6c90*/  SHF.L.U32 R47, R47, 0x10, RZ ;  /* 0x000000102f2f7819 */ /* 0x000fe400000006ff */
[----:B------:R-:W-:Y:S02]  /*6ca0*/  SHF.L.U32 R19, R19, 0x10, RZ ;  /* 0x0000001013137819 */ /* 0x000fe400000006ff */
[----:B------:R-:W-:Y:S01]  /*6cb0*/  ISETP.GE.U32.AND P0, PT, R10, UR16, PT ;  /* 0x000000100a007c0c */ /* 0x000fe2000bf06070 */
[----:B------:R-:W-:Y:S01]  /*6cc0*/  FADD.FTZ R47, R47, -UR11 ;  /* 0x8000000b2f2f7e21 */ /* 0x000fe20008010000 */
[----:B------:R-:W-:Y:S01]  /*6cd0*/  SHF.R.S32.HI R24, RZ, 0x1f, R10 ;  /* 0x0000001fff187819 */ /* 0x000fe2000001140a */
[----:B------:R-:W-:Y:S01]  /*6ce0*/  FADD.FTZ R19, R19, -UR11 ;  /* 0x8000000b13137e21 */ /* 0x000fe20008010000 */
[----:B------:R-:W-:Y:S01]  /*6cf0*/  SHF.L.U32 R44, R44, 0x10, RZ ;  /* 0x000000102c2c7819 */ /* 0x000fe200000006ff */
[----:B------:R-:W-:Y:S01]  /*6d00*/  FMUL.FTZ R47, R47, UR10 ;  /* 0x0000000a2f2f7c20 */ /* 0x000fe20008410000 */
[----:B------:R-:W-:Y:S01]  /*6d10*/  ISETP.GE.AND.EX P0, PT, R24, UR17, PT, P0 ;  /* 0x0000001118007c0c */ /* 0x000fe2000bf06300 */
[----:B------:R-:W-:Y:S01]  /*6d20*/  FMUL.FTZ R23, R19, UR10 ;  /* 0x0000000a13177c20 */ /* 0x000fe20008410000 */
[----:B0-----:R-:W-:-:S02]  /*6d30*/  SHF.L.U32 R13, R18, 0x10, RZ ;  /* 0x00000010120d7819 */ /* 0x001fc400000006ff */
        /* <DEDUP_REMOVED lines=20> */
.L_x_319:
[----:B------:R-:W-:Y:S04]  /*6e80*/  BSSY B0, `(.L_x_320) ;  /* 0x0000013000007945 */ /* 0x000fe80003800000 */
[----:B------:R-:W-:Y:S05]  /*6e90*/  @!P0 BRA `(.L_x_321) ;  /* 0x0000000000448947 */ /* 0x000fea0003800000 */
[C-C-:B------:R-:W-:Y:S01]  /*6ea0*/  FFMA.FTZ R11, R9.reuse, R47, R32.reuse ;  /* 0x0000002f090b7223 */ /* 0x140fe20000010020 */
[----:B------:R-:W-:Y:S01]  /*6eb0*/  ULDC.64 UR8, c[0x0][0x288] ;  /* 0x0000a20000087ab9 */ /* 0x000fe20000000a00 */
[----:B------:R-:W-:Y:S01]  /*6ec0*/  FFMA.FTZ R32, R9, R23, R32 ;  /* 0x0000001709207223 */ /* 0x000fe20000010020 */
[----:B------:R-:W-:Y:S01]  /*6ed0*/  MOV R69, R71 ;  /* 0x0000004700457202 */ /* 0x000fe20000000f00 */
        /* <DEDUP_REMOVED lines=13> */
.L_x_321:
[----:B------:R-:W-:Y:S05]  /*6fb0*/  BSYNC B0 ;  /* 0x0000000000007941 */ /* 0x000fea0003800000 */
.L_x_320:
[----:B------:R-:W-:Y:S01]  /*6fc0*/  ULDC UR8, c[0x0][0x2a0] ;  /* 0x0000a80000087ab9 */ /* 0x000fe20000000800 */
[----:B------:R-:W-:Y:S01]  /*6fd0*/  ULDC UR9, c[0x0][0x270] ;  /* 0x00009c0000097ab9 */ /* 0x000fe20000000800 */
[----:B------:R-:W-:Y:S01]  /*6fe0*/  IADD3 R60, R3, R60, RZ ;  /* 0x0000003c033c7210 */ /* 0x000fe20007ffe0ff */
[----:B------:R-:W-:Y:S01]  /*6ff0*/  UIMAD UR8, UR8, UR9, URZ ;  /* 0x00000009080872a4 */ /* 0x000fe2000f8e023f */
[----:B------:R-:W-:-:S05]  /*7000*/  IADD3 R61, R61, 0x1, RZ ;  /* 0x000000013d3d7810 */ /* 0x000fca0007ffe0ff */
[----:B------:R-:W-:-:S13]  /*7010*/  ISETP.GE.AND P0, PT, R60, UR8, PT ;  /* 0x000000083c007c0c */ /* 0x000fda000bf06270 */
[----:B------:R-:W-:Y:S05]  /*7020*/  @!P0 BRA `(.L_x_322) ;  /* 0xffffff9000fc8947 */ /* 0x000fea000383ffff */
.L_x_271:
        /* <DEDUP_REMOVED lines=23> */
.L_x_324:
[----:B------:R-:W-:Y:S05]  /*71a0*/  BSYNC B0 ;  /* 0x0000000000007941 */ /* 0x000fea0003800000 */
.L_x_323:
[----:B------:R-:W-:Y:S05]  /*71b0*/  @P0 EXIT ;  /* 0x000000000000094d */ /* 0x000fea0003800000 */
[----:B------:R-:W-:Y:S05]  /*71c0*/  @P2 BRA `(.L_x_325) ;  /* 0x0000000000202947 */ /* 0x000fea0003800000 */
[----:B------:R-:W-:-:S05]  /*71d0*/  IMAD R0, R6, R7, RZ ;  /* 0x0000000706007224 */ /* 0x000fca00078e02ff */
[----:B------:R-:W-:-:S13]  /*71e0*/  ISETP.NE.AND P0, PT, R0, -0x1, PT ;  /* 0xffffffff0000780c */ /* 0x000fda0003f05270 */
[----:B------:R-:W-:Y:S05]  /*71f0*/  @!P0 BRA `(.L_x_325) ;  /* 0x0000000000148947 */ /* 0x000fea0003800000 */
.L_x_326:
[----:B-1----:R-:W2:Y:S04]  /*7200*/  LDG.E.STRONG.GPU R5, desc[UR14][R2.64] ;  /* 0x0000000e02057981 */ /* 0x002ea8000c1ef900 */
[----:B--2---:R-:W-:Y:S01]  /*7210*/  CCTL.IVALL ;  /* 0x00000000ff00798f */ /* 0x004fe20002000000 */
[----:B------:R-:W-:Y:S05]  /*7220*/  YIELD ;  /* 0x0000000000007946 */ /* 0x000fea0003800000 */
[----:B------:R-:W-:-:S13]  /*7230*/  ISETP.NE.AND P0, PT, R5, R0, PT ;  /* 0x000000000500720c */ /* 0x000fda0003f05270 */
[----:B------:R-:W-:Y:S05]  /*7240*/  @P0 BRA `(.L_x_326) ;  /* 0xfffffffc00ec0947 */ /* 0x000fea000383ffff */
.L_x_325:
        /* <DEDUP_REMOVED lines=24> */
.L_x_327:
[----:B------:R-:W-:-:S04]  /*73d0*/  LEA R6, P0, R65, UR4, 0x2 ;  /* 0x0000000441067c11 */ /* 0x000fc8000f8010ff */
[----:B------:R-:W-:Y:S02]  /*73e0*/  LEA.HI.X R7, R65, UR5, R0, 0x2, P0 ;  /* 0x0000000541077c11 */ /* 0x000fe400080f1400 */
[-C--:B0-----:R-:W-:Y:S02]  /*73f0*/  LEA R8, P0, R18, R6.reuse, 0x2 ;  /* 0x0000000612087211 */ /* 0x081fe400078010ff */
[-C--:B------:R-:W-:Y:S01]  /*7400*/  LEA R12, P2, R27, R6.reuse, 0x2 ;  /* 0x000000061b0c7211 */ /* 0x080fe200078410ff */
[----:B------:R-:W3:Y:S01]  /*7410*/  LDG.E R0, desc[UR14][R6.64] ;  /* 0x0000000e06007981 */ /* 0x000ee2000c1e1900 */
[----:B------:R-:W-:Y:S02]  /*7420*/  LEA R10, P1, R22, R6, 0x2 ;  /* 0x00000006160a7211 */ /* 0x000fe400078210ff */
[C---:B------:R-:W-:Y:S02]  /*7430*/  IADD3.X R9, R7.reuse, R31, RZ, P0, !PT ;  /* 0x0000001f07097210 */ /* 0x040fe400007fe4ff */
[----:B------:R-:W-:-:S02]  /*7440*/  IADD3.X R13, R7, R29, RZ, P2, !PT ;  /* 0x0000001d070d7210 */ /* 0x000fc400017fe4ff */
[----:B------:R-:W-:Y:S02]  /*7450*/  IADD3.X R11, R23, R7, RZ, P1, !PT ;  /* 0x00000007170b7210 */ /* 0x000fe40000ffe4ff */
        /* <DEDUP_REMOVED lines=8> */
[----:B---3--:R-:W-:Y:S02]  /*74e0*/  F2FP.BF16.F32.PACK_AB R19, R9, R0 ;  /* 0x000000000913723e */ /* 0x008fe400000010ff */
[----:B------:R-:W-:Y:S02]  /*74f0*/  SHF.R.S32.HI R0, RZ, 0x1f, R65 ;  /* 0x0000001fff007819 */ /* 0x000fe40000011441 */
[----:B----4-:R-:W-:Y:S01]  /*7500*/  F2FP.BF16.F32.PACK_AB R21, R13, R10 ;  /* 0x0000000a0d15723e */ /* 0x010fe200000010ff */
[----:B------:R3:W-:Y:S04]  /*7510*/  STG.E desc[UR14][R2.64], R19 ;  /* 0x0000001302007986 */ /* 0x0007e8000c10190e */
[----:B------:R3:W-:Y:S01]  /*7520*/  STG.E desc[UR14][R4.64], R21 ;  /* 0x0000001504007986 */ /* 0x0007e2000c10190e */
[----:B------:R-:W-:-:S13]  /*7530*/  ISETP.GT.AND.EX P0, PT, R25, R0, PT, P0 ;  /* 0x000000001900720c */ /* 0x000fda0003f04300 */
[----:B---3--:R-:W-:Y:S05]  /*7540*/  @P0 BRA `(.L_x_327) ;  /* 0xfffffffc00a00947 */ /* 0x008fea000383ffff */
[----:B------:R-:W-:Y:S05]  /*7550*/  EXIT ;  /* 0x000000000000794d */ /* 0x000fea0003800000 */
.L_x_328:
        /* <DEDUP_REMOVED lines=10> */
.L_x_2286:


//--------------------- .text._Z35group_norm_nhwc_bwd_one_pass_kernelI11Bf16IOFp16WLi64ELi12ELi384EEv26Group_norm_nhwc_bwd_params --------------------------
	.section	.text._Z35group_norm_nhwc_bwd_one_pass_kernelI11Bf16IOFp16WLi64ELi12ELi384EEv26Group_norm_nhwc_bwd_params,"ax",@progbits
	.align	128
        .global         _Z35group_norm_nhwc_bwd_one_pass_kernelI11Bf16IOFp16WLi64ELi12ELi384EEv26Group_norm_nhwc_bwd_params
        .type           _Z35group_norm_nhwc_bwd_one_pass_kernelI11Bf16IOFp16WLi64ELi12ELi384EEv26Group_norm_nhwc_bwd_params,@function
        .size           _Z35group_norm_nhwc_bwd_one_pass_kernelI11Bf16IOFp16WLi64ELi12ELi384EEv26Group_norm_nhwc_bwd_params,(.L_x_2287 - _Z35group_norm_nhwc_bwd_one_pass_kernelI11Bf16IOFp16WLi64ELi12ELi384EEv26Group_norm_nhwc_bwd_params)
        .other          _Z35group_norm_nhwc_bwd_one_pass_kernelI11Bf16IOFp16WLi64ELi12ELi384EEv26Group_norm_nhwc_bwd_params,@"STO_CUDA_ENTRY STV_DEFAULT"
_Z35group_norm_nhwc_bwd_one_pass_kernelI11Bf16IOFp16WLi64ELi12ELi384EEv26Group_norm_nhwc_bwd_params:
.text._Z35group_norm_nhwc_bwd_one_pass_kernelI11Bf16IOFp16WLi64ELi12ELi384EEv26Group_norm_nhwc_bwd_params:
        /* <DEDUP_REMOVED lines=44> */
.L_x_352:
        /* <DEDUP_REMOVED lines=105> */
[----:B--2---:R-:W-:Y:S02]  /*0950*/  HADD2.F32 R28, -RZ, R28.H0_H0 ;  /* 0x2000001cff1c7230 */ /* 0x004fe40000004100 */
[----:B---3--:R-:W-:Y:S02]  /*0960*/  HADD2.F32 R5, -RZ, R5.H0_H0 ;  /* 0x20000005ff057230 */ /* 0x008fe40000004100 */
[----:B----4-:R-:W-:Y:S02]  /*0970*/  @P0 HADD2.F32 R25, -RZ, R7.H0_H0 ;  /* 0x20000007ff190230 */ /* 0x010fe40000004100 */
[----:B------:R-:W-:-:S07]  /*0980*/  @P0 HADD2.F32 R26, -RZ, R6.H0_H0 ;  /* 0x20000006ff1a0230 */ /* 0x000fce0000004100 */
.L_x_331:
[----:B------:R-:W-:Y:S05]  /*0990*/  BSYNC B0 ;  /* 0x0000000000007941 */ /* 0x000fea0003800000 */
.L_x_330:
        /* <DEDUP_REMOVED lines=33> */
.L_x_332:
        /* <DEDUP_REMOVED lines=79> */
.L_x_334:
[----:B------:R-:W-:Y:S05]  /*10a0*/  BSYNC B0 ;  /* 0x0000000000007941 */ /* 0x000fea0003800000 */
.L_x_333:
        /* <DEDUP_REMOVED lines=318> */
.L_x_336:
[----:B------:R-:W-:Y:S05]  /*2490*/  BSYNC B0 ;  /* 0x0000000000007941 */ /* 0x000fea0003800000 */
.L_x_335:
        /* <DEDUP_REMOVED lines=20> */
.L_x_338:
[----:B------:R-:W-:Y:S05]  /*25e0*/  BSYNC B0 ;  /* 0x0000000000007941 */ /* 0x000fea0003800000 */
.L_x_337:
        /* <DEDUP_REMOVED lines=34> */
.L_x_341:
[----:B------:R-:W2:Y:S04]  /*2810*/  LDG.E.STRONG.GPU R10, desc[UR14][R8.64] ;  /* 0x0000000e080a7981 */ /* 0x000ea8000c1ef900 */
[----:B--2---:R-:W-:Y:S01]  /*2820*/  CCTL.IVALL ;  /* 0x00000000ff00798f */ /* 0x004fe20002000000 */
[----:B------:R-:W-:Y:S05]  /*2830*/  YIELD ;  /* 0x0000000000007946 */ /* 0x000fea0003800000 */
[----:B------:R-:W-:-:S13]  /*2840*/  ISETP.NE.AND P0, PT, R10, R13, PT ;  /* 0x0000000d0a00720c */ /* 0x000fda0003f05270 */
[----:B------:R-:W-:Y:S05]  /*2850*/  @P0 BRA `(.L_x_341) ;  /* 0xfffffffc00ec0947 */ /* 0x000fea000383ffff */
.L_x_340:
        /* <DEDUP_REMOVED lines=17> */
.L_x_345:
        /* <DEDUP_REMOVED lines=115> */
.L_x_344:
        /* <DEDUP_REMOVED lines=61> */
.L_x_346:
[----:B------:R-:W-:-:S13]  /*3470*/  ISETP.NE.OR P0, PT, R19, RZ, P0 ;  /* 0x000000ff1300720c */ /* 0x000fda0000705670 */
[----:B------:R-:W-:Y:S05]  /*3480*/  @!P0 BRA `(.L_x_342) ;  /* 0x00000000007c8947 */ /* 0x000fea0003800000 */
.L_x_343:
        /* <DEDUP_REMOVED lines=31> */
.L_x_342:
        /* <DEDUP_REMOVED lines=11> */
.L_x_348:
[----:B------:R-:W-:Y:S05]  /*3730*/  BSYNC B0 ;  /* 0x0000000000007941 */ /* 0x000fea0003800000 */
.L_x_347:
        /* <DEDUP_REMOVED lines=16> */
.L_x_339:
        /* <DEDUP_REMOVED lines=35> */
.L_x_349:
        /* <DEDUP_REMOVED lines=29> */
.L_x_351:
[----:B------:R-:W-:Y:S05]  /*3c40*/  BSYNC B0 ;  /* 0x0000000000007941 */ /* 0x000fea0003800000 */
.L_x_350:
        /* <DEDUP_REMOVED lines=9> */
.L_x_329:
        /* <DEDUP_REMOVED lines=19> */
.L_x_354:
[----:B------:R-:W-:Y:S05]  /*3e10*/  BSYNC B0 ;  /* 0x0000000000007941 */ /* 0x000fea0003800000 */
.L_x_353:
        /* <DEDUP_REMOVED lines=11> */
.L_x_356:
[----:B------:R-:W2:Y:S04]  /*3ed0*/  LDG.E.STRONG.GPU R5, desc[UR14][R2.64] ;  /* 0x0000000e02057981 */ /* 0x000ea8000c1ef900 */
[----:B--2---:R-:W-:Y:S01]  /*3ee0*/  CCTL.IVALL ;  /* 0x00000000ff00798f */ /* 0x004fe20002000000 */
[----:B------:R-:W-:Y:S05]  /*3ef0*/  YIELD ;  /* 0x0000000000007946 */ /* 0x000fea0003800000 */
[----:B------:R-:W-:-:S13]  /*3f00*/  ISETP.NE.AND P0, PT, R5, R0, PT ;  /* 0x000000000500720c */ /* 0x000fda0003f05270 */
[----:B------:R-:W-:Y:S05]  /*3f10*/  @P0 BRA `(.L_x_356) ;  /* 0xfffffffc00ec0947 */ /* 0x000fea000383ffff */
.L_x_355:
        /* <DEDUP_REMOVED lines=25> */
.L_x_357:
        /* <DEDUP_REMOVED lines=19> */
[----:B---3--:R-:W-:Y:S02]  /*41e0*/  F2FP.F16.F32.PACK_AB R3, R16, R3 ;  /* 0x000000031003723e */ /* 0x008fe400000000ff */
[----:B----4-:R-:W-:-:S03]  /*41f0*/  F2FP.F16.F32.PACK_AB R23, R21, R18 ;  /* 0x000000121517723e */ /* 0x010fc600000000ff */
[----:B------:R2:W-:Y:S04]  /*4200*/  STG.E desc[UR14][R10.64], R3 ;  /* 0x000000030a007986 */ /* 0x0005e8000c10190e */
[----:B------:R2:W-:Y:S02]  /*4210*/  STG.E desc[UR14][R12.64], R23 ;  /* 0x000000170c007986 */ /* 0x0005e4000c10190e */
[----:B------:R-:W-:Y:S05]  /*4220*/  @P0 BRA `(.L_x_357) ;  /* 0xfffffffc00a00947 */ /* 0x000fea000383ffff */
[----:B------:R-:W-:Y:S05]  /*4230*/  EXIT ;  /* 0x000000000000794d */ /* 0x000fea0003800000 */
.L_x_358:
        /* <DEDUP_REMOVED lines=12> */
.L_x_2287:


//--------------------- .text._Z35group_norm_nhwc_bwd_one_pass_kernelI11Bf16IOFp16WLi128ELi12ELi384EEv26Group_norm_nhwc_bwd_params --------------------------
	.section	.text._Z35group_norm_nhwc_bwd_one_pass_kernelI11Bf16IOFp16WLi128ELi12ELi384EEv26Group_norm_nhwc_bwd_params,"ax",@progbits
	.align	128
        .global         _Z35group_norm_nhwc_bwd_one_pass_kernelI11Bf16IOFp16WLi128ELi12ELi384EEv26Group_norm_nhwc_bwd_params
        .type           _Z35group_norm_nhwc_bwd_one_pass_kernelI11Bf16IOFp16WLi128ELi12ELi384EEv26Group_norm_nhwc_bwd_params,@function
        .size           _Z35group_norm_nhwc_bwd_one_pass_kernelI11Bf16IOFp16WLi128ELi12ELi384EEv26Group_norm_nhwc_bwd_params,(.L_x_2288 - _Z35group_norm_nhwc_bwd_one_pass_kernelI11Bf16IOFp16WLi128ELi12ELi384EEv26Group_norm_nhwc_bwd_params)
        .other          _Z35group_norm_nhwc_bwd_one_pass_kernelI11Bf16IOFp16WLi128ELi12ELi384EEv26Group_norm_nhwc_bwd_params,@"STO_CUDA_ENTRY STV_DEFAULT"
_Z35group_norm_nhwc_bwd_one_pass_kernelI11Bf16IOFp16WLi128ELi12ELi384EEv26Group_norm_nhwc_bwd_params:
.text._Z35group_norm_nhwc_bwd_one_pass_kernelI11Bf16IOFp16WLi128ELi12ELi384EEv26Group_norm_nhwc_bwd_params:
        /* <DEDUP_REMOVED lines=48> */
.L_x_386:
        /* <DEDUP_REMOVED lines=120> */
.L_x_361:
[----:B------:R-:W-:Y:S05]  /*0a80*/  BSYNC B0 ;  /* 0x0000000000007941 */ /* 0x000fea0003800000 */
.L_x_360:
        /* <DEDUP_REMOVED lines=37> */
.L_x_362:
        /* <DEDUP_REMOVED lines=26> */
.L_x_363:
        /* <DEDUP_REMOVED lines=85> */
.L_x_365:
[----:B------:R-:W-:Y:S05]  /*13d0*/  BSYNC B0 ;  /* 0x0000000000007941 */ /* 0x000fea0003800000 */
.L_x_364:
        /* <DEDUP_REMOVED lines=318> */
.L_x_367:
[----:B------:R-:W-:Y:S05]  /*27c0*/  BSYNC B0 ;  /* 0x0000000000007941 */ /* 0x000fea0003800000 */
.L_x_366:
        /* <DEDUP_REMOVED lines=21> */
.L_x_369:
[----:B------:R-:W-:Y:S05]  /*2920*/  BSYNC B0 ;  /* 0x0000000000007941 */ /* 0x000fea0003800000 */
.L_x_368:
        /* <DEDUP_REMOVED lines=37> */
.L_x_372:
[----:B------:R-:W2:Y:S04]  /*2b80*/  LDG.E.STRONG.GPU R13, desc[UR14][R10.64] ;  /* 0x0000000e0a0d7981 */ /* 0x000ea8000c1ef900 */
[----:B--2---:R-:W-:Y:S01]  /*2b90*/  CCTL.IVALL ;  /* 0x00000000ff00798f */ /* 0x004fe20002000000 */
[----:B------:R-:W-:Y:S05]  /*2ba0*/  YIELD ;  /* 0x0000000000007946 */ /* 0x000fea0003800000 */
[----:B------:R-:W-:-:S13]  /*2bb0*/  ISETP.NE.AND P0, PT, R13, R16, PT ;  /* 0x000000100d00720c */ /* 0x000fda0003f05270 */
[----:B------:R-:W-:Y:S05]  /*2bc0*/  @P0 BRA `(.L_x_372) ;  /* 0xfffffffc00ec0947 */ /* 0x000fea000383ffff */
.L_x_371:
        /* <DEDUP_REMOVED lines=17> */
.L_x_376:
        /* <DEDUP_REMOVED lines=115> */
.L_x_375:
        /* <DEDUP_REMOVED lines=61> */
.L_x_377:
[----:B------:R-:W-:-:S13]  /*37e0*/  ISETP.NE.OR P0, PT, R13, RZ, P0 ;  /* 0x000000ff0d00720c */ /* 0x000fda0000705670 */
[----:B------:R-:W-:Y:S05]  /*37f0*/  @!P0 BRA `(.L_x_373) ;  /* 0x00000000007c8947 */ /* 0x000fea0003800000 */
.L_x_374:
        /* <DEDUP_REMOVED lines=31> */
.L_x_373:
        /* <DEDUP_REMOVED lines=11> */
.L_x_379:
[----:B------:R-:W-:Y:S05]  /*3aa0*/  BSYNC B0 ;  /* 0x0000000000007941 */ /* 0x000fea0003800000 */
.L_x_378:
        /* <DEDUP_REMOVED lines=16> */
.L_x_370:
        /* <DEDUP_REMOVED lines=40> */
.L_x_380:
        /* <DEDUP_REMOVED lines=20> */
.L_x_382:
[----:B------:R-:W-:Y:S05]  /*3f70*/  BSYNC B0 ;  /* 0x0000000000007941 */ /* 0x000fea0003800000 */
.L_x_381:
        /* <DEDUP_REMOVED lines=23> */
.L_x_383:
        /* <DEDUP_REMOVED lines=23> */
.L_x_385:
[----:B------:R-:W-:Y:S05]  /*4260*/  BSYNC B0 ;  /* 0x0000000000007941 */ /* 0x000fea0003800000 */
.L_x_384:
[----:B------:R-:W-:Y:S01]  /*4270*/  ULDC UR8, c[0x0][0x10] ;  /* 0x0000040000087ab9 */ /* 0x000fe20000000800 */
[----:B------:R-:W-:Y:S02]  /*4280*/  UIADD3 UR4, UR4, 0x1, URZ ;  /* 0x0000000104047890 */ /* 0x000fe4000fffe03f */
[----:B------:R-:W-:-:S04]  /*4290*/  UIADD3 UR7, UR8, UR7, URZ ;  /* 0x0000000708077290 */ /* 0x000fc8000fffe03f */
[----:B------:R-:W-:-:S06]  /*42a0*/  UISETP.GE.AND UP0, UPT, UR7, UR5, UPT ;  /* 0x000000050700728c */ /* 0x000fcc000bf06270 */
[----:B------:R-:W-:-:S13]  /*42b0*/  PLOP3.LUT P0, PT, PT, PT, UP0, 0x80, 0x0 ;  /* 0x000000000000781c */ /* 0x000fda0003f0f008 */
[----:B------:R-:W-:Y:S05]  /*42c0*/  @!P0 BRA `(.L_x_386) ;  /* 0xffffffc0000c8947 */ /* 0x000fea000383ffff */
.L_x_359:
        /* <DEDUP_REMOVED lines=19> */
.L_x_388:
[----:B------:R-:W-:Y:S05]  /*4400*/  BSYNC B0 ;  /* 0x0000000000007941 */ /* 0x000fea0003800000 */
.L_x_387:
        /* <DEDUP_REMOVED lines=11> */
.L_x_390:
[----:B------:R-:W2:Y:S04]  /*44c0*/  LDG.E.STRONG.GPU R5, desc[UR14][R2.64] ;  /* 0x0000000e02057981 */ /* 0x000ea8000c1ef900 */
[----:B--2---:R-:W-:Y:S01]  /*44d0*/  CCTL.IVALL ;  /* 0x00000000ff00798f */ /* 0x004fe20002000000 */
[----:B------:R-:W-:Y:S05]  /*44e0*/  YIELD ;  /* 0x0000000000007946 */ /* 0x000fea0003800000 */
[----:B------:R-:W-:-:S13]  /*44f0*/  ISETP.NE.AND P0, PT, R5, R0, PT ;  /* 0x000000000500720c */ /* 0x000fda0003f05270 */
[----:B------:R-:W-:Y:S05]  /*4500*/  @P0 BRA `(.L_x_390) ;  /* 0xfffffffc00ec0947 */ /* 0x000fea000383ffff */
.L_x_389:
        /* <DEDUP_REMOVED lines=24> */
.L_x_391:
        /* <DEDUP_REMOVED lines=17> */
[----:B--2---:R-:W-:Y:S02]  /*47a0*/  F2FP.F16.F32.PACK_AB R3, R15, R0 ;  /* 0x000000000f03723e */ /* 0x004fe400000000ff */
[----:B------:R-:W-:Y:S02]  /*47b0*/  SHF.R.S32.HI R0, RZ, 0x1f, R47 ;  /* 0x0000001fff007819 */ /* 0x000fe4000001142f */
[----:B---3--:R-:W-:Y:S01]  /*47c0*/  F2FP.F16.F32.PACK_AB R21, R19, R16 ;  /* 0x000000101315723e */ /* 0x008fe200000000ff */
[----:B------:R2:W-:Y:S04]  /*47d0*/  STG.E desc[UR14][R8.64], R3 ;  /* 0x0000000308007986 */ /* 0x0005e8000c10190e */
[----:B------:R2:W-:Y:S01]  /*47e0*/  STG.E desc[UR14][R10.64], R21 ;  /* 0x000000150a007986 */ /* 0x0005e2000c10190e */
[----:B------:R-:W-:-:S13]  /*47f0*/  ISETP.GT.AND.EX P0, PT, R25, R0, PT, P0 ;  /* 0x000000001900720c */ /* 0x000fda0003f04300 */
[----:B--2---:R-:W-:Y:S05]  /*4800*/  @P0 BRA `(.L_x_391) ;  /* 0xfffffffc00a00947 */ /* 0x004fea000383ffff */
[----:B------:R-:W-:Y:S05]  /*4810*/  EXIT ;  /* 0x000000000000794d */ /* 0x000fea0003800000 */
.L_x_392:
        /* <DEDUP_REMOVED lines=14> */
.L_x_2288:


//--------------------- .text._Z35group_norm_nhwc_bwd_one_pass_kernelI11Bf16IOFp16WLi256ELi12ELi384EEv26Group_norm_nhwc_bwd_params --------------------------
	.section	.text._Z35group_norm_nhwc_bwd_one_pass_kernelI11Bf16IOFp16WLi256ELi12ELi384EEv26Group_norm_nhwc_bwd_params,"ax",@progbits
	.align	128
        .global         _Z35group_norm_nhwc_bwd_one_pass_kernelI11Bf16IOFp16WLi256ELi12ELi384EEv26Group_norm_nhwc_bwd_params
        .type           _Z35group_norm_nhwc_bwd_one_pass_kernelI11Bf16IOFp16WLi256ELi12ELi384EEv26Group_norm_nhwc_bwd_params,@function
        .size           _Z35group_norm_nhwc_bwd_one_pass_kernelI11Bf16IOFp16WLi256ELi12ELi384EEv26Group_norm_nhwc_bwd_params,(.L_x_2289 - _Z35group_norm_nhwc_bwd_one_pass_kernelI11Bf16IOFp16WLi256ELi12ELi384EEv26Group_norm_nhwc_bwd_params)
        .other          _Z35group_norm_nhwc_bwd_one_pass_kernelI11Bf16IOFp16WLi256ELi12ELi384EEv26Group_norm_nhwc_bwd_params,@"STO_CUDA_ENTRY STV_DEFAULT"
_Z35group_norm_nhwc_bwd_one_pass_kernelI11Bf16IOFp16WLi256ELi12ELi384EEv26Group_norm_nhwc_bwd_params:
.text._Z35group_norm_nhwc_bwd_one_pass_kernelI11Bf16IOFp16WLi256ELi12ELi384EEv26Group_norm_nhwc_bwd_params:
        /* <DEDUP_REMOVED lines=48> */
.L_x_428:
        /* <DEDUP_REMOVED lines=162> */
[----:B--2---:R-:W-:-:S02]  /*0d20*/  HADD2.F32 R7, -RZ, R7.H0_H0 ;  /* 0x20000007ff077230 */ /* 0x004fc40000004100 */
[----:B---3--:R-:W-:Y:S02]  /*0d30*/  @P0 HADD2.F32 R4, -RZ, R13.H0_H0 ;  /* 0x2000000dff040230 */ /* 0x008fe40000004100 */
[----:B----4-:R-:W-:Y:S02]  /*0d40*/  @P0 HADD2.F32 R5, -RZ, R12.H0_H0 ;  /* 0x2000000cff050230 */ /* 0x010fe40000004100 */
[----:B------:R-:W-:-:S07]  /*0d50*/  HADD2.F32 R6, -RZ, R6.H0_H0 ;  /* 0x20000006ff067230 */ /* 0x000fce0000004100 */
.L_x_395:
[----:B------:R-:W-:Y:S05]  /*0d60*/  BSYNC B0 ;  /* 0x0000000000007941 */ /* 0x000fea0003800000 */
.L_x_394:
        /* <DEDUP_REMOVED lines=37> */
.L_x_396:
        /* <DEDUP_REMOVED lines=26> */
.L_x_397:
        /* <DEDUP_REMOVED lines=36> */
.L_x_398:
        /* <DEDUP_REMOVED lines=34> */
.L_x_399:
        /* <DEDUP_REMOVED lines=91> */
.L_x_401:
[----:B------:R-:W-:Y:S05]  /*1b70*/  BSYNC B0 ;  /* 0x0000000000007941 */ /* 0x000fea0003800000 */
.L_x_400:
        /* <DEDUP_REMOVED lines=318> */
.L_x_403:
[----:B------:R-:W-:Y:S05]  /*2f60*/  BSYNC B0 ;  /* 0x0000000000007941 */ /* 0x000fea0003800000 */
.L_x_402:
        /* <DEDUP_REMOVED lines=21> */
.L_x_405:
[----:B------:R-:W-:Y:S05]  /*30c0*/  BSYNC B0 ;  /* 0x0000000000007941 */ /* 0x000fea0003800000 */
.L_x_404:
        /* <DEDUP_REMOVED lines=37> */
.L_x_408:
[----:B------:R-:W2:Y:S04]  /*3320*/  LDG.E.STRONG.GPU R10, desc[UR14][R8.64] ;  /* 0x0000000e080a7981 */ /* 0x000ea8000c1ef900 */
[----:B--2---:R-:W-:Y:S01]  /*3330*/  CCTL.IVALL ;  /* 0x00000000ff00798f */ /* 0x004fe20002000000 */
[----:B------:R-:W-:Y:S05]  /*3340*/  YIELD ;  /* 0x0000000000007946 */ /* 0x000fea0003800000 */
[----:B------:R-:W-:-:S13]  /*3350*/  ISETP.NE.AND P0, PT, R10, R13, PT ;  /* 0x0000000d0a00720c */ /* 0x000fda0003f05270 */
[----:B------:R-:W-:Y:S05]  /*3360*/  @P0 BRA `(.L_x_408) ;  /* 0xfffffffc00ec0947 */ /* 0x000fea000383ffff */
.L_x_407:
        /* <DEDUP_REMOVED lines=17> */
.L_x_412:
        /* <DEDUP_REMOVED lines=115> */
.L_x_411:
        /* <DEDUP_REMOVED lines=61> */
.L_x_413:
[----:B------:R-:W-:-:S13]  /*3f80*/  ISETP.NE.OR P0, PT, R22, RZ, P0 ;  /* 0x000000ff1600720c */ /* 0x000fda0000705670 */
[----:B------:R-:W-:Y:S05]  /*3f90*/  @!P0 BRA `(.L_x_409) ;  /* 0x00000000007c8947 */ /* 0x000fea0003800000 */
.L_x_410:
        /* <DEDUP_REMOVED lines=31> */
.L_x_409:
        /* <DEDUP_REMOVED lines=11> */
.L_x_415:
[----:B------:R-:W-:Y:S05]  /*4240*/  BSYNC B0 ;  /* 0x0000000000007941 */ /* 0x000fea0003800000 */
.L_x_414:
        /* <DEDUP_REMOVED lines=16> */
.L_x_406:
        /* <DEDUP_REMOVED lines=40> */
.L_x_416:
        /* <DEDUP_REMOVED lines=21> */
.L_x_418:
[----:B------:R-:W-:Y:S05]  /*4720*/  BSYNC B0 ;  /* 0x0000000000007941 */ /* 0x000fea0003800000 */
.L_x_417:
        /* <DEDUP_REMOVED lines=39> */
.L_x_419:
        /* <DEDUP_REMOVED lines=20> */
.L_x_421:
[----:B------:R-:W-:Y:S05]  /*4ae0*/  BSYNC B0 ;  /* 0x0000000000007941 */ /* 0x000fea0003800000 */
.L_x_420:
        /* <DEDUP_REMOVED lines=31> */
.L_x_422:
        /* <DEDUP_REMOVED lines=20> */
.L_x_424:
[----:B------:R-:W-:Y:S05]  /*4e20*/  BSYNC B0 ;  /* 0x0000000000007941 */ /* 0x000fea0003800000 */
.L_x_423:
        /* <DEDUP_REMOVED lines=25> */
.L_x_425:
        /* <DEDUP_REMOVED lines=19> */
.L_x_427:
[----:B------:R-:W-:Y:S05]  /*50f0*/  BSYNC B0 ;  /* 0x0000000000007941 */ /* 0x000fea0003800000 */
.L_x_426:
[----:B------:R-:W-:Y:S01]  /*5100*/  ULDC UR11, c[0x0][0x10] ;  /* 0x00000400000b7ab9 */ /* 0x000fe20000000800 */
[----:B------:R-:W-:Y:S02]  /*5110*/  UIADD3 UR4, UR4, 0x1, URZ ;  /* 0x0000000104047890 */ /* 0x000fe4000fffe03f */
[----:B------:R-:W-:-:S04]  /*5120*/  UIADD3 UR10, UR11, UR10, URZ ;  /* 0x0000000a0b0a7290 */ /* 0x000fc8000fffe03f */
[----:B------:R-:W-:-:S06]  /*5130*/  UISETP.GE.AND UP0, UPT, UR10, UR5, UPT ;  /* 0x000000050a00728c */ /* 0x000fcc000bf06270 */
[----:B------:R-:W-:-:S13]  /*5140*/  PLOP3.LUT P0, PT, PT, PT, UP0, 0x80, 0x0 ;  /* 0x000000000000781c */ /* 0x000fda0003f0f008 */
[----:B------:R-:W-:Y:S05]  /*5150*/  @!P0 BRA `(.L_x_428) ;  /* 0xffffffb000688947 */ /* 0x000fea000383ffff */
.L_x_393:
        /* <DEDUP_REMOVED lines=19> */
.L_x_430:
[----:B------:R-:W-:Y:S05]  /*5290*/  BSYNC B0 ;  /* 0x0000000000007941 */ /* 0x000fea0003800000 */
.L_x_429:
        /* <DEDUP_REMOVED lines=11> */
.L_x_432:
[----:B------:R-:W2:Y:S04]  /*5350*/  LDG.E.STRONG.GPU R5, desc[UR14][R2.64] ;  /* 0x0000000e02057981 */ /* 0x000ea8000c1ef900 */
[----:B--2---:R-:W-:Y:S01]  /*5360*/  CCTL.IVALL ;  /* 0x00000000ff00798f */ /* 0x004fe20002000000 */
[----:B------:R-:W-:Y:S05]  /*5370*/  YIELD ;  /* 0x0000000000007946 */ /* 0x000fea0003800000 */
[----:B------:R-:W-:-:S13]  /*5380*/  ISETP.NE.AND P0, PT, R5, R0, PT ;  /* 0x000000000500720c */ /* 0x000fda0003f05270 */
[----:B------:R-:W-:Y:S05]  /*5390*/  @P0 BRA `(.L_x_432) ;  /* 0xfffffffc00ec0947 */ /* 0x000fea000383ffff */
.L_x_431:
        /* <DEDUP_REMOVED lines=24> */
.L_x_433:
        /* <DEDUP_REMOVED lines=25> */
.L_x_434:
        /* <DEDUP_REMOVED lines=13> */
.L_x_2289:


//--------------------- .text._Z35group_norm_nhwc_bwd_one_pass_kernelI11Bf16IOFp16WLi512ELi12ELi384EEv26Group_norm_nhwc_bwd_params --------------------------
	.section	.text._Z35group_norm_nhwc_bwd_one_pass_kernelI11Bf16IOFp16WLi512ELi12ELi384EEv26Group_norm_nhwc_bwd_params,"ax",@progbits
	.align	128
        .global         _Z35group_norm_nhwc_bwd_one_pass_kernelI11Bf16IOFp16WLi512ELi12ELi384EEv26Group_norm_nhwc_bwd_params
        .type           _Z35group_norm_nhwc_bwd_one_pass_kernelI11Bf16IOFp16WLi512ELi12ELi384EEv26Group_norm_nhwc_bwd_params,@function
        .size           _Z35group_norm_nhwc_bwd_one_pass_kernelI11Bf16IOFp16WLi512ELi12ELi384EEv26Group_norm_nhwc_bwd_params,(.L_x_2290 - _Z35group_norm_nhwc_bwd_one_pass_kernelI11Bf16IOFp16WLi512ELi12ELi384EEv26Group_norm_nhwc_bwd_params)
        .other          _Z35group_norm_nhwc_bwd_one_pass_kernelI11Bf16IOFp16WLi512ELi12ELi384EEv26Group_norm_nhwc_bwd_params,@"STO_CUDA_ENTRY STV_DEFAULT"
_Z35group_norm_nhwc_bwd_one_pass_kernelI11Bf16IOFp16WLi512ELi12ELi384EEv26Group_norm_nhwc_bwd_params:
.text._Z35group_norm_nhwc_bwd_one_pass_kernelI11Bf16IOFp16WLi512ELi12ELi384EEv26Group_norm_nhwc_bwd_params:
        /* <DEDUP_REMOVED lines=66> */
.L_x_486:
        /* <DEDUP_REMOVED lines=256> */
[----:B--2---:R-:W-:Y:S02]  /*1420*/  HADD2.F32 R15, -RZ, R15.H0_H0 ;  /* 0x2000000fff0f7230 */ /* 0x004fe40000004100 */
[----:B---3--:R-:W-:Y:S02]  /*1430*/  HADD2.F32 R8, -RZ, R8.H0_H0 ;  /* 0x20000008ff087230 */ /* 0x008fe40000004100 */
[----:B----4-:R-:W-:Y:S02]  /*1440*/  @P0 HADD2.F32 R14, -RZ, R10.H0_H0 ;  /* 0x2000000aff0e0230 */ /* 0x010fe40000004100 */
[----:B------:R-:W-:-:S07]  /*1450*/  @P0 HADD2.F32 R11, -RZ, R9.H0_H0 ;  /* 0x20000009ff0b0230 */ /* 0x000fce0000004100 */
.L_x_437:
[----:B------:R-:W-:Y:S05]  /*1460*/  BSYNC B0 ;  /* 0x0000000000007941 */ /* 0x000fea0003800000 */
.L_x_436:
        /* <DEDUP_REMOVED lines=39> */
.L_x_438:
        /* <DEDUP_REMOVED lines=26> */
.L_x_439:
        /* <DEDUP_REMOVED lines=36> */
.L_x_440:
        /* <DEDUP_REMOVED lines=34> */
.L_x_441:
        /* <DEDUP_REMOVED lines=36> */
.L_x_442:
        /* <DEDUP_REMOVED lines=34> */
.L_x_443:
        /* <DEDUP_REMOVED lines=37> */
.L_x_444:
        /* <DEDUP_REMOVED lines=35> */
.L_x_445:
        /* <DEDUP_REMOVED lines=106> */
.L_x_447:
[----:B------:R-:W-:Y:S05]  /*2c60*/  BSYNC B0 ;  /* 0x0000000000007941 */ /* 0x000fea0003800000 */
.L_x_446:
        /* <DEDUP_REMOVED lines=321> */
.L_x_449:
[----:B------:R-:W-:Y:S05]  /*4080*/  BSYNC B0 ;  /* 0x0000000000007941 */ /* 0x000fea0003800000 */
.L_x_448:
        /* <DEDUP_REMOVED lines=15> */
.L_x_451:
[----:B------:R-:W-:Y:S05]  /*4180*/  BSYNC B0 ;  /* 0x0000000000007941 */ /* 0x000fea0003800000 */
.L_x_450:
        /* <DEDUP_REMOVED lines=47> */
.L_x_454:
[----:B-1----:R-:W2:Y:S04]  /*4480*/  LDG.E.STRONG.GPU R32, desc[UR14][R16.64] ;  /* 0x0000000e10207981 */ /* 0x002ea8000c1ef900 */
[----:B--2---:R-:W-:Y:S01]  /*4490*/  CCTL.IVALL ;  /* 0x00000000ff00798f */ /* 0x004fe20002000000 */
[----:B------:R-:W-:Y:S05]  /*44a0*/  YIELD ;  /* 0x0000000000007946 */ /* 0x000fea0003800000 */
[----:B------:R-:W-:-:S13]  /*44b0*/  ISETP.NE.AND P6, PT, R32, R39, PT ;  /* 0x000000272000720c */ /* 0x000fda0003fc5270 */
[----:B------:R-:W-:Y:S05]  /*44c0*/  @P6 BRA `(.L_x_454) ;  /* 0xfffffffc00ec6947 */ /* 0x000fea000383ffff */
.L_x_453:
        /* <DEDUP_REMOVED lines=22> */
.L_x_458:
        /* <DEDUP_REMOVED lines=115> */
.L_x_457:
        /* <DEDUP_REMOVED lines=63> */
.L_x_459:
[----:B------:R-:W-:-:S04]  /*5150*/  LOP3.LUT P6, RZ, R66, 0x1, RZ, 0xc0, !PT ;  /* 0x0000000142ff7812 */ /* 0x000fc800078cc0ff */
[----:B------:R-:W-:-:S13]  /*5160*/  ISETP.NE.OR P6, PT, R32, RZ, P6 ;  /* 0x000000ff2000720c */ /* 0x000fda00037c5670 */
[----:B------:R-:W-:Y:S05]  /*5170*/  @!P6 BRA `(.L_x_455) ;  /* 0x00000000007ce947 */ /* 0x000fea0003800000 */
.L_x_456:
        /* <DEDUP_REMOVED lines=31> */
.L_x_455:
        /* <DEDUP_REMOVED lines=10> */
.L_x_461:
[----:B------:R-:W-:Y:S05]  /*5410*/  BSYNC B0 ;  /* 0x0000000000007941 */ /* 0x000fea0003800000 */
.L_x_460:
        /* <DEDUP_REMOVED lines=17> */
.L_x_452:
        /* <DEDUP_REMOVED lines=42> */
.L_x_462:
        /* <DEDUP_REMOVED lines=20> */
.L_x_464:
[----:B------:R-:W-:Y:S05]  /*5910*/  BSYNC B0 ;  /* 0x0000000000007941 */ /* 0x000fea0003800000 */
.L_x_463:
        /* <DEDUP_REMOVED lines=27> */
.L_x_465:
        /* <DEDUP_REMOVED lines=22> */
.L_x_467:
[----:B------:R-:W-:Y:S05]  /*5c30*/  BSYNC B0 ;  /* 0x0000000000007941 */ /* 0x000fea0003800000 */
.L_x_466:
        /* <DEDUP_REMOVED lines=27> */
.L_x_468:
        /* <DEDUP_REMOVED lines=22> */
.L_x_470:
[----:B------:R-:W-:Y:S05]  /*5f50*/  BSYNC B0 ;  /* 0x0000000000007941 */ /* 0x000fea0003800000 */
.L_x_469:
        /* <DEDUP_REMOVED lines=26> */
.L_x_471:
        /* <DEDUP_REMOVED lines=22> */
.L_x_473:
[----:B------:R-:W-:Y:S05]  /*6260*/  BSYNC B0 ;  /* 0x0000000000007941 */ /* 0x000fea0003800000 */
.L_x_472:
        /* <DEDUP_REMOVED lines=29> */
.L_x_474:
        /* <DEDUP_REMOVED lines=22> */
.L_x_476:
[----:B------:R-:W-:Y:S05]  /*65a0*/  BSYNC B0 ;  /* 0x0000000000007941 */ /* 0x000fea0003800000 */
.L_x_475:
        /* <DEDUP_REMOVED lines=32> */
.L_x_477:
        /* <DEDUP_REMOVED lines=22> */
.L_x_479:
[----:B------:R-:W-:Y:S05]  /*6910*/  BSYNC B0 ;  /* 0x0000000000007941 */ /* 0x000fea0003800000 */
.L_x_478:
        /* <DEDUP_REMOVED lines=32> */
.L_x_480:
        /* <DEDUP_REMOVED lines=22> */
.L_x_482:
[----:B------:R-:W-:Y:S05]  /*6c80*/  BSYNC B0 ;  /* 0x0000000000007941 */ /* 0x000fea0003800000 */
.L_x_481:
        /* <DEDUP_REMOVED lines=31> */
.L_x_483:
        /* <DEDUP_REMOVED lines=19> */
.L_x_485:
[----:B------:R-:W-:Y:S05]  /*6fb0*/  BSYNC B0 ;  /* 0x0000000000007941 */ /* 0x000fea0003800000 */
.L_x_484:
[----:B------:R-:W-:Y:S01]  /*6fc0*/  ULDC UR8, c[0x0][0x2a0] ;  /* 0x0000a80000087ab9 */ /* 0x000fe20000000800 */
[----:B------:R-:W-:Y:S01]  /*6fd0*/  ULDC UR9, c[0x0][0x270] ;  /* 0x00009c0000097ab9 */ /* 0x000fe20000000800 */
[----:B------:R-:W-:Y:S01]  /*6fe0*/  IADD3 R60, R3, R60, RZ ;  /* 0x0000003c033c7210 */ /* 0x000fe20007ffe0ff */
[----:B------:R-:W-:Y:S01]  /*6ff0*/  UIMAD UR8, UR8, UR9, URZ ;  /* 0x00000009080872a4 */ /* 0x000fe2000f8e023f */
[----:B------:R-:W-:-:S05]  /*7000*/  IADD3 R61, R61, 0x1, RZ ;  /* 0x000000013d3d7810 */ /* 0x000fca0007ffe0ff */
[----:B------:R-:W-:-:S13]  /*7010*/  ISETP.GE.AND P0, PT, R60, UR8, PT ;  /* 0x000000083c007c0c */ /* 0x000fda000bf06270 */
[----:B------:R-:W-:Y:S05]  /*7020*/  @!P0 BRA `(.L_x_486) ;  /* 0xffffff9000fc8947 */ /* 0x000fea000383ffff */
.L_x_435:
        /* <DEDUP_REMOVED lines=23> */
.L_x_488:
[----:B------:R-:W-:Y:S05]  /*71a0*/  BSYNC B0 ;  /* 0x0000000000007941 */ /* 0x000fea0003800000 */
.L_x_487:
[----:B------:R-:W-:Y:S05]  /*71b0*/  @P0 EXIT ;  /* 0x000000000000094d */ /* 0x000fea0003800000 */
[----:B------:R-:W-:Y:S05]  /*71c0*/  @P2 BRA `(.L_x_489) ;  /* 0x0000000000202947 */ /* 0x000fea0003800000 */
[----:B------:R-:W-:-:S05]  /*71d0*/  IMAD R0, R6, R7, RZ ;  /* 0x0000000706007224 */ /* 0x000fca00078e02ff */
[----:B------:R-:W-:-:S13]  /*71e0*/  ISETP.NE.AND P0, PT, R0, -0x1, PT ;  /* 0xffffffff0000780c */ /* 0x000fda0003f05270 */
[----:B------:R-:W-:Y:S05]  /*71f0*/  @!P0 BRA `(.L_x_489) ;  /* 0x0000000000148947 */ /* 0x000fea0003800000 */
.L_x_490:
[----:B-1----:R-:W2:Y:S04]  /*7200*/  LDG.E.STRONG.GPU R5, desc[UR14][R2.64] ;  /* 0x0000000e02057981 */ /* 0x002ea8000c1ef900 */
[----:B--2---:R-:W-:Y:S01]  /*7210*/  CCTL.IVALL ;  /* 0x00000000ff00798f */ /* 0x004fe20002000000 */
[----:B------:R-:W-:Y:S05]  /*7220*/  YIELD ;  /* 0x0000000000007946 */ /* 0x000fea0003800000 */
[----:B------:R-:W-:-:S13]  /*7230*/  ISETP.NE.AND P0, PT, R5, R0, PT ;  /* 0x000000000500720c */ /* 0x000fda0003f05270 */
[----:B------:R-:W-:Y:S05]  /*7240*/  @P0 BRA `(.L_x_490) ;  /* 0xfffffffc00ec0947 */ /* 0x000fea000383ffff */
.L_x_489:
        /* <DEDUP_REMOVED lines=24> */
.L_x_491:
        /* <DEDUP_REMOVED lines=17> */
[----:B---3--:R-:W-:Y:S02]  /*74e0*/  F2FP.F16.F32.PACK_AB R19, R9, R0 ;  /* 0x000000000913723e */ /* 0x008fe400000000ff */
[----:B------:R-:W-:Y:S02]  /*74f0*/  SHF.R.S32.HI R0, RZ, 0x1f, R65 ;  /* 0x0000001fff007819 */ /* 0x000fe40000011441 */
[----:B----4-:R-:W-:Y:S01]  /*7500*/  F2FP.F16.F32.PACK_AB R21, R13, R10 ;  /* 0x0000000a0d15723e */ /* 0x010fe200000000ff */
[----:B------:R3:W-:Y:S04]  /*7510*/  STG.E desc[UR14][R2.64], R19 ;  /* 0x0000001302007986 */ /* 0x0007e8000c10190e */
[----:B------:R3:W-:Y:S01]  /*7520*/  STG.E desc[UR14][R4.64], R21 ;  /* 0x0000001504007986 */ /* 0x0007e2000c10190e */
[----:B------:R-:W-:-:S13]  /*7530*/  ISETP.GT.AND.EX P0, PT, R25, R0, PT, P0 ;  /* 0x000000001900720c */ /* 0x000fda0003f04300 */
[----:B---3--:R-:W-:Y:S05]  /*7540*/  @P0 BRA `(.L_x_491) ;  /* 0xfffffffc00a00947 */ /* 0x008fea000383ffff */
[----:B------:R-:W-:Y:S05]  /*7550*/  EXIT ;  /* 0x000000000000794d */ /* 0x000fea0003800000 */
.L_x_492:
        /* <DEDUP_REMOVED lines=10> */
.L_x_2290:


//--------------------- .text._Z35group_norm_nhwc_bwd_one_pass_kernelI11Fp16IOFp32WLi64ELi12ELi384EEv26Group_norm_nhwc_bwd_params --------------------------
	.section	.text._Z35group_norm_nhwc_bwd_one_pass_kernelI11Fp16IOFp32WLi64ELi12ELi384EEv26Group_norm_nhwc_bwd_params,"ax",@progbits
	.align	128
        .global         _Z35group_norm_nhwc_bwd_one_pass_kernelI11Fp16IOFp32WLi64ELi12ELi384EEv26Group_norm_nhwc_bwd_params
        .type           _Z35group_norm_nhwc_bwd_one_pass_kernelI11Fp16IOFp32WLi64ELi12ELi384EEv26Group_norm_nhwc_bwd_params,@function
        .size           _Z35group_norm_nhwc_bwd_one_pass_kernelI11Fp16IOFp32WLi64ELi12ELi384EEv26Group_norm_nhwc_bwd_params,(.L_x_2291 - _Z35group_norm_nhwc_bwd_one_pass_kernelI11Fp16IOFp32WLi64ELi12ELi384EEv26Group_norm_nhwc_bwd_params)
        .other          _Z35group_norm_nhwc_bwd_one_pass_kernelI11Fp16IOFp32WLi64ELi12ELi384EEv26Group_norm_nhwc_bwd_params,@"STO_CUDA_ENTRY STV_DEFAULT"
_Z35group_norm_nhwc_bwd_one_pass_kernelI11Fp16IOFp32WLi64ELi12ELi384EEv26Group_norm_nhwc_bwd_params:
.text._Z35group_norm_nhwc_bwd_one_pass_kernelI11Fp16IOFp32WLi64ELi12ELi384EEv26Group_norm_nhwc_bwd_params:
        /* <DEDUP_REMOVED lines=44> */
.L_x_516:
        /* <DEDUP_REMOVED lines=69> */
[----:B------:R-:W-:Y:S02]  /*0710*/  @P1 IADD3.X R5, R10, R5, RZ, P0, !PT ;  /* 0x000000050a051210 */ /* 0x000fe400007fe4ff */
[----:B------:R-:W-:Y:S01]  /*0720*/  PRMT R30, RZ, 0x5410, RZ ;  /* 0x00005410ff1e7816 */ /* 0x000fe200000000ff */
[----:B------:R-:W-:Y:S01]  /*0730*/  UMOV UR8, 0x3f800000 ;  /* 0x3f80000000087882 */ /* 0x000fe20000000000 */
        /* <DEDUP_REMOVED lines=13> */
[----:B--2---:R-:W-:-:S04]  /*0810*/  @P1 PRMT R30, R6, 0x7610, R30 ;  /* 0x00007610061e1816 */ /* 0x004fc8000000001e */
        /* <DEDUP_REMOVED lines=14> */
.L_x_495:
[----:B------:R-:W-:Y:S05]  /*0900*/  BSYNC B0 ;  /* 0x0000000000007941 */ /* 0x000fea0003800000 */
.L_x_494:
[----:B------:R-:W-:Y:S01]  /*0910*/  ULDC.U8 UR6, c[0x0][0x2a4] ;  /* 0x0000a90000067ab9 */ /* 0x000fe20000000000 */
[----:B------:R-:W-:Y:S01]  /*0920*/  PRMT R3, RZ, 0x5410, RZ ;  /* 0x00005410ff037816 */ /* 0x000fe200000000ff */
[--C-:B0-----:R-:W-:Y:S01]  /*0930*/  HADD2.F32 R9, -RZ, R30.reuse.H0_H0 ;  /* 0x2000001eff097230 */ /* 0x101fe20000004100 */
[----:B------:R-:W-:Y:S01]  /*0940*/  ISETP.NE.AND P0, PT, RZ, UR6, PT ;  /* 0x00000006ff007c0c */ /* 0x000fe2000bf05270 */
[----:B------:R-:W-:Y:S01]  /*0950*/  HADD2.F32 R11, -RZ, R30.H1_H1 ;  /* 0x3000001eff0b7230 */ /* 0x000fe20000004100 */
[----:B-----5:R-:W-:Y:S02]  /*0960*/  @P1 PRMT R3, R14, 0x7610, R3 ;  /* 0x000076100e031816 */ /* 0x020fe40000000003 */
[C---:B------:R-:W-:Y:S02]  /*0970*/  FADD.FTZ R9, -R2.reuse, R9 ;  /* 0x0000000902097221 */ /* 0x040fe40000010100 */
[----:B------:R-:W-:Y:S01]  /*0980*/  @P1 PRMT R3, R3, 0x7610, R14 ;  /* 0x0000761003031816 */ /* 0x000fe2000000000e */
[----:B------:R-:W-:Y:S01]  /*0990*/  FADD.FTZ R8, -R2, R11 ;  /* 0x0000000b02087221 */ /* 0x000fe20000010100 */
[----:B------:R-:W-:-:S03]  /*09a0*/  FMUL.FTZ R9, R9, UR8 ;  /* 0x0000000809097c20 */ /* 0x000fc60008410000 */
[--C-:B------:R-:W-:Y:S02]  /*09b0*/  HADD2.F32 R14, -RZ, R3.reuse.H0_H0 ;  /* 0x20000003ff0e7230 */ /* 0x100fe40000004100 */
[----:B------:R-:W-:Y:S01]  /*09c0*/  FMUL.FTZ R8, R8, UR8 ;  /* 0x0000000808087c20 */ /* 0x000fe20008410000 */
[----:B------:R-:W-:Y:S01]  /*09d0*/  HADD2.F32 R15, -RZ, R3.H1_H1 ;  /* 0x30000003ff0f7230 */ /* 0x000fe20000004100 */
        /* <DEDUP_REMOVED lines=19> */
.L_x_496:
[----:B------:R-:W-:Y:S01]  /*0b10*/  FMUL.FTZ R10, R14, R4 ;  /* 0x000000040e0a7220 */ /* 0x000fe20000410000 */
[----:B------:R-:W-:Y:S01]  /*0b20*/  FMUL.FTZ R12, R15, R5 ;  /* 0x000000050f0c7220 */ /* 0x000fe20000410000 */
[----:B------:R-:W-:Y:S01]  /*0b30*/  ISETP.GT.AND P0, PT, R29, 0x1e, PT ;  /* 0x0000001e1d00780c */ /* 0x000fe20003f04270 */
[----:B------:R-:W0:Y:S01]  /*0b40*/  S2UR UR13, SR_CgaCtaId ;  /* 0x00000000000d79c3 */ /* 0x000e220000008800 */
[----:B------:R-:W-:Y:S01]  /*0b50*/  FFMA.FTZ R11, R9, R10, RZ ;  /* 0x0000000a090b7223 */ /* 0x000fe200000100ff */
[----:B------:R-:W-:Y:S01]  /*0b60*/  FADD.FTZ R13, RZ, R10 ;  /* 0x0000000aff0d7221 */ /* 0x000fe20000010000 */
[----:B------:R-:W-:Y:S01]  /*0b70*/  UMOV UR7, 0x400 ;  /* 0x0000040000077882 */ /* 0x000fe20000000000 */
[C---:B------:R-:W-:Y:S01]  /*0b80*/  ISETP.NE.AND P2, PT, R31.reuse, RZ, PT ;  /* 0x000000ff1f00720c */ /* 0x040fe20003f45270 */
        /* <DEDUP_REMOVED lines=30> */
[----:B------:R-:W-:Y:S01]  /*0d70*/  FFMA.FTZ R13, R8, R15, RZ ;  /* 0x0000000f080d7223 */ /* 0x000fe200000100ff */
[----:B------:R-:W-:Y:S01]  /*0d80*/  FADD.FTZ R15, RZ, R15 ;  /* 0x0000000fff0f7221 */ /* 0x000fe20000010000 */
[----:B-1----:R-:W-:Y:S01]  /*0d90*/  @!P0 FADD.FTZ R11, R11, R12 ;  /* 0x0000000c0b0b8221 */ /* 0x002fe20000010000 */
[----:B------:R-:W-:Y:S01]  /*0da0*/  ISETP.NE.AND P0, PT, R29, RZ, PT ;  /* 0x000000ff1d00720c */ /* 0x000fe20003f05270 */
[----:B------:R-:W-:Y:S01]  /*0db0*/  FFMA.FTZ R12, R9, R14, RZ ;  /* 0x0000000e090c7223 */ /* 0x000fe200000100ff */
[----:B------:R-:W-:Y:S01]  /*0dc0*/  FADD.FTZ R14, RZ, R14 ;  /* 0x0000000eff0e7221 */ /* 0x000fe20000010000 */
[----:B------:R-:W-:-:S02]  /*0dd0*/  MOV R8, R10 ;  /* 0x0000000a00087202 */ /* 0x000fc40000000f00 */
[----:B------:R-:W-:Y:S02]  /*0de0*/  MOV R9, R11 ;  /* 0x0000000b00097202 */ /* 0x000fe40000000f00 */
[----:B------:R0:W-:Y:S06]  /*0df0*/  STS.128 [R32], R12 ;  /* 0x0000000c20007388 */ /* 0x0001ec0000000c00 */
        /* <DEDUP_REMOVED lines=8> */
[----:B------:R-:W-:-:S02]  /*0e80*/  FADD.FTZ R24, R9, R11 ;  /* 0x0000000b09187221 */ /* 0x000fc40000010000 */
[----:B0-----:R-:W0:Y:S01]  /*0e90*/  LDS.128 R8, [UR6+0x40] ;  /* 0x00004006ff087984 */ /* 0x001e220008000c00 */
[----:B--2---:R-:W-:Y:S01]  /*0ea0*/  FADD.FTZ R25, R25, R20 ;  /* 0x0000001419197221 */ /* 0x004fe20000010000 */
[----:B------:R-:W-:-:S03]  /*0eb0*/  FADD.FTZ R24, R24, R21 ;  /* 0x0000001518187221 */ /* 0x000fc60000010000 */
[----:B------:R-:W-:Y:S01]  /*0ec0*/  FADD.FTZ R25, R25, R22 ;  /* 0x0000001619197221 */ /* 0x000fe20000010000 */
[----:B------:R-:W-:Y:S02]  /*0ed0*/  FADD.FTZ R24, R24, R23 ;  /* 0x0000001718187221 */ /* 0x000fe40000010000 */
[----:B------:R-:W1:Y:S01]  /*0ee0*/  LDS.128 R20, [UR6+0x50] ;  /* 0x00005006ff147984 */ /* 0x000e620008000c00 */
[----:B---3--:R-:W-:Y:S01]  /*0ef0*/  FADD.FTZ R25, R25, R16 ;  /* 0x0000001019197221 */ /* 0x008fe20000010000 */
[----:B------:R-:W-:-:S03]  /*0f00*/  FADD.FTZ R16, R24, R17 ;  /* 0x0000001118107221 */ /* 0x000fc60000010000 */
[----:B------:R-:W-:Y:S01]  /*0f10*/  FADD.FTZ R17, R25, R18 ;  /* 0x0000001219117221 */ /* 0x000fe20000010000 */
[----:B------:R-:W-:Y:S01]  /*0f20*/  FADD.FTZ R16, R16, R19 ;  /* 0x0000001310107221 */ /* 0x000fe20000010000 */
[----:B------:R-:W2:Y:S02]  /*0f30*/  LDS.128 R24, [UR6+0x60] ;  /* 0x00006006ff187984 */ /* 0x000ea40008000c00 */
        /* <DEDUP_REMOVED lines=12> */
.L_x_498:
[----:B------:R-:W-:Y:S05]  /*1000*/  BSYNC B0 ;  /* 0x0000000000007941 */ /* 0x000fea0003800000 */
.L_x_497:
        /* <DEDUP_REMOVED lines=318> */
.L_x_500:
[----:B------:R-:W-:Y:S05]  /*23f0*/  BSYNC B0 ;  /* 0x0000000000007941 */ /* 0x000fea0003800000 */
.L_x_499:
        /* <DEDUP_REMOVED lines=20> */
.L_x_502:
[----:B------:R-:W-:Y:S05]  /*2540*/  BSYNC B0 ;  /* 0x0000000000007941 */ /* 0x000fea0003800000 */
.L_x_501:
[----:B------:R-:W-:Y:S05]  /*2550*/  @!P0 BRA `(.L_x_503) ;  /* 0x0000001000908947 */ /* 0x000fea0003800000 */
[----:B------:R-:W0:Y:S01]  /*2560*/  LDC R21, c[0x0][0x10] ;  /* 0x00000400ff157b82 */ /* 0x000e220000000800 */
[----:B------:R-:W1:Y:S01]  /*2570*/  S2R R0, SR_CTAID.Y ;  /* 0x0000000000007919 */ /* 0x000e620000002600 */
[----:B------:R-:W-:-:S06]  /*2580*/  ULOP3.LUT UR6, UR4, 0x1, URZ, 0xc0, !UPT ;  /* 0x0000000104067892 */ /* 0x000fcc000f8ec03f */
[----:B--2---:R-:W2:Y:S08]  /*2590*/  LDC.64 R10, c[0x0][0x258] ;  /* 0x00009600ff0a7b82 */ /* 0x004eb00000000a00 */
        /* <DEDUP_REMOVED lines=29> */
.L_x_505:
[----:B------:R-:W2:Y:S04]  /*2770*/  LDG.E.STRONG.GPU R12, desc[UR14][R10.64] ;  /* 0x0000000e0a0c7981 */ /* 0x000ea8000c1ef900 */
[----:B--2---:R-:W-:Y:S01]  /*2780*/  CCTL.IVALL ;  /* 0x00000000ff00798f */ /* 0x004fe20002000000 */
[----:B------:R-:W-:Y:S05]  /*2790*/  YIELD ;  /* 0x0000000000007946 */ /* 0x000fea0003800000 */
[----:B------:R-:W-:-:S13]  /*27a0*/  ISETP.NE.AND P0, PT, R12, R15, PT ;  /* 0x0000000f0c00720c */ /* 0x000fda0003f05270 */
[----:B------:R-:W-:Y:S05]  /*27b0*/  @P0 BRA `(.L_x_505) ;  /* 0xfffffffc00ec0947 */ /* 0x000fea000383ffff */
.L_x_504:
        /* <DEDUP_REMOVED lines=17> */
.L_x_509:
        /* <DEDUP_REMOVED lines=47> */
[----:B------:R-:W-:-:S02]  /*2bc0*/  IADD3 R19, R18, 0x8, RZ ;  /* 0x0000000812137810 */ /* 0x000fc40007ffe0ff */
[----:B------:R-:W-:Y:S01]  /*2bd0*/  IADD3 R23, R18, 0x9, RZ ;  /* 0x0000000912177810 */ /* 0x000fe20007ffe0ff */
[----:B--2---:R-:W-:Y:S01]  /*2be0*/  @!P3 FADD.FTZ R8, R8, R10 ;  /* 0x0000000a0808b221 */ /* 0x004fe20000010000 */
[----:B------:R-:W-:Y:S01]  /*2bf0*/  @!P3 FADD.FTZ R9, R9, R11 ;  /* 0x0000000b0909b221 */ /* 0x000fe20000010000 */
[----:B------:R-:W-:Y:S02]  /*2c00*/  ISETP.EQ.OR P3, PT, R19, UR16, P2 ;  /* 0x0000001013007c0c */ /* 0x000fe40009762670 */
[----:B---3--:R-:W-:Y:S01]  /*2c10*/  @!P4 FADD.FTZ R8, R8, R12 ;  /* 0x0000000c0808c221 */ /* 0x008fe20000010000 */
[----:B------:R-:W-:Y:S01]  /*2c20*/  @!P4 FADD.FTZ R9, R9, R13 ;  /* 0x0000000d0909c221 */ /* 0x000fe20000010000 */
[----:B------:R-:W-:Y:S02]  /*2c30*/  ISETP.EQ.OR P4, PT, R23, UR16, P2 ;  /* 0x0000001017007c0c */ /* 0x000fe40009782670 */
[----:B----4-:R-:W-:Y:S01]  /*2c40*/  @!P6 FADD.FTZ R8, R8, R14 ;  /* 0x0000000e0808e221 */ /* 0x010fe20000010000 */
[C---:B------:R-:W-:Y:S01]  /*2c50*/  IADD3 R14, R18.reuse, 0xa, RZ ;  /* 0x0000000a120e7810 */ /* 0x040fe20007ffe0ff */
[----:B------:R-:W-:Y:S01]  /*2c60*/  @!P6 FADD.FTZ R9, R9, R15 ;  /* 0x0000000f0909e221 */ /* 0x000fe20000010000 */
[----:B------:R-:W-:-:S04]  /*2c70*/  IADD3 R15, R18, 0xb, RZ ;  /* 0x0000000b120f7810 */ /* 0x000fc80007ffe0ff */
[----:B------:R-:W-:Y:S01]  /*2c80*/  @!P3 IMAD R11, R21, R19, R0 ;  /* 0x00000013150bb224 */ /* 0x000fe200078e0200 */
[----:B------:R-:W-:Y:S01]  /*2c90*/  ISETP.EQ.OR P6, PT, R14, UR16, P2 ;  /* 0x000000100e007c0c */ /* 0x000fe200097c2670 */
[----:B-----5:R-:W-:Y:S01]  /*2ca0*/  @!P5 FADD.FTZ R8, R8, R16 ;  /* 0x000000100808d221 */ /* 0x020fe20000010000 */
[----:B------:R-:W-:Y:S01]  /*2cb0*/  @!P5 FADD.FTZ R9, R9, R17 ;  /* 0x000000110909d221 */ /* 0x000fe20000010000 */
[----:B------:R-:W-:Y:S01]  /*2cc0*/  ISETP.EQ.OR P5, PT, R15, UR16, P2 ;  /* 0x000000100f007c0c */ /* 0x000fe200097a2670 */
[----:B------:R-:W-:-:S04]  /*2cd0*/  @!P3 IMAD.WIDE.U32 R10, R11, 0x8, R24 ;  /* 0x000000080b0ab825 */ /* 0x000fc800078e0018 */
[----:B------:R-:W-:Y:S02]  /*2ce0*/  @!P4 IMAD R13, R21, R23, R0 ;  /* 0x00000017150dc224 */ /* 0x000fe400078e0200 */
[----:B------:R-:W2:Y:S02]  /*2cf0*/  @!P3 LDG.E.64 R10, desc[UR14][R10.64] ;  /* 0x0000000e0a0ab981 */ /* 0x000ea4000c1e1b00 */
[----:B------:R-:W-:-:S04]  /*2d00*/  @!P4 IMAD.WIDE.U32 R12, R13, 0x8, R24 ;  /* 0x000000080d0cc825 */ /* 0x000fc800078e0018 */
[C-C-:B------:R-:W-:Y:S02]  /*2d10*/  @!P6 IMAD R17, R21.reuse, R14, R0.reuse ;  /* 0x0000000e1511e224 */ /* 0x140fe400078e0200 */
[----:B------:R-:W3:Y:S01]  /*2d20*/  @!P4 LDG.E.64 R12, desc[UR14][R12.64] ;  /* 0x0000000e0c0cc981 */ /* 0x000ee2000c1e1b00 */
[----:B------:R-:W-:Y:S02]  /*2d30*/  @!P5 IMAD R19, R21, R15, R0 ;  /* 0x0000000f1513d224 */ /* 0x000fe400078e0200 */
        /* <DEDUP_REMOVED lines=12> */
[----:B------:R-:W-:Y:S01]  /*2e00*/  IADD3 R12, R18, 0xe, RZ ;  /* 0x0000000e120c7810 */ /* 0x000fe20007ffe0ff */
[----:B----4-:R-:W-:Y:S01]  /*2e10*/  @!P6 FADD.FTZ R8, R8, R14 ;  /* 0x0000000e0808e221 */ /* 0x010fe20000010000 */
[----:B------:R-:W-:Y:S01]  /*2e20*/  @!P6 FADD.FTZ R9, R9, R15 ;  /* 0x0000000f0909e221 */ /* 0x000fe20000010000 */
[----:B------:R-:W-:Y:S02]  /*2e30*/  IADD3 R14, R18, 0xf, RZ ;  /* 0x0000000f120e7810 */ /* 0x000fe40007ffe0ff */
[----:B------:R-:W-:-:S03]  /*2e40*/  ISETP.EQ.OR P6, PT, R12, UR16, P2 ;  /* 0x000000100c007c0c */ /* 0x000fc600097c2670 */
[----:B------:R-:W-:Y:S02]  /*2e50*/  @!P3 IMAD R11, R21, R19, R0 ;  /* 0x00000013150bb224 */ /* 0x000fe400078e0200 */
[----:B-----5:R-:W-:Y:S01]  /*2e60*/  @!P5 FADD.FTZ R8, R8, R16 ;  /* 0x000000100808d221 */ /* 0x020fe20000010000 */
[----:B------:R-:W-:Y:S01]  /*2e70*/  @!P5 FADD.FTZ R9, R9, R17 ;  /* 0x000000110909d221 */ /* 0x000fe20000010000 */
[----:B------:R-:W-:Y:S01]  /*2e80*/  ISETP.EQ.OR P5, PT, R14, UR16, P2 ;  /* 0x000000100e007c0c */ /* 0x000fe200097a2670 */
[----:B------:R-:W-:Y:S02]  /*2e90*/  @!P4 IMAD R13, R21, R10, R0 ;  /* 0x0000000a150dc224 */ /* 0x000fe400078e0200 */
[----:B------:R-:W-:-:S06]  /*2ea0*/  @!P3 IMAD.WIDE.U32 R10, R11, 0x8, R24 ;  /* 0x000000080b0ab825 */ /* 0x000fcc00078e0018 */
        /* <DEDUP_REMOVED lines=21> */
.L_x_508:
        /* <DEDUP_REMOVED lines=39> */
[--C-:B------:R-:W-:Y:S01]  /*3270*/  @!P5 IMAD.WIDE.U32 R14, R15, 0x8, R24.reuse ;  /* 0x000000080f0ed825 */ /* 0x100fe200078e0018 */
[----:B------:R-:W3:Y:S03]  /*3280*/  @!P4 LDG.E.64 R12, desc[UR14][R12.64] ;  /* 0x0000000e0c0cc981 */ /* 0x000ee6000c1e1b00 */
[----:B------:R-:W-:-:S02]  /*3290*/  @!P6 IMAD.WIDE.U32 R16, R17, 0x8, R24 ;  /* 0x000000081110e825 */ /* 0x000fc400078e0018 */
[----:B------:R-:W4:Y:S02]  /*32a0*/  @!P5 LDG.E.64 R14, desc[UR14][R14.64] ;  /* 0x0000000e0e0ed981 */ /* 0x000f24000c1e1b00 */
[----:B------:R-:W-:Y:S02]  /*32b0*/  @!P3 IMAD R19, R21, R19, R0 ;  /* 0x000000131513b224 */ /* 0x000fe400078e0200 */
[----:B------:R-:W5:Y:S02]  /*32c0*/  @!P6 LDG.E.64 R16, desc[UR14][R16.64] ;  /* 0x0000000e1010e981 */ /* 0x000f64000c1e1b00 */
[----:B------:R-:W-:-:S06]  /*32d0*/  @!P3 IMAD.WIDE.U32 R18, R19, 0x8, R24 ;  /* 0x000000081312b825 */ /* 0x000fcc00078e0018 */
[----:B------:R-:W5:Y:S01]  /*32e0*/  @!P3 LDG.E.64 R18, desc[UR14][R18.64] ;  /* 0x0000000e1212b981 */ /* 0x000f62000c1e1b00 */
[----:B------:R-:W-:-:S04]  /*32f0*/  IADD3 R22, R22, -0x4, RZ ;  /* 0xfffffffc16167810 */ /* 0x000fc80007ffe0ff */
[----:B------:R-:W-:Y:S01]  /*3300*/  IADD3 R22, R22, -0x4, RZ ;  /* 0xfffffffc16167810 */ /* 0x000fe20007ffe0ff */
[----:B--2---:R-:W-:Y:S01]  /*3310*/  @!P0 FADD.FTZ R8, R8, R10 ;  /* 0x0000000a08088221 */ /* 0x004fe20000010000 */
[----:B------:R-:W-:-:S03]  /*3320*/  @!P0 FADD.FTZ R9, R9, R11 ;  /* 0x0000000b09098221 */ /* 0x000fc60000010000 */
[----:B---3--:R-:W-:Y:S01]  /*3330*/  @!P4 FADD.FTZ R8, R8, R12 ;  /* 0x0000000c0808c221 */ /* 0x008fe20000010000 */
[----:B------:R-:W-:-:S03]  /*3340*/  @!P4 FADD.FTZ R9, R9, R13 ;  /* 0x0000000d0909c221 */ /* 0x000fc60000010000 */
[----:B----4-:R-:W-:Y:S01]  /*3350*/  @!P5 FADD.FTZ R8, R8, R14 ;  /* 0x0000000e0808d221 */ /* 0x010fe20000010000 */
[----:B------:R-:W-:-:S03]  /*3360*/  @!P5 FADD.FTZ R9, R9, R15 ;  /* 0x0000000f0909d221 */ /* 0x000fc60000010000 */
[----:B-----5:R-:W-:Y:S01]  /*3370*/  @!P6 FADD.FTZ R8, R8, R16 ;  /* 0x000000100808e221 */ /* 0x020fe20000010000 */
[----:B------:R-:W-:Y:S01]  /*3380*/  @!P6 FADD.FTZ R9, R9, R17 ;  /* 0x000000110909e221 */ /* 0x000fe20000010000 */
[----:B------:R-:W-:Y:S02]  /*3390*/  PLOP3.LUT P0, PT, PT, PT, PT, 0x8, 0x0 ;  /* 0x000000000000781c */ /* 0x000fe40003f0e170 */
[----:B------:R-:W-:Y:S01]  /*33a0*/  @!P3 FADD.FTZ R8, R8, R18 ;  /* 0x000000120808b221 */ /* 0x000fe20000010000 */
[----:B------:R-:W-:Y:S01]  /*33b0*/  @!P3 FADD.FTZ R9, R9, R19 ;  /* 0x000000130909b221 */ /* 0x000fe20000010000 */
[----:B------:R-:W-:-:S09]  /*33c0*/  IADD3 R18, R23, 0x4, RZ ;  /* 0x0000000417127810 */ /* 0x000fd20007ffe0ff */
.L_x_510:
[----:B------:R-:W-:-:S13]  /*33d0*/  ISETP.NE.OR P0, PT, R22, RZ, P0 ;  /* 0x000000ff1600720c */ /* 0x000fda0000705670 */
[----:B------:R-:W-:Y:S05]  /*33e0*/  @!P0 BRA `(.L_x_506) ;  /* 0x00000000007c8947 */ /* 0x000fea0003800000 */
.L_x_507:
[C---:B------:R-:W-:Y:S02]  /*33f0*/  ISETP.EQ.OR P0, PT, R18.reuse, UR16, P2 ;  /* 0x0000001012007c0c */ /* 0x040fe40009702670 */
[C---:B------:R-:W-:Y:S02]  /*3400*/  IADD3 R13, R18.reuse, 0x1, RZ ;  /* 0x00000001120d7810 */ /* 0x040fe40007ffe0ff */
[C---:B------:R-:W-:Y:S02]  /*3410*/  IADD3 R15, R18.reuse, 0x2, RZ ;  /* 0x00000002120f7810 */ /* 0x040fe40007ffe0ff */
        /* <DEDUP_REMOVED lines=28> */
.L_x_506:
        /* <DEDUP_REMOVED lines=11> */
.L_x_512:
[----:B------:R-:W-:Y:S05]  /*3690*/  BSYNC B0 ;  /* 0x0000000000007941 */ /* 0x000fea0003800000 */
.L_x_511:
        /* <DEDUP_REMOVED lines=16> */
.L_x_503:
[----:B------:R-:W1:Y:S01]  /*37a0*/  S2UR UR7, SR_CgaCtaId ;  /* 0x00000000000779c3 */ /* 0x000e620000008800 */
[----:B------:R-:W-:Y:S01]  /*37b0*/  UMOV UR6, 0x400 ;  /* 0x0000040000067882 */ /* 0x000fe20000000000 */
[--C-:B0-2---:R-:W-:Y:S02]  /*37c0*/  HADD2.F32 R13, -RZ, R30.reuse.H0_H0 ;  /* 0x2000001eff0d7230 */ /* 0x105fe40000004100 */
[----:B------:R-:W-:Y:S02]  /*37d0*/  HADD2.F32 R15, -RZ, R30.H1_H1 ;  /* 0x3000001eff0f7230 */ /* 0x000fe40000004100 */
[--C-:B------:R-:W-:Y:S02]  /*37e0*/  HADD2.F32 R0, -RZ, R3.reuse.H1_H1 ;  /* 0x30000003ff007230 */ /* 0x100fe40000004100 */
[C---:B------:R-:W-:Y:S01]  /*37f0*/  FADD.FTZ R12, -R2.reuse, R13 ;  /* 0x0000000d020c7221 */ /* 0x040fe20000010100 */
[----:B------:R-:W-:Y:S02]  /*3800*/  HADD2.F32 R13, -RZ, R3.H0_H0 ;  /* 0x20000003ff0d7230 */ /* 0x000fe40000004100 */
[----:B------:R-:W-:Y:S01]  /*3810*/  FADD.FTZ R2, -R2, R15 ;  /* 0x0000000f02027221 */ /* 0x000fe20000010100 */
[----:B------:R-:W-:-:S03]  /*3820*/  FMUL.FTZ R3, R12, UR8 ;  /* 0x000000080c037c20 */ /* 0x000fc60008410000 */
        /* <DEDUP_REMOVED lines=26> */
.L_x_513:
[----:B------:R-:W-:Y:S04]  /*39d0*/  BSSY B0, `(.L_x_514) ;  /* 0x000001d000007945 */ /* 0x000fe80003800000 */
[----:B------:R-:W-:Y:S05]  /*39e0*/  @!P1 BRA `(.L_x_515) ;  /* 0x00000000006c9947 */ /* 0x000fea0003800000 */
[----:B------:R-:W0:Y:S01]  /*39f0*/  S2R R6, SR_TID.X ;  /* 0x0000000000067919 */ /* 0x000e220000002100 */
[----:B------:R-:W2:Y:S01]  /*3a00*/  LDC R9, c[0x0][0x2ac] ;  /* 0x0000ab00ff097b82 */ /* 0x000ea20000000800 */
[----:B------:R-:W-:Y:S01]  /*3a10*/  ULDC UR6, c[0x0][0x2bc] ;  /* 0x0000af0000067ab9 */ /* 0x000fe20000000800 */
[----:B------:R-:W-:Y:S01]  /*3a20*/  MOV R35, R37 ;  /* 0x0000002500237202 */ /* 0x000fe20000000f00 */
[----:B-1----:R-:W-:-:S04]  /*3a30*/  FMUL.FTZ R10, R10, UR6 ;  /* 0x000000060a0a7c20 */ /* 0x002fc80008410000 */
[----:B------:R-:W-:Y:S01]  /*3a40*/  FMUL.FTZ R2, R2, R10 ;  /* 0x0000000a02027220 */ /* 0x000fe20000410000 */
[----:B0-----:R-:W-:-:S05]  /*3a50*/  IMAD.WIDE.U32 R6, R6, -0x55555555, RZ ;  /* 0xaaaaaaab06067825 */ /* 0x001fca00078e00ff */
[----:B------:R-:W-:-:S05]  /*3a60*/  SHF.R.U32.HI R6, RZ, 0x2, R7 ;  /* 0x00000002ff067819 */ /* 0x000fca0000011607 */
[----:B--2---:R-:W-:Y:S02]  /*3a70*/  IMAD R9, R9, UR16, R6 ;  /* 0x0000001009097c24 */ /* 0x004fe4000f8e0206 */
[----:B------:R-:W-:-:S03]  /*3a80*/  FMUL.FTZ R6, R3, R10 ;  /* 0x0000000a03067220 */ /* 0x000fc60000410000 */
[----:B------:R-:W-:Y:S01]  /*3a90*/  SHF.R.S32.HI R3, RZ, 0x1f, R9 ;  /* 0x0000001fff037819 */ /* 0x000fe20000011409 */
[C---:B------:R-:W-:Y:S01]  /*3aa0*/  FFMA.FTZ R6, R11.reuse, UR6, R6 ;  /* 0x000000060b067c23 */ /* 0x040fe20008010006 */
[----:B------:R-:W-:Y:S01]  /*3ab0*/  FFMA.FTZ R11, R11, UR6, R2 ;  /* 0x000000060b0b7c23 */ /* 0x000fe20008010002 */
[----:B------:R-:W-:Y:S02]  /*3ac0*/  ULDC.64 UR6, c[0x0][0x288] ;  /* 0x0000a20000067ab9 */ /* 0x000fe40000000a00 */
        /* <DEDUP_REMOVED lines=10> */
[----:B------:R-:W-:Y:S02]  /*3b70*/  F2FP.F16.F32.PACK_AB R5, R0, R5 ;  /* 0x000000050005723e */ /* 0x000fe400000000ff */
[----:B------:R-:W-:-:S05]  /*3b80*/  LEA.HI.X R3, R34, UR7, R3, 0x1, P0 ;  /* 0x0000000722037c11 */ /* 0x000fca00080f0c03 */
[----:B------:R0:W-:Y:S02]  /*3b90*/  STG.E desc[UR14][R2.64], R5 ;  /* 0x0000000502007986 */ /* 0x0001e4000c10190e */
.L_x_515:
[----:B------:R-:W-:Y:S05]  /*3ba0*/  BSYNC B0 ;  /* 0x0000000000007941 */ /* 0x000fea0003800000 */
.L_x_514:
        /* <DEDUP_REMOVED lines=9> */
.L_x_493:
        /* <DEDUP_REMOVED lines=19> */
.L_x_518:
[----:B------:R-:W-:Y:S05]  /*3d70*/  BSYNC B0 ;  /* 0x0000000000007941 */ /* 0x000fea0003800000 */
.L_x_517:
        /* <DEDUP_REMOVED lines=11> */
.L_x_520:
[----:B------:R-:W2:Y:S04]  /*3e30*/  LDG.E.STRONG.GPU R5, desc[UR14][R2.64] ;  /* 0x0000000e02057981 */ /* 0x000ea8000c1ef900 */
[----:B--2---:R-:W-:Y:S01]  /*3e40*/  CCTL.IVALL ;  /* 0x00000000ff00798f */ /* 0x004fe20002000000 */
[----:B------:R-:W-:Y:S05]  /*3e50*/  YIELD ;  /* 0x0000000000007946 */ /* 0x000fea0003800000 */
[----:B------:R-:W-:-:S13]  /*3e60*/  ISETP.NE.AND P0, PT, R5, R0, PT ;  /* 0x000000000500720c */ /* 0x000fda0003f05270 */
[----:B------:R-:W-:Y:S05]  /*3e70*/  @P0 BRA `(.L_x_520) ;  /* 0xfffffffc00ec0947 */ /* 0x000fea000383ffff */
.L_x_519:
        /* <DEDUP_REMOVED lines=24> */
.L_x_521:
        /* <DEDUP_REMOVED lines=23> */
.L_x_522:
        /* <DEDUP_REMOVED lines=9> */
.L_x_2291:


//--------------------- .text._Z35group_norm_nhwc_bwd_one_pass_kernelI11Fp16IOFp32WLi128ELi12ELi384EEv26Group_norm_nhwc_bwd_params --------------------------
	.section	.text._Z35group_norm_nhwc_bwd_one_pass_kernelI11Fp16IOFp32WLi128ELi12ELi384EEv26Group_norm_nhwc_bwd_params,"ax",@progbits
	.align	128
        .global         _Z35group_norm_nhwc_bwd_one_pass_kernelI11Fp16IOFp32WLi128ELi12ELi384EEv26Group_norm_nhwc_bwd_params
        .type           _Z35group_norm_nhwc_bwd_one_pass_kernelI11Fp16IOFp32WLi128ELi12ELi384EEv26Group_norm_nhwc_bwd_params,@function
        .size           _Z35group_norm_nhwc_bwd_one_pass_kernelI11Fp16IOFp32WLi128ELi12ELi384EEv26Group_norm_nhwc_bwd_params,(.L_x_2292 - _Z35group_norm_nhwc_bwd_one_pass_kernelI11Fp16IOFp32WLi128ELi12ELi384EEv26Group_norm_nhwc_bwd_params)
        .other          _Z35group_norm_nhwc_bwd_one_pass_kernelI11Fp16IOFp32WLi128ELi12ELi384EEv26Group_norm_nhwc_bwd_params,@"STO_CUDA_ENTRY STV_DEFAULT"
_Z35group_norm_nhwc_bwd_one_pass_kernelI11Fp16IOFp32WLi128ELi12ELi384EEv26Group_norm_nhwc_bwd_params:
.text._Z35group_norm_nhwc_bwd_one_pass_kernelI11Fp16IOFp32WLi128ELi12ELi384EEv26Group_norm_nhwc_bwd_params:
        /* <DEDUP_REMOVED lines=48> */
.L_x_550:
[----:B0-----:R-:W0:Y:S01]  /*0300*/  LDC R9, c[0x0][0x2a0] ;  /* 0x0000a800ff097b82 */ /* 0x001e220000000800 */
[----:B------:R-:W-:Y:S01]  /*0310*/  IABS R6, UR7 ;  /* 0x0000000700067c13 */ /* 0x000fe20008000000 */
[----:B------:R-:W-:Y:S01]  /*0320*/  ULDC.64 UR8, c[0x0][0x248] ;  /* 0x0000920000087ab9 */ /* 0x000fe20000000a00 */
[----:B------:R-:W-:Y:S01]  /*0330*/  ISETP.LE.AND P5, PT, RZ, UR7, PT ;  /* 0x00000007ff007c0c */ /* 0x000fe2000bfa3270 */
[----:B------:R-:W-:-:S04]  /*0340*/  UIMAD.WIDE UR8, UR7, 0x8, UR8 ;  /* 0x00000008070878a5 */ /* 0x000fc8000f8e0208 */
[----:B------:R-:W1:Y:S02]  /*0350*/  @P1 LDC.64 R18, c[0x0][0x288] ;  /* 0x0000a200ff121b82 */ /* 0x000e640000000a00 */
[----:B------:R-:W-:-:S06]  /*0360*/  MOV R7, UR9 ;  /* 0x0000000900077c02 */ /* 0x000fcc0008000f00 */
[----:B------:R-:W2:Y:S01]  /*0370*/  @P1 LDC.64 R16, c[0x0][0x230] ;  /* 0x00008c00ff101b82 */ /* 0x000ea20000000a00 */
[----:B0-----:R-:W-:-:S04]  /*0380*/  IABS R8, R9 ;  /* 0x0000000900087213 */ /* 0x001fc80000000000 */
[----:B------:R-:W0:Y:S08]  /*0390*/  I2F.RP R4, R8 ;  /* 0x0000000800047306 */ /* 0x000e300000209400 */
[----:B0-----:R-:W0:Y:S02]  /*03a0*/  MUFU.RCP R4, R4 ;  /* 0x0000000400047308 */ /* 0x001e240000001000 */
[----:B0-----:R-:W-:-:S02]  /*03b0*/  IADD3 R2, R4, 0xffffffe, RZ ;  /* 0x0ffffffe04027810 */ /* 0x001fc40007ffe0ff */
[----:B------:R-:W-:-:S04]  /*03c0*/  LOP3.LUT R4, R9, UR7, RZ, 0x3c, !PT ;  /* 0x0000000709047c12 */ /* 0x000fc8000f8e3cff */
[----:B------:R0:W3:Y:S02]  /*03d0*/  F2I.FTZ.U32.TRUNC.NTZ R3, R2 ;  /* 0x0000000200037305 */ /* 0x0000e4000021f000 */
[----:B0-----:R-:W-:Y:S01]  /*03e0*/  HFMA2.MMA R2, -RZ, RZ, 0, 0 ;  /* 0x00000000ff027435 */ /* 0x001fe200000001ff */
[----:B---3--:R-:W-:-:S05]  /*03f0*/  IADD3 R5, RZ, -R3, RZ ;  /* 0x80000003ff057210 */ /* 0x008fca0007ffe0ff */
[----:B------:R-:W-:-:S04]  /*0400*/  IMAD R5, R5, R8, RZ ;  /* 0x0000000805057224 */ /* 0x000fc800078e02ff */
[----:B------:R-:W-:-:S06]  /*0410*/  IMAD.HI.U32 R3, R3, R5, R2 ;  /* 0x0000000503037227 */ /* 0x000fcc00078e0002 */
        /* <DEDUP_REMOVED lines=14> */
[----:B------:R-:W-:-:S02]  /*0500*/  SHF.R.S32.HI R3, RZ, 0x1f, R28 ;  /* 0x0000001fff037819 */ /* 0x000fc4000001141c */
[----:B------:R-:W-:Y:S02]  /*0510*/  ISETP.GE.U32.AND P0, PT, R28, UR8, PT ;  /* 0x000000081c007c0c */ /* 0x000fe4000bf06070 */
[----:B------:R-:W-:Y:S02]  /*0520*/  ISETP.NE.AND P3, PT, R9, RZ, PT ;  /* 0x000000ff0900720c */ /* 0x000fe40003f65270 */
[----:B------:R-:W-:Y:S02]  /*0530*/  LOP3.LUT R9, RZ, R9, RZ, 0x33, !PT ;  /* 0x00000009ff097212 */ /* 0x000fe400078e33ff */
[----:B------:R-:W-:Y:S02]  /*0540*/  @!P5 IADD3 R2, -R2, RZ, RZ ;  /* 0x000000ff0202d210 */ /* 0x000fe40007ffe1ff */
[----:B------:R-:W-:Y:S02]  /*0550*/  @P4 IADD3 R5, R5, 0x1, RZ ;  /* 0x0000000105054810 */ /* 0x000fe40007ffe0ff */
[----:B------:R-:W-:Y:S01]  /*0560*/  ISETP.GE.AND.EX P0, PT, R3, UR9, PT, P0 ;  /* 0x0000000903007c0c */ /* 0x000fe2000bf06300 */
[----:B------:R-:W-:Y:S01]  /*0570*/  ULDC.64 UR8, c[0x0][0x298] ;  /* 0x0000a60000087ab9 */ /* 0x000fe20000000a00 */
[----:B------:R-:W-:-:S02]  /*0580*/  SEL R2, R9, R2, !P3 ;  /* 0x0000000209027207 */ /* 0x000fc40005800000 */
[----:B------:R-:W-:Y:S02]  /*0590*/  @!P2 IADD3 R5, -R5, RZ, RZ ;  /* 0x000000ff0505a210 */ /* 0x000fe40007ffe1ff */
[----:B------:R-:W-:Y:S01]  /*05a0*/  ISETP.GT.U32.OR P0, PT, R31, 0x17f, P0 ;  /* 0x0000017f1f00780c */ /* 0x000fe20000704470 */
[----:B------:R-:W-:Y:S01]  /*05b0*/  IMAD R15, R2, 0xc, RZ ;  /* 0x0000000c020f7824 */ /* 0x000fe200078e02ff */
[----:B------:R-:W-:Y:S02]  /*05c0*/  SEL R5, R9, R5, !P3 ;  /* 0x0000000509057207 */ /* 0x000fe40005800000 */
[----:B------:R-:W-:Y:S02]  /*05d0*/  SHF.R.S32.HI R8, RZ, 0x1f, R30 ;  /* 0x0000001fff087819 */ /* 0x000fe4000001141e */
[----:B------:R-:W-:Y:S02]  /*05e0*/  IADD3 R34, P2, R30, R15, RZ ;  /* 0x0000000f1e227210 */ /* 0x000fe40007f5e0ff */
[----:B------:R-:W-:-:S02]  /*05f0*/  SHF.R.S32.HI R4, RZ, 0x1f, R5 ;  /* 0x0000001fff047819 */ /* 0x000fc40000011405 */
[----:B------:R-:W-:Y:S02]  /*0600*/  LEA.HI.X.SX32 R35, R15, R8, 0x1, P2 ;  /* 0x000000080f237211 */ /* 0x000fe400010f0eff */
[----:B------:R-:W0:Y:S01]  /*0610*/  @P1 LDC.64 R8, c[0x0][0x228] ;  /* 0x00008a00ff081b82 */ /* 0x000e220000000a00 */
[----:B------:R-:W-:Y:S02]  /*0620*/  IMAD R4, R4, UR8, RZ ;  /* 0x0000000804047c24 */ /* 0x000fe4000f8e02ff */
[----:B------:R-:W-:-:S05]  /*0630*/  IMAD.WIDE.U32 R34, R5, UR8, R34 ;  /* 0x0000000805227c25 */ /* 0x000fca000f8e0022 */
[----:B------:R-:W4:Y:S01]  /*0640*/  @!P0 LDC.64 R12, c[0x0][0x288] ;  /* 0x0000a200ff0c8b82 */ /* 0x000f220000000a00 */
[----:B------:R-:W-:Y:S01]  /*0650*/  IMAD R37, R5, UR9, R4 ;  /* 0x0000000905257c24 */ /* 0x000fe2000f8e0204 */
[----:B------:R-:W-:Y:S01]  /*0660*/  @P1 MOV R36, R34 ;  /* 0x0000002200241202 */ /* 0x000fe20000000f00 */
[----:B-1----:R-:W-:-:S03]  /*0670*/  @P1 IMAD R4, R23, R18, RZ ;  /* 0x0000001217041224 */ /* 0x002fc600078e02ff */
[----:B------:R-:W-:Y:S01]  /*0680*/  IADD3 R37, R35, R37, RZ ;  /* 0x0000002523257210 */ /* 0x000fe20007ffe0ff */
[C---:B------:R-:W-:Y:S01]  /*0690*/  @P1 IMAD R21, R29.reuse, R19, R4 ;  /* 0x000000131d151224 */ /* 0x040fe200078e0204 */
[----:B------:R-:W1:Y:S01]  /*06a0*/  @!P0 LDC.64 R10, c[0x0][0x230] ;  /* 0x00008c00ff0a8b82 */ /* 0x000e620000000a00 */
[----:B------:R-:W-:-:S07]  /*06b0*/  @P1 IMAD.WIDE.U32 R18, R29, R18, R36 ;  /* 0x000000121d121225 */ /* 0x000fce00078e0024 */
[----:B------:R-:W1:Y:S01]  /*06c0*/  @!P0 LDC.64 R4, c[0x0][0x228] ;  /* 0x00008a00ff048b82 */ /* 0x000e620000000a00 */
[----:B------:R-:W-:Y:S02]  /*06d0*/  @P1 IADD3 R19, R19, R21, RZ ;  /* 0x0000001513131210 */ /* 0x000fe40007ffe0ff */
[C---:B------:R-:W-:Y:S02]  /*06e0*/  @P1 SHF.L.U32 R21, R18.reuse, 0x1, RZ ;  /* 0x0000000112151819 */ /* 0x040fe400000006ff */
[----:B------:R-:W-:Y:S02]  /*06f0*/  @P1 SHF.L.U64.HI R14, R18, 0x1, R19 ;  /* 0x00000001120e1819 */ /* 0x000fe40000010213 */
[----:B------:R-:W-:Y:S01]  /*0700*/  @!P0 MOV R18, R34 ;  /* 0x0000002200128202 */ /* 0x000fe20000000f00 */
[----:B----4-:R-:W-:Y:S01]  /*0710*/  @!P0 IMAD R20, R3, R12, RZ ;  /* 0x0000000c03148224 */ /* 0x010fe200078e02ff */
[----:B------:R-:W-:-:S03]  /*0720*/  @!P0 MOV R19, R37 ;  /* 0x0000002500138202 */ /* 0x000fc60000000f00 */
[C---:B------:R-:W-:Y:S02]  /*0730*/  @!P0 IMAD R13, R28.reuse, R13, R20 ;  /* 0x0000000d1c0d8224 */ /* 0x040fe400078e0214 */
[----:B------:R-:W-:Y:S01]  /*0740*/  @!P0 IMAD.WIDE.U32 R18, R28, R12, R18 ;  /* 0x0000000c1c128225 */ /* 0x000fe200078e0012 */
[----:B--2---:R-:W-:-:S04]  /*0750*/  @P1 IADD3 R16, P2, R21, R16, RZ ;  /* 0x0000001015101210 */ /* 0x004fc80007f5e0ff */
[----:B------:R-:W-:Y:S02]  /*0760*/  @!P0 IADD3 R19, R19, R13, RZ ;  /* 0x0000000d13138210 */ /* 0x000fe40007ffe0ff */
[----:B------:R-:W-:Y:S02]  /*0770*/  @P1 IADD3.X R17, R14, R17, RZ, P2, !PT ;  /* 0x000000110e111210 */ /* 0x000fe400017fe4ff */
[----:B------:R-:W-:Y:S02]  /*0780*/  @!P0 SHF.L.U32 R13, R18, 0x1, RZ ;  /* 0x00000001120d8819 */ /* 0x000fe400000006ff */
[----:B0-----:R-:W-:Y:S02]  /*0790*/  @P1 IADD3 R12, P2, R21, R8, RZ ;  /* 0x00000008150c1210 */ /* 0x001fe40007f5e0ff */
[----:B------:R-:W-:Y:S02]  /*07a0*/  CS2R R26, SRZ ;  /* 0x00000000001a7805 */ /* 0x000fe4000001ff00 */
[----:B-1----:R-:W-:-:S02]  /*07b0*/  @!P0 IADD3 R8, P3, R13, R10, RZ ;  /* 0x0000000a0d088210 */ /* 0x002fc40007f7e0ff */
[----:B------:R-:W-:Y:S02]  /*07c0*/  CS2R R24, SRZ ;  /* 0x0000000000187805 */ /* 0x000fe4000001ff00 */
[----:B------:R-:W-:Y:S02]  /*07d0*/  @!P0 IADD3 R4, P4, R13, R4, RZ ;  /* 0x000000040d048210 */ /* 0x000fe40007f9e0ff */
[----:B------:R-:W-:Y:S01]  /*07e0*/  @P1 IADD3.X R13, R14, R9, RZ, P2, !PT ;  /* 0x000000090e0d1210 */ /* 0x000fe200017fe4ff */
[----:B------:R-:W5:Y:S04]  /*07f0*/  @P1 LDG.E R26, desc[UR14][R16.64] ;  /* 0x0000000e101a1981 */ /* 0x000f68000c1e1900 */
[----:B------:R-:W5:Y:S01]  /*0800*/  @P1 LDG.E R25, desc[UR14][R12.64] ;  /* 0x0000000e0c191981 */ /* 0x000f62000c1e1900 */
[----:B------:R-:W-:-:S04]  /*0810*/  @!P0 SHF.L.U64.HI R18, R18, 0x1, R19 ;  /* 0x0000000112128819 */ /* 0x000fc80000010213 */
[C---:B------:R-:W-:Y:S02]  /*0820*/  @!P0 IADD3.X R9, R18.reuse, R11, RZ, P3, !PT ;  /* 0x0000000b12098210 */ /* 0x040fe40001ffe4ff */
[----:B------:R-:W-:-:S03]  /*0830*/  @!P0 IADD3.X R5, R18, R5, RZ, P4, !PT ;  /* 0x0000000512058210 */ /* 0x000fc600027fe4ff */
[----:B------:R-:W5:Y:S04]  /*0840*/  @!P0 LDG.E R27, desc[UR14][R8.64] ;  /* 0x0000000e081b8981 */ /* 0x000f68000c1e1900 */
[----:B------:R0:W5:Y:S01]  /*0850*/  @!P0 LDG.E R24, desc[UR14][R4.64] ;  /* 0x0000000e04188981 */ /* 0x000162000c1e1900 */
[----:B------:R-:W-:Y:S01]  /*0860*/  UMOV UR13, 0x3f800000 ;  /* 0x3f800000000d7882 */ /* 0x000fe20000000000 */
[----:B------:R-:W-:Y:S01]  /*0870*/  BSSY B0, `(.L_x_524) ;  /* 0x000001a000007945 */ /* 0x000fe20003800000 */
        /* <DEDUP_REMOVED lines=25> */
.L_x_525:
[----:B------:R-:W-:Y:S05]  /*0a10*/  BSYNC B0 ;  /* 0x0000000000007941 */ /* 0x000fea0003800000 */
.L_x_524:
[----:B------:R-:W-:Y:S01]  /*0a20*/  ISETP.NE.AND P2, PT, RZ, UR18, PT ;  /* 0x00000012ff007c0c */ /* 0x000fe2000bf45270 */
[--C-:B0----5:R-:W-:Y:S02]  /*0a30*/  HADD2.F32 R9, -RZ, R26.reuse.H0_H0 ;  /* 0x2000001aff097230 */ /* 0x121fe40000004100 */
[----:B------:R-:W-:Y:S02]  /*0a40*/  HADD2.F32 R10, -RZ, R26.H1_H1 ;  /* 0x3000001aff0a7230 */ /* 0x000fe40000004100 */
[----:B------:R-:W-:Y:S02]  /*0a50*/  HADD2.F32 R15, -RZ, R27.H0_H0 ;  /* 0x2000001bff0f7230 */ /* 0x000fe40000004100 */
[----:B------:R-:W-:Y:S01]  /*0a60*/  FADD.FTZ R9, R9, -UR19 ;  /* 0x8000001309097e21 */ /* 0x000fe20008010000 */
[--C-:B------:R-:W-:Y:S02]  /*0a70*/  HADD2.F32 R14, -RZ, R25.reuse.H0_H0 ;  /* 0x20000019ff0e7230 */ /* 0x100fe40000004100 */
[----:B------:R-:W-:Y:S01]  /*0a80*/  FADD.FTZ R10, R10, -UR19 ;  /* 0x800000130a0a7e21 */ /* 0x000fe20008010000 */
[----:B------:R-:W-:-:S02]  /*0a90*/  HADD2.F32 R13, -RZ, R25.H1_H1 ;  /* 0x30000019ff0d7230 */ /* 0x000fc40000004100 */
[----:B------:R-:W-:Y:S01]  /*0aa0*/  FADD.FTZ R15, R15, -UR19 ;  /* 0x800000130f0f7e21 */ /* 0x000fe20008010000 */
[----:B------:R-:W-:Y:S02]  /*0ab0*/  HADD2.F32 R8, -RZ, R27.H1_H1 ;  /* 0x3000001bff087230 */ /* 0x000fe40000004100 */
[----:B------:R-:W-:Y:S01]  /*0ac0*/  FMUL.FTZ R9, R9, UR13 ;  /* 0x0000000d09097c20 */ /* 0x000fe20008410000 */
        /* <DEDUP_REMOVED lines=22> */
.L_x_526:
        /* <DEDUP_REMOVED lines=10> */
[----:B------:R-:W-:-:S06]  /*0cd0*/  FMUL.FTZ R21, R18, -1.4426950216293334961 ;  /* 0xbfb8aa3b12157820 */ /* 0x000fcc0000410000 */
[----:B------:R-:W0:Y:S02]  /*0ce0*/  MUFU.EX2 R21, R21 ;  /* 0x0000001500157308 */ /* 0x000e240000000800 */
[----:B0-----:R-:W-:-:S06]  /*0cf0*/  FADD.FTZ R32, R21, 1 ;  /* 0x3f80000015207421 */ /* 0x001fcc0000010000 */
[----:B------:R-:W0:Y:S02]  /*0d00*/  MUFU.RCP R32, R32 ;  /* 0x0000002000207308 */ /* 0x000e240000001000 */
[----:B0-----:R-:W-:Y:S01]  /*0d10*/  FADD.FTZ R33, -R32, 1 ;  /* 0x3f80000020217421 */ /* 0x001fe20000010100 */
[----:B------:R-:W-:-:S03]  /*0d20*/  FMUL.FTZ R11, R11, R32 ;  /* 0x000000200b0b7220 */ /* 0x000fc60000410000 */
[----:B------:R-:W-:Y:S01]  /*0d30*/  FFMA.FTZ R18, R18, R33, 1 ;  /* 0x3f80000012127423 */ /* 0x000fe20000010021 */
[----:B------:R-:W-:-:S03]  /*0d40*/  FMUL.FTZ R33, R20, -1.4426950216293334961 ;  /* 0xbfb8aa3b14217820 */ /* 0x000fc60000410000 */
[----:B------:R-:W-:-:S03]  /*0d50*/  FMUL.FTZ R11, R11, R18 ;  /* 0x000000120b0b7220 */ /* 0x000fc60000410000 */
[----:B------:R-:W0:Y:S02]  /*0d60*/  MUFU.EX2 R33, R33 ;  /* 0x0000002100217308 */ /* 0x000e240000000800 */
[----:B0-----:R-:W-:-:S06]  /*0d70*/  FADD.FTZ R33, R33, 1 ;  /* 0x3f80000021217421 */ /* 0x001fcc0000010000 */
[----:B------:R-:W0:Y:S02]  /*0d80*/  MUFU.RCP R33, R33 ;  /* 0x0000002100217308 */ /* 0x000e240000001000 */
[----:B0-----:R-:W-:Y:S01]  /*0d90*/  FADD.FTZ R21, -R33, 1 ;  /* 0x3f80000021157421 */ /* 0x001fe20000010100 */
[----:B------:R-:W-:-:S03]  /*0da0*/  FMUL.FTZ R12, R12, R33 ;  /* 0x000000210c0c7220 */ /* 0x000fc60000410000 */
[----:B------:R-:W-:-:S04]  /*0db0*/  FFMA.FTZ R21, R20, R21, 1 ;  /* 0x3f80000014157423 */ /* 0x000fc80000010015 */
[----:B------:R-:W-:-:S07]  /*0dc0*/  FMUL.FTZ R12, R12, R21 ;  /* 0x000000150c0c7220 */ /* 0x000fce0000410000 */
.L_x_527:
[----:B------:R-:W-:Y:S01]  /*0dd0*/  FFMA.FTZ R18, R10, R8, R17 ;  /* 0x000000080a127223 */ /* 0x000fe20000010011 */
[----:B------:R-:W-:Y:S01]  /*0de0*/  FADD.FTZ R19, R8, R19 ;  /* 0x0000001308137221 */ /* 0x000fe20000010000 */
[----:B------:R-:W-:Y:S01]  /*0df0*/  FMUL.FTZ R8, R11, R4 ;  /* 0x000000040b087220 */ /* 0x000fe20000410000 */
[----:B------:R-:W-:Y:S01]  /*0e00*/  FMUL.FTZ R21, R12, R5 ;  /* 0x000000050c157220 */ /* 0x000fe20000410000 */
[----:B------:R-:W-:Y:S01]  /*0e10*/  ISETP.GT.AND P0, PT, R22, 0x1e, PT ;  /* 0x0000001e1600780c */ /* 0x000fe20003f04270 */
[----:B------:R-:W0:Y:S01]  /*0e20*/  S2UR UR17, SR_CgaCtaId ;  /* 0x00000000001179c3 */ /* 0x000e220000008800 */
[----:B------:R-:W-:Y:S01]  /*0e30*/  FFMA.FTZ R17, R15, R8, R18 ;  /* 0x000000080f117223 */ /* 0x000fe20000010012 */
[----:B------:R-:W-:Y:S01]  /*0e40*/  FADD.FTZ R8, R19, R8 ;  /* 0x0000000813087221 */ /* 0x000fe20000010000 */
[----:B------:R-:W-:Y:S01]  /*0e50*/  UMOV UR9, 0x400 ;  /* 0x0000040000097882 */ /* 0x000fe20000000000 */
[----:B------:R-:W-:Y:S01]  /*0e60*/  FFMA.FTZ R18, R9, R14, RZ ;  /* 0x0000000e09127223 */ /* 0x000fe200000100ff */
[----:B------:R-:W-:Y:S01]  /*0e70*/  FFMA.FTZ R20, R16, R21, R17 ;  /* 0x0000001510147223 */ /* 0x000fe20000010011 */
[----:B------:R-:W-:Y:S01]  /*0e80*/  FADD.FTZ R21, R21, R8 ;  /* 0x0000000815157221 */ /* 0x000fe20000010000 */
[----:B------:R-:W-:Y:S01]  /*0e90*/  UIADD3 UR8, UR9, 0x80, URZ ;  /* 0x0000008009087890 */ /* 0x000fe2000fffe03f */
[----:B------:R-:W-:Y:S01]  /*0ea0*/  FFMA.FTZ R9, R10, R13, RZ ;  /* 0x0000000d0a097223 */ /* 0x000fe200000100ff */
[----:B------:R-:W-:Y:S01]  /*0eb0*/  FADD.FTZ R10, RZ, R14 ;  /* 0x0000000eff0a7221 */ /* 0x000fe20000010000 */
[----:B------:R-:W1:Y:S01]  /*0ec0*/  SHFL.DOWN PT, R17, R20, 0x1, 0x1f ;  /* 0x08201f0014117f89 */ /* 0x000e6200000e0000 */
[C---:B------:R-:W-:Y:S01]  /*0ed0*/  ISETP.NE.AND P3, PT, R31.reuse, RZ, PT ;  /* 0x000000ff1f00720c */ /* 0x040fe20003f65270 */
[----:B------:R-:W-:Y:S01]  /*0ee0*/  FADD.FTZ R13, RZ, R13 ;  /* 0x0000000dff0d7221 */ /* 0x000fe20000010000 */
[----:B------:R-:W-:Y:S01]  /*0ef0*/  FADD.FTZ R10, R10, R11 ;  /* 0x0000000b0a0a7221 */ /* 0x000fe20000010000 */
[----:B------:R-:W2:Y:S01]  /*0f00*/  SHFL.DOWN PT, R8, R21, 0x1, 0x1f ;  /* 0x08201f0015087f89 */ /* 0x000ea200000e0000 */
        /* <DEDUP_REMOVED lines=36> */
[----:B------:R-:W2:Y:S01]  /*1150*/  LDS.128 R12, [UR8+0x20] ;  /* 0x00002008ff0c7984 */ /* 0x000ea20008000c00 */
        /* <DEDUP_REMOVED lines=8> */
[----:B0-----:R-:W-:Y:S01]  /*11e0*/  FADD.FTZ R21, R21, R16 ;  /* 0x0000001015157221 */ /* 0x001fe20000010000 */
[----:B------:R-:W-:-:S03]  /*11f0*/  FADD.FTZ R20, R20, R17 ;  /* 0x0000001114147221 */ /* 0x000fc60000010000 */
[----:B------:R-:W-:Y:S01]  /*1200*/  FADD.FTZ R21, R21, R18 ;  /* 0x0000001215157221 */ /* 0x000fe20000010000 */
[----:B------:R-:W-:Y:S02]  /*1210*/  FADD.FTZ R20, R20, R19 ;  /* 0x0000001314147221 */ /* 0x000fe40000010000 */
[----:B------:R-:W0:Y:S01]  /*1220*/  LDS.128 R16, [UR8+0x50] ;  /* 0x00005008ff107984 */ /* 0x000e220008000c00 */
[----:B-1----:R-:W-:Y:S01]  /*1230*/  FADD.FTZ R21, R21, R12 ;  /* 0x0000000c15157221 */ /* 0x002fe20000010000 */
[----:B------:R-:W-:-:S03]  /*1240*/  FADD.FTZ R20, R20, R13 ;  /* 0x0000000d14147221 */ /* 0x000fc60000010000 */
[----:B------:R-:W-:Y:S01]  /*1250*/  FADD.FTZ R21, R21, R14 ;  /* 0x0000000e15157221 */ /* 0x000fe20000010000 */
[----:B------:R-:W-:Y:S02]  /*1260*/  FADD.FTZ R20, R20, R15 ;  /* 0x0000000f14147221 */ /* 0x000fe40000010000 */
[----:B------:R-:W1:Y:S01]  /*1270*/  LDS.128 R12, [UR8+0x60] ;  /* 0x00006008ff0c7984 */ /* 0x000e620008000c00 */
[----:B0-----:R-:W-:Y:S01]  /*1280*/  FADD.FTZ R21, R21, R16 ;  /* 0x0000001015157221 */ /* 0x001fe20000010000 */
[----:B------:R-:W-:-:S03]  /*1290*/  FADD.FTZ R20, R20, R17 ;  /* 0x0000001114147221 */ /* 0x000fc60000010000 */
[----:B------:R-:W-:Y:S01]  /*12a0*/  FADD.FTZ R21, R21, R18 ;  /* 0x0000001215157221 */ /* 0x000fe20000010000 */
[----:B------:R-:W-:-:S03]  /*12b0*/  FADD.FTZ R20, R20, R19 ;  /* 0x0000001314147221 */ /* 0x000fc60000010000 */
[----:B-1----:R-:W-:Y:S01]  /*12c0*/  FADD.FTZ R21, R21, R12 ;  /* 0x0000000c15157221 */ /* 0x002fe20000010000 */
[----:B------:R-:W-:-:S03]  /*12d0*/  FADD.FTZ R12, R20, R13 ;  /* 0x0000000d140c7221 */ /* 0x000fc60000010000 */
[----:B------:R-:W-:Y:S01]  /*12e0*/  FADD.FTZ R20, R21, R14 ;  /* 0x0000000e15147221 */ /* 0x000fe20000010000 */
[----:B------:R-:W-:-:S07]  /*12f0*/  FADD.FTZ R21, R12, R15 ;  /* 0x0000000f0c157221 */ /* 0x000fce0000010000 */
.L_x_529:
[----:B------:R-:W-:Y:S05]  /*1300*/  BSYNC B0 ;  /* 0x0000000000007941 */ /* 0x000fea0003800000 */
.L_x_528:
[----:B------:R-:W-:Y:S06]  /*1310*/  BAR.SYNC.DEFER_BLOCKING 0x0 ;  /* 0x0000000000007b1d */ /* 0x000fec0000010000 */
[----:B------:R-:W-:Y:S04]  /*1320*/  BSSY B0, `(.L_x_530) ;  /* 0x000013d000007945 */ /* 0x000fe80003800000 */
[----:B------:R-:W-:Y:S05]  /*1330*/  @P4 BRA `(.L_x_531) ;  /* 0x0000001000ec4947 */ /* 0x000fea0003800000 */
[----:B------:R-:W1:Y:S04]  /*1340*/  LDS.128 R12, [R32+0x60] ;  /* 0x00006000200c7984 */ /* 0x000e680000000c00 */
[----:B------:R-:W2:Y:S01]  /*1350*/  LDS.128 R16, [R32+0xc0] ;  /* 0x0000c00020107984 */ /* 0x000ea20000000c00 */
        /* <DEDUP_REMOVED lines=8> */
[----:B------:R-:W-:-:S02]  /*13e0*/  FADD.FTZ R18, R14, R19 ;  /* 0x000000130e127221 */ /* 0x000fc40000010000 */
[----:B------:R-:W1:Y:S01]  /*13f0*/  LDS.128 R12, [R32+0x180] ;  /* 0x00018000200c7984 */ /* 0x000e620000000c00 */
        /* <DEDUP_REMOVED lines=299> */
[----:B0-----:R-:W-:Y:S01]  /*26b0*/  FADD.FTZ R8, R17, R8 ;  /* 0x0000000811087221 */ /* 0x001fe20000010000 */
[----:B------:R-:W-:Y:S01]  /*26c0*/  FADD.FTZ R9, R16, R9 ;  /* 0x0000000910097221 */ /* 0x000fe20000010000 */
[----:B------:R-:W-:Y:S01]  /*26d0*/  FADD.FTZ R10, R19, R10 ;  /* 0x0000000a130a7221 */ /* 0x000fe20000010000 */
[----:B------:R-:W-:-:S07]  /*26e0*/  FADD.FTZ R11, R18, R11 ;  /* 0x0000000b120b7221 */ /* 0x000fce0000010000 */
.L_x_531:
[----:B------:R-:W-:Y:S05]  /*26f0*/  BSYNC B0 ;  /* 0x0000000000007941 */ /* 0x000fea0003800000 */
.L_x_530:
        /* <DEDUP_REMOVED lines=11> */
[----:B0-----:R-:W-:-:S04]  /*27b0*/  LEA R32, P4, R33, R16, 0x2 ;  /* 0x0000001021207211 */ /* 0x001fc800078810ff */
[----:B------:R-:W-:-:S05]  /*27c0*/  IADD3.X R33, R17, UR11, RZ, P4, !PT ;  /* 0x0000000b11217c10 */ /* 0x000fca000a7fe4ff */
[----:B------:R3:W-:Y:S01]  /*27d0*/  REDG.E.ADD.F32.FTZ.RN.STRONG.GPU desc[UR14][R32.64], R9 ;  /* 0x00000009200079a6 */ /* 0x0007e2000c10f38e */
[CC--:B-1----:R-:W-:Y:S02]  /*27e0*/  LEA R18, P5, R12.reuse, R16.reuse, 0x2 ;  /* 0x000000100c127211 */ /* 0x0c2fe400078a10ff */
[----:B--2---:R-:W-:Y:S02]  /*27f0*/  LEA R16, P6, R15, R16, 0x2 ;  /* 0x000000100f107211 */ /* 0x004fe400078c10ff */
[----:B------:R-:W-:Y:S02]  /*2800*/  LEA.HI.X R19, R12, R17, R13, 0x2, P5 ;  /* 0x000000110c137211 */ /* 0x000fe400028f140d */
[----:B------:R-:W-:-:S03]  /*2810*/  IADD3.X R17, R17, UR10, RZ, P6, !PT ;  /* 0x0000000a11117c10 */ /* 0x000fc6000b7fe4ff */
[----:B------:R3:W-:Y:S04]  /*2820*/  REDG.E.ADD.F32.FTZ.RN.STRONG.GPU desc[UR14][R18.64], R10 ;  /* 0x0000000a120079a6 */ /* 0x0007e8000c10f38e */
[----:B------:R3:W-:Y:S02]  /*2830*/  REDG.E.ADD.F32.FTZ.RN.STRONG.GPU desc[UR14][R16.64], R11 ;  /* 0x0000000b100079a6 */ /* 0x0007e4000c10f38e */
.L_x_533:
[----:B------:R-:W-:Y:S05]  /*2840*/  BSYNC B0 ;  /* 0x0000000000007941 */ /* 0x000fea0003800000 */
.L_x_532:
[----:B------:R-:W-:Y:S05]  /*2850*/  @!P0 BRA `(.L_x_534) ;  /* 0x0000001000908947 */ /* 0x000fea0003800000 */
[----:B------:R-:W1:Y:S01]  /*2860*/  LDC R15, c[0x0][0x10] ;  /* 0x00000400ff0f7b82 */ /* 0x000e620000000800 */
[----:B------:R-:W2:Y:S01]  /*2870*/  S2R R2, SR_CTAID.Y ;  /* 0x0000000000027919 */ /* 0x000ea20000002600 */
[----:B------:R-:W-:-:S06]  /*2880*/  ULOP3.LUT UR8, UR4, 0x1, URZ, 0xc0, !UPT ;  /* 0x0000000104087892 */ /* 0x000fcc000f8ec03f */
[----:B0--3--:R-:W0:Y:S08]  /*2890*/  LDC.64 R8, c[0x0][0x258] ;  /* 0x00009600ff087b82 */ /* 0x009e300000000a00 */
        /* <DEDUP_REMOVED lines=29> */
.L_x_536:
[----:B------:R-:W2:Y:S04]  /*2a70*/  LDG.E.STRONG.GPU R10, desc[UR14][R8.64] ;  /* 0x0000000e080a7981 */ /* 0x000ea8000c1ef900 */
[----:B--2---:R-:W-:Y:S01]  /*2a80*/  CCTL.IVALL ;  /* 0x00000000ff00798f */ /* 0x004fe20002000000 */
[----:B------:R-:W-:Y:S05]  /*2a90*/  YIELD ;  /* 0x0000000000007946 */ /* 0x000fea0003800000 */
[----:B------:R-:W-:-:S13]  /*2aa0*/  ISETP.NE.AND P0, PT, R10, R13, PT ;  /* 0x0000000d0a00720c */ /* 0x000fda0003f05270 */
[----:B------:R-:W-:Y:S05]  /*2ab0*/  @P0 BRA `(.L_x_536) ;  /* 0xfffffffc00ec0947 */ /* 0x000fea000383ffff */
.L_x_535:
        /* <DEDUP_REMOVED lines=17> */
.L_x_540:
[----:B------:R-:W-:-:S13]  /*2bd0*/  ISETP.EQ.OR P6, PT, R17, UR16, P3 ;  /* 0x0000001011007c0c */ /* 0x000fda0009fc2670 */
[----:B------:R-:W-:-:S04]  /*2be0*/  @!P6 IMAD R11, R15, R17, R2 ;  /* 0x000000110f0be224 */ /* 0x000fc800078e0202 */
[----:B------:R-:W-:-:S05]  /*2bf0*/  @!P6 IMAD.WIDE.U32 R10, R11, 0x8, R18 ;  /* 0x000000080b0ae825 */ /* 0x000fca00078e0012 */
[----:B------:R-:W2:Y:S01]  /*2c00*/  @!P6 LDG.E.64 R8, desc[UR14][R10.64] ;  /* 0x0000000e0a08e981 */ /* 0x000ea2000c1e1b00 */
[C---:B------:R-:W-:Y:S02]  /*2c10*/  IADD3 R13, R17.reuse, 0x1, RZ ;  /* 0x00000001110d7810 */ /* 0x040fe40007ffe0ff */
[----:B------:R-:W-:Y:S02]  /*2c20*/  IADD3 R32, R17, 0x2, RZ ;  /* 0x0000000211207810 */ /* 0x000fe40007ffe0ff */
[----:B------:R-:W-:Y:S02]  /*2c30*/  ISETP.EQ.OR P4, PT, R13, UR16, P3 ;  /* 0x000000100d007c0c */ /* 0x000fe40009f82670 */
[----:B------:R-:W-:Y:S02]  /*2c40*/  ISETP.EQ.OR P5, PT, R32, UR16, P3 ;  /* 0x0000001020007c0c */ /* 0x000fe40009fa2670 */
[----:B------:R-:W-:-:S09]  /*2c50*/  IADD3 R12, R17, 0x3, RZ ;  /* 0x00000003110c7810 */ /* 0x000fd20007ffe0ff */
[----:B------:R-:W-:Y:S02]  /*2c60*/  @!P4 IMAD R13, R15, R13, R2 ;  /* 0x0000000d0f0dc224 */ /* 0x000fe400078e0202 */
[----:B--2---:R-:W-:Y:S01]  /*2c70*/  @!P6 FADD.FTZ R20, R20, R8 ;  /* 0x000000081414e221 */ /* 0x004fe20000010000 */
        /* <DEDUP_REMOVED lines=20> */
[----:B------:R-:W-:Y:S01]  /*2dc0*/  IADD3 R12, R17, 0x6, RZ ;  /* 0x00000006110c7810 */ /* 0x000fe20007ffe0ff */
[----:B------:R-:W-:Y:S01]  /*2dd0*/  @!P6 FADD.FTZ R21, R21, R13 ;  /* 0x0000000d1515e221 */ /* 0x000fe20000010000 */
[----:B------:R-:W-:Y:S02]  /*2de0*/  @!P4 IMAD.WIDE.U32 R8, R9, 0x8, R18 ;  /* 0x000000080908c825 */ /* 0x000fe400078e0012 */
[----:B------:R-:W-:Y:S02]  /*2df0*/  ISETP.EQ.OR P6, PT, R12, UR16, P3 ;  /* 0x000000100c007c0c */ /* 0x000fe40009fc2670 */
[----:B------:R-:W-:Y:S02]  /*2e00*/  @!P5 IMAD R11, R15, R33, R2 ;  /* 0x000000210f0bd224 */ /* 0x000fe400078e0202 */
[----:B------:R-:W2:Y:S02]  /*2e10*/  @!P4 LDG.E.64 R8, desc[UR14][R8.64] ;  /* 0x0000000e0808c981 */ /* 0x000ea4000c1e1b00 */
[----:B------:R-:W-:-:S06]  /*2e20*/  @!P5 IMAD.WIDE.U32 R10, R11, 0x8, R18 ;  /* 0x000000080b0ad825 */ /* 0x000fcc00078e0012 */
[----:B------:R-:W3:Y:S01]  /*2e30*/  @!P5 LDG.E.64 R10, desc[UR14][R10.64] ;  /* 0x0000000e0a0ad981 */ /* 0x000ee2000c1e1b00 */
[----:B------:R-:W-:-:S04]  /*2e40*/  @!P6 IMAD R13, R15, R12, R2 ;  /* 0x0000000c0f0de224 */ /* 0x000fc800078e0202 */
        /* <DEDUP_REMOVED lines=13> */
[----:B------:R-:W-:-:S04]  /*2f20*/  @!P4 IMAD.WIDE.U32 R8, R9, 0x8, R18 ;  /* 0x000000080908c825 */ /* 0x000fc800078e0012 */
[----:B------:R-:W-:Y:S01]  /*2f30*/  @!P6 FADD.FTZ R21, R21, R13 ;  /* 0x0000000d1515e221 */ /* 0x000fe20000010000 */
[----:B------:R-:W-:Y:S01]  /*2f40*/  ISETP.EQ.OR P6, PT, R12, UR16, P3 ;  /* 0x000000100c007c0c */ /* 0x000fe20009fc2670 */
[----:B------:R-:W-:Y:S01]  /*2f50*/  @!P5 IMAD R11, R15, R33, R2 ;  /* 0x000000210f0bd224 */ /* 0x000fe200078e0202 */
[----:B------:R-:W2:Y:S03]  /*2f60*/  @!P4 LDG.E.64 R8, desc[UR14][R8.64] ;  /* 0x0000000e0808c981 */ /* 0x000ea6000c1e1b00 */
[----:B------:R-:W-:-:S06]  /*2f70*/  @!P5 IMAD.WIDE.U32 R10, R11, 0x8, R18 ;  /* 0x000000080b0ad825 */ /* 0x000fcc00078e0012 */
[----:B------:R-:W3:Y:S02]  /*2f80*/  @!P5 LDG.E.64 R10, desc[UR14][R10.64] ;  /* 0x0000000e0a0ad981 */ /* 0x000ee4000c1e1b00 */
[----:B------:R-:W-:-:S04]  /*2f90*/  @!P6 IMAD R13, R15, R12, R2 ;  /* 0x0000000c0f0de224 */ /* 0x000fc800078e0202 */
[----:B------:R-:W-:-:S06]  /*2fa0*/  @!P6 IMAD.WIDE.U32 R12, R13, 0x8, R18 ;  /* 0x000000080d0ce825 */ /* 0x000fcc00078e0012 */
[----:B------:R-:W4:Y:S01]  /*2fb0*/  @!P6 LDG.E.64 R12, desc[UR14][R12.64] ;  /* 0x0000000e0c0ce981 */ /* 0x000f22000c1e1b00 */
[C---:B------:R-:W-:Y:S02]  /*2fc0*/  IADD3 R33, R17.reuse, 0xa, RZ ;  /* 0x0000000a11217810 */ /* 0x040fe40007ffe0ff */
[----:B------:R-:W-:Y:S01]  /*2fd0*/  IADD3 R32, R17, 0xc, RZ ;  /* 0x0000000c11207810 */ /* 0x000fe20007ffe0ff */
[----:B--2---:R-:W-:Y:S01]  /*2fe0*/  @!P4 FADD.FTZ R20, R20, R8 ;  /* 0x000000081414c221 */ /* 0x004fe20000010000 */
[----:B------:R-:W-:-:S03]  /*2ff0*/  @!P4 FADD.FTZ R21, R21, R9 ;  /* 0x000000091515c221 */ /* 0x000fc60000010000 */
[----:B---3--:R-:W-:Y:S01]  /*3000*/  @!P5 FADD.FTZ R20, R20, R10 ;  /* 0x0000000a1414d221 */ /* 0x008fe20000010000 */
[----:B------:R-:W-:Y:S01]  /*3010*/  @!P5 FADD.FTZ R21, R21, R11 ;  /* 0x0000000b1515d221 */ /* 0x000fe20000010000 */
[----:B------:R-:W-:Y:S02]  /*3020*/  ISETP.EQ.OR P5, PT, R33, UR16, P3 ;  /* 0x0000001021007c0c */ /* 0x000fe40009fa2670 */
[----:B------:R-:W-:-:S04]  /*3030*/  IADD3 R11, R17, 0xb, RZ ;  /* 0x0000000b110b7810 */ /* 0x000fc80007ffe0ff */
[----:B------:R-:W-:Y:S01]  /*3040*/  ISETP.EQ.OR P4, PT, R11, UR16, P3 ;  /* 0x000000100b007c0c */ /* 0x000fe20009f82670 */
[----:B----4-:R-:W-:Y:S01]  /*3050*/  @!P6 FADD.FTZ R20, R20, R12 ;  /* 0x0000000c1414e221 */ /* 0x010fe20000010000 */
[----:B------:R-:W-:Y:S01]  /*3060*/  @!P6 FADD.FTZ R21, R21, R13 ;  /* 0x0000000d1515e221 */ /* 0x000fe20000010000 */
[----:B------:R-:W-:-:S04]  /*3070*/  ISETP.EQ.OR P6, PT, R32, UR16, P3 ;  /* 0x0000001020007c0c */ /* 0x000fc80009fc2670 */
[----:B------:R-:W-:-:S04]  /*3080*/  @!P5 IMAD R9, R15, R33, R2 ;  /* 0x000000210f09d224 */ /* 0x000fc800078e0202 */
        /* <DEDUP_REMOVED lines=12> */
[----:B------:R-:W-:-:S03]  /*3150*/  ISETP.EQ.OR P5, PT, R33, UR16, P3 ;  /* 0x0000001021007c0c */ /* 0x000fc60009fa2670 */
[----:B---3--:R-:W-:Y:S01]  /*3160*/  @!P4 FADD.FTZ R21, R21, R11 ;  /* 0x0000000b1515c221 */ /* 0x008fe20000010000 */
[----:B------:R-:W-:Y:S01]  /*3170*/  IADD3 R11, R17, 0xe, RZ ;  /* 0x0000000e110b7810 */ /* 0x000fe20007ffe0ff */
[----:B------:R-:W-:-:S03]  /*3180*/  @!P4 FADD.FTZ R20, R20, R10 ;  /* 0x0000000a1414c221 */ /* 0x000fc60000010000 */
[----:B------:R-:W-:-:S05]  /*3190*/  ISETP.EQ.OR P4, PT, R11, UR16, P3 ;  /* 0x000000100b007c0c */ /* 0x000fca0009f82670 */
[----:B------:R-:W-:Y:S02]  /*31a0*/  @!P5 IMAD R9, R15, R33, R2 ;  /* 0x000000210f09d224 */ /* 0x000fe400078e0202 */
[----:B----4-:R-:W-:Y:S01]  /*31b0*/  @!P6 FADD.FTZ R20, R20, R12 ;  /* 0x0000000c1414e221 */ /* 0x010fe20000010000 */
[----:B------:R-:W-:Y:S01]  /*31c0*/  @!P6 FADD.FTZ R21, R21, R13 ;  /* 0x0000000d1515e221 */ /* 0x000fe20000010000 */
[----:B------:R-:W-:Y:S01]  /*31d0*/  ISETP.EQ.OR P6, PT, R32, UR16, P3 ;  /* 0x0000001020007c0c */ /* 0x000fe20009fc2670 */
[----:B------:R-:W-:-:S06]  /*31e0*/  @!P5 IMAD.WIDE.U32 R8, R9, 0x8, R18 ;  /* 0x000000080908d825 */ /* 0x000fcc00078e0012 */
[----:B------:R-:W2:Y:S01]  /*31f0*/  @!P5 LDG.E.64 R8, desc[UR14][R8.64] ;  /* 0x0000000e0808d981 */ /* 0x000ea2000c1e1b00 */
[----:B------:R-:W-:-:S04]  /*3200*/  @!P4 IMAD R11, R15, R11, R2 ;  /* 0x0000000b0f0bc224 */ /* 0x000fc800078e0202 */
        /* <DEDUP_REMOVED lines=15> */
.L_x_539:
[----:B------:R-:W-:-:S13]  /*3300*/  ISETP.GT.AND P4, PT, R16, 0x4, PT ;  /* 0x000000041000780c */ /* 0x000fda0003f84270 */
[----:B------:R-:W-:Y:S05]  /*3310*/  @!P4 BRA `(.L_x_541) ;  /* 0x0000000000ecc947 */ /* 0x000fea0003800000 */
[C---:B------:R-:W-:Y:S02]  /*3320*/  ISETP.EQ.OR P0, PT, R17.reuse, UR16, P3 ;  /* 0x0000001011007c0c */ /* 0x040fe40009f02670 */
[----:B------:R-:W-:-:S11]  /*3330*/  IADD3 R13, R17, 0x1, RZ ;  /* 0x00000001110d7810 */ /* 0x000fd60007ffe0ff */
[----:B------:R-:W-:-:S04]  /*3340*/  @!P0 IMAD R9, R17, R15, R2 ;  /* 0x0000000f11098224 */ /* 0x000fc800078e0202 */
[----:B------:R-:W-:Y:S01]  /*3350*/  @!P0 IMAD.WIDE.U32 R8, R9, 0x8, R18 ;  /* 0x0000000809088825 */ /* 0x000fe200078e0012 */
[----:B------:R-:W-:-:S05]  /*3360*/  ISETP.EQ.OR P4, PT, R13, UR16, P3 ;  /* 0x000000100d007c0c */ /* 0x000fca0009f82670 */
[----:B------:R-:W2:Y:S08]  /*3370*/  @!P0 LDG.E.64 R8, desc[UR14][R8.64] ;  /* 0x0000000e08088981 */ /* 0x000eb0000c1e1b00 */
[----:B------:R-:W-:-:S04]  /*3380*/  @!P4 IMAD R13, R15, R13, R2 ;  /* 0x0000000d0f0dc224 */ /* 0x000fc800078e0202 */
[----:B------:R-:W-:-:S06]  /*3390*/  @!P4 IMAD.WIDE.U32 R12, R13, 0x8, R18 ;  /* 0x000000080d0cc825 */ /* 0x000fcc00078e0012 */
[----:B------:R-:W3:Y:S01]  /*33a0*/  @!P4 LDG.E.64 R12, desc[UR14][R12.64] ;  /* 0x0000000e0c0cc981 */ /* 0x000ee2000c1e1b00 */
[C---:B------:R-:W-:Y:S02]  /*33b0*/  IADD3 R11, R17.reuse, 0x2, RZ ;  /* 0x00000002110b7810 */ /* 0x040fe40007ffe0ff */
[----:B------:R-:W-:Y:S02]  /*33c0*/  IADD3 R32, R17, 0x3, RZ ;  /* 0x0000000311207810 */ /* 0x000fe40007ffe0ff */
[----:B------:R-:W-:Y:S02]  /*33d0*/  ISETP.EQ.OR P5, PT, R11, UR16, P3 ;  /* 0x000000100b007c0c */ /* 0x000fe40009fa2670 */
[----:B------:R-:W-:Y:S02]  /*33e0*/  ISETP.EQ.OR P6, PT, R32, UR16, P3 ;  /* 0x0000001020007c0c */ /* 0x000fe40009fc2670 */
[----:B------:R-:W-:-:S09]  /*33f0*/  IADD3 R17, R17, 0x4, RZ ;  /* 0x0000000411117810 */ /* 0x000fd20007ffe0ff */
[----:B------:R-:W-:-:S04]  /*3400*/  @!P5 IMAD R11, R15, R11, R2 ;  /* 0x0000000b0f0bd224 */ /* 0x000fc800078e0202 */
[----:B------:R-:W-:-:S06]  /*3410*/  @!P5 IMAD.WIDE.U32 R10, R11, 0x8, R18 ;  /* 0x000000080b0ad825 */ /* 0x000fcc00078e0012 */
[----:B------:R-:W4:Y:S01]  /*3420*/  @!P5 LDG.E.64 R10, desc[UR14][R10.64] ;  /* 0x0000000e0a0ad981 */ /* 0x000f22000c1e1b00 */
[----:B--2---:R-:W-:Y:S01]  /*3430*/  @!P0 FADD.FTZ R21, R21, R9 ;  /* 0x0000000915158221 */ /* 0x004fe20000010000 */
[----:B------:R-:W-:Y:S02]  /*3440*/  @!P6 IMAD R9, R15, R32, R2 ;  /* 0x000000200f09e224 */ /* 0x000fe400078e0202 */
[----:B------:R-:W-:Y:S01]  /*3450*/  @!P0 FADD.FTZ R20, R20, R8 ;  /* 0x0000000814148221 */ /* 0x000fe20000010000 */
[----:B------:R-:W-:Y:S01]  /*3460*/  ISETP.EQ.OR P0, PT, R17, UR16, P3 ;  /* 0x0000001011007c0c */ /* 0x000fe20009f02670 */
[----:B------:R-:W-:-:S06]  /*3470*/  @!P6 IMAD.WIDE.U32 R8, R9, 0x8, R18 ;  /* 0x000000080908e825 */ /* 0x000fcc00078e0012 */
[----:B------:R-:W2:Y:S01]  /*3480*/  @!P6 LDG.E.64 R8, desc[UR14][R8.64] ;  /* 0x0000000e0808e981 */ /* 0x000ea2000c1e1b00 */
[----:B---3--:R-:W-:-:S05]  /*3490*/  @!P4 FADD.FTZ R21, R21, R13 ;  /* 0x0000000d1515c221 */ /* 0x008fca0000010000 */
[----:B------:R-:W-:Y:S02]  /*34a0*/  @!P0 IMAD R13, R15, R17, R2 ;  /* 0x000000110f0d8224 */ /* 0x000fe400078e0202 */
[----:B------:R-:W-:Y:S02]  /*34b0*/  @!P4 FADD.FTZ R20, R20, R12 ;  /* 0x0000000c1414c221 */ /* 0x000fe40000010000 */
[----:B------:R-:W-:-:S06]  /*34c0*/  @!P0 IMAD.WIDE.U32 R12, R13, 0x8, R18 ;  /* 0x000000080d0c8825 */ /* 0x000fcc00078e0012 */
[----:B------:R-:W3:Y:S01]  /*34d0*/  @!P0 LDG.E.64 R12, desc[UR14][R12.64] ;  /* 0x0000000e0c0c8981 */ /* 0x000ee2000c1e1b00 */
[----:B----4-:R-:W-:Y:S01]  /*34e0*/  @!P5 FADD.FTZ R20, R20, R10 ;  /* 0x0000000a1414d221 */ /* 0x010fe20000010000 */
[----:B------:R-:W-:Y:S01]  /*34f0*/  @!P5 FADD.FTZ R21, R21, R11 ;  /* 0x0000000b1515d221 */ /* 0x000fe20000010000 */
[----:B------:R-:W-:-:S04]  /*3500*/  IADD3 R11, R17, 0x1, RZ ;  /* 0x00000001110b7810 */ /* 0x000fc80007ffe0ff */
[----:B------:R-:W-:Y:S02]  /*3510*/  ISETP.EQ.OR P5, PT, R11, UR16, P3 ;  /* 0x000000100b007c0c */ /* 0x000fe40009fa2670 */
[----:B------:R-:W-:-:S04]  /*3520*/  IADD3 R10, R17, 0x3, RZ ;  /* 0x00000003110a7810 */ /* 0x000fc80007ffe0ff */
[----:B------:R-:W-:Y:S01]  /*3530*/  ISETP.EQ.OR P4, PT, R10, UR16, P3 ;  /* 0x000000100a007c0c */ /* 0x000fe20009f82670 */
[----:B--2---:R-:W-:Y:S01]  /*3540*/  @!P6 FADD.FTZ R20, R20, R8 ;  /* 0x000000081414e221 */ /* 0x004fe20000010000 */
[----:B------:R-:W-:Y:S01]  /*3550*/  IADD3 R8, R17, 0x2, RZ ;  /* 0x0000000211087810 */ /* 0x000fe20007ffe0ff */
[----:B------:R-:W-:-:S03]  /*3560*/  @!P6 FADD.FTZ R21, R21, R9 ;  /* 0x000000091515e221 */ /* 0x000fc60000010000 */
[----:B------:R-:W-:Y:S01]  /*3570*/  ISETP.EQ.OR P6, PT, R8, UR16, P3 ;  /* 0x0000001008007c0c */ /* 0x000fe20009fc2670 */
[----:B------:R-:W-:-:S12]  /*3580*/  @!P5 IMAD R9, R15, R11, R2 ;  /* 0x0000000b0f09d224 */ /* 0x000fd800078e0202 */
[----:B------:R-:W-:Y:S02]  /*3590*/  @!P6 IMAD R11, R15, R8, R2 ;  /* 0x000000080f0be224 */ /* 0x000fe400078e0202 */
[----:B------:R-:W-:-:S04]  /*35a0*/  @!P5 IMAD.WIDE.U32 R8, R9, 0x8, R18 ;  /* 0x000000080908d825 */ /* 0x000fc800078e0012 */
[----:B---3--:R-:W-:Y:S01]  /*35b0*/  @!P0 FADD.FTZ R21, R21, R13 ;  /* 0x0000000d15158221 */ /* 0x008fe20000010000 */
[----:B------:R-:W-:Y:S02]  /*35c0*/  @!P4 IMAD R13, R15, R10, R2 ;  /* 0x0000000a0f0dc224 */ /* 0x000fe400078e0202 */
[----:B------:R-:W-:Y:S01]  /*35d0*/  @!P6 IMAD.WIDE.U32 R10, R11, 0x8, R18 ;  /* 0x000000080b0ae825 */ /* 0x000fe200078e0012 */
[----:B------:R-:W2:Y:S03]  /*35e0*/  @!P5 LDG.E.64 R8, desc[UR14][R8.64] ;  /* 0x0000000e0808d981 */ /* 0x000ea6000c1e1b00 */
[----:B------:R-:W-:Y:S01]  /*35f0*/  @!P0 FADD.FTZ R20, R20, R12 ;  /* 0x0000000c14148221 */ /* 0x000fe20000010000 */
[----:B------:R-:W-:Y:S01]  /*3600*/  @!P4 IMAD.WIDE.U32 R12, R13, 0x8, R18 ;  /* 0x000000080d0cc825 */ /* 0x000fe200078e0012 */
[----:B------:R-:W3:Y:S05]  /*3610*/  @!P6 LDG.E.64 R10, desc[UR14][R10.64] ;  /* 0x0000000e0a0ae981 */ /* 0x000eea000c1e1b00 */
[----:B------:R-:W4:Y:S01]  /*3620*/  @!P4 LDG.E.64 R12, desc[UR14][R12.64] ;  /* 0x0000000e0c0cc981 */ /* 0x000f22000c1e1b00 */
[----:B------:R-:W-:-:S02]  /*3630*/  IADD3 R16, R16, -0x4, RZ ;  /* 0xfffffffc10107810 */ /* 0x000fc40007ffe0ff */
[----:B------:R-:W-:Y:S02]  /*3640*/  PLOP3.LUT P0, PT, PT, PT, PT, 0x8, 0x0 ;  /* 0x000000000000781c */ /* 0x000fe40003f0e170 */
[----:B------:R-:W-:Y:S02]  /*3650*/  IADD3 R16, R16, -0x4, RZ ;  /* 0xfffffffc10107810 */ /* 0x000fe40007ffe0ff */
[----:B------:R-:W-:Y:S01]  /*3660*/  IADD3 R17, R17, 0x4, RZ ;  /* 0x0000000411117810 */ /* 0x000fe20007ffe0ff */
[----:B--2---:R-:W-:Y:S01]  /*3670*/  @!P5 FADD.FTZ R20, R20, R8 ;  /* 0x000000081414d221 */ /* 0x004fe20000010000 */
[----:B------:R-:W-:-:S03]  /*3680*/  @!P5 FADD.FTZ R21, R21, R9 ;  /* 0x000000091515d221 */ /* 0x000fc60000010000 */
[----:B---3--:R-:W-:Y:S01]  /*3690*/  @!P6 FADD.FTZ R20, R20, R10 ;  /* 0x0000000a1414e221 */ /* 0x008fe20000010000 */
[----:B------:R-:W-:-:S03]  /*36a0*/  @!P6 FADD.FTZ R21, R21, R11 ;  /* 0x0000000b1515e221 */ /* 0x000fc60000010000 */
[----:B----4-:R-:W-:Y:S01]  /*36b0*/  @!P4 FADD.FTZ R20, R20, R12 ;  /* 0x0000000c1414c221 */ /* 0x010fe20000010000 */
[----:B------:R-:W-:-:S07]  /*36c0*/  @!P4 FADD.FTZ R21, R21, R13 ;  /* 0x0000000d1515c221 */ /* 0x000fce0000010000 */
.L_x_541:
[----:B------:R-:W-:-:S13]  /*36d0*/  ISETP.NE.OR P0, PT, R16, RZ, P0 ;  /* 0x000000ff1000720c */ /* 0x000fda0000705670 */
[----:B------:R-:W-:Y:S05]  /*36e0*/  @!P0 BRA `(.L_x_537) ;  /* 0x00000000007c8947 */ /* 0x000fea0003800000 */
.L_x_538:
[----:B------:R-:W-:-:S13]  /*36f0*/  ISETP.EQ.OR P5, PT, R17, UR16, P3 ;  /* 0x0000001011007c0c */ /* 0x000fda0009fa2670 */
[----:B------:R-:W-:-:S04]  /*3700*/  @!P5 IMAD R11, R15, R17, R2 ;  /* 0x000000110f0bd224 */ /* 0x000fc800078e0202 */
[----:B------:R-:W-:-:S05]  /*3710*/  @!P5 IMAD.WIDE.U32 R10, R11, 0x8, R18 ;  /* 0x000000080b0ad825 */ /* 0x000fca00078e0012 */
[----:B------:R0:W2:Y:S01]  /*3720*/  @!P5 LDG.E.64 R8, desc[UR14][R10.64] ;  /* 0x0000000e0a08d981 */ /* 0x0000a2000c1e1b00 */
[C---:B------:R-:W-:Y:S02]  /*3730*/  IADD3 R13, R17.reuse, 0x1, RZ ;  /* 0x00000001110d7810 */ /* 0x040fe40007ffe0ff */
[----:B------:R-:W-:Y:S02]  /*3740*/  IADD3 R32, R17, 0x2, RZ ;  /* 0x0000000211207810 */ /* 0x000fe40007ffe0ff */
[----:B------:R-:W-:Y:S02]  /*3750*/  ISETP.EQ.OR P6, PT, R13, UR16, P3 ;  /* 0x000000100d007c0c */ /* 0x000fe40009fc2670 */
[----:B------:R-:W-:Y:S02]  /*3760*/  ISETP.EQ.OR P4, PT, R32, UR16, P3 ;  /* 0x0000001020007c0c */ /* 0x000fe40009f82670 */
[----:B------:R-:W-:-:S04]  /*3770*/  IADD3 R12, R17, 0x3, RZ ;  /* 0x00000003110c7810 */ /* 0x000fc80007ffe0ff */
[----:B------:R-:W-:-:S05]  /*3780*/  ISETP.EQ.OR P0, PT, R12, UR16, P3 ;  /* 0x000000100c007c0c */ /* 0x000fca0009f02670 */
[C-C-:B------:R-:W-:Y:S02]  /*3790*/  @!P6 IMAD R13, R15.reuse, R13, R2.reuse ;  /* 0x0000000d0f0de224 */ /* 0x140fe400078e0202 */
[----:B0-----:R-:W-:-:S04]  /*37a0*/  @!P4 IMAD R11, R15, R32, R2 ;  /* 0x000000200f0bc224 */ /* 0x001fc800078e0202 */
[----:B------:R-:W-:-:S06]  /*37b0*/  @!P4 IMAD.WIDE.U32 R10, R11, 0x8, R18 ;  /* 0x000000080b0ac825 */ /* 0x000fcc00078e0012 */
[----:B------:R-:W3:Y:S01]  /*37c0*/  @!P4 LDG.E.64 R10, desc[UR14][R10.64] ;  /* 0x0000000e0a0ac981 */ /* 0x000ee2000c1e1b00 */
[----:B--2---:R-:W-:Y:S01]  /*37d0*/  @!P5 FADD.FTZ R20, R20, R8 ;  /* 0x000000081414d221 */ /* 0x004fe20000010000 */
[----:B------:R-:W-:Y:S01]  /*37e0*/  @!P5 FADD.FTZ R21, R21, R9 ;  /* 0x000000091515d221 */ /* 0x000fe20000010000 */
[----:B------:R-:W-:-:S04]  /*37f0*/  @!P6 IMAD.WIDE.U32 R8, R13, 0x8, R18 ;  /* 0x000000080d08e825 */ /* 0x000fc800078e0012 */
[----:B------:R-:W-:Y:S02]  /*3800*/  @!P0 IMAD R13, R15, R12, R2 ;  /* 0x0000000c0f0d8224 */ /* 0x000fe400078e0202 */
[----:B------:R-:W2:Y:S02]  /*3810*/  @!P6 LDG.E.64 R8, desc[UR14][R8.64] ;  /* 0x0000000e0808e981 */ /* 0x000ea4000c1e1b00 */
[----:B------:R-:W-:-:S06]  /*3820*/  @!P0 IMAD.WIDE.U32 R12, R13, 0x8, R18 ;  /* 0x000000080d0c8825 */ /* 0x000fcc00078e0012 */
[----:B------:R-:W4:Y:S01]  /*3830*/  @!P0 LDG.E.64 R12, desc[UR14][R12.64] ;  /* 0x0000000e0c0c8981 */ /* 0x000f22000c1e1b00 */
[----:B------:R-:W-:-:S04]  /*3840*/  IADD3 R16, R16, -0x4, RZ ;  /* 0xfffffffc10107810 */ /* 0x000fc80007ffe0ff */
[----:B------:R-:W-:Y:S02]  /*3850*/  ISETP.NE.AND P5, PT, R16, RZ, PT ;  /* 0x000000ff1000720c */ /* 0x000fe40003fa5270 */
[----:B------:R-:W-:Y:S01]  /*3860*/  IADD3 R17, R17, 0x4, RZ ;  /* 0x0000000411117810 */ /* 0x000fe20007ffe0ff */
[----:B--2---:R-:W-:Y:S01]  /*3870*/  @!P6 FADD.FTZ R20, R20, R8 ;  /* 0x000000081414e221 */ /* 0x004fe20000010000 */
[----:B------:R-:W-:-:S03]  /*3880*/  @!P6 FADD.FTZ R21, R21, R9 ;  /* 0x000000091515e221 */ /* 0x000fc60000010000 */
[----:B---3--:R-:W-:Y:S01]  /*3890*/  @!P4 FADD.FTZ R20, R20, R10 ;  /* 0x0000000a1414c221 */ /* 0x008fe20000010000 */
[----:B------:R-:W-:-:S03]  /*38a0*/  @!P4 FADD.FTZ R21, R21, R11 ;  /* 0x0000000b1515c221 */ /* 0x000fc60000010000 */
[----:B----4-:R-:W-:Y:S01]  /*38b0*/  @!P0 FADD.FTZ R20, R20, R12 ;  /* 0x0000000c14148221 */ /* 0x010fe20000010000 */
[----:B------:R-:W-:Y:S01]  /*38c0*/  @!P0 FADD.FTZ R21, R21, R13 ;  /* 0x0000000d15158221 */ /* 0x000fe20000010000 */
[----:B------:R-:W-:Y:S06]  /*38d0*/  @P5 BRA `(.L_x_538) ;  /* 0xfffffffc00845947 */ /* 0x000fec000383ffff */
.L_x_537:
        /* <DEDUP_REMOVED lines=11> */
.L_x_543:
[----:B------:R-:W-:Y:S05]  /*3990*/  BSYNC B0 ;  /* 0x0000000000007941 */ /* 0x000fea0003800000 */
.L_x_542:
        /* <DEDUP_REMOVED lines=16> */
.L_x_534:
[----:B------:R-:W1:Y:S01]  /*3aa0*/  S2UR UR9, SR_CgaCtaId ;  /* 0x00000000000979c3 */ /* 0x000e620000008800 */
[----:B------:R-:W-:Y:S01]  /*3ab0*/  UMOV UR8, 0x400 ;  /* 0x0000040000087882 */ /* 0x000fe20000000000 */
[--C-:B0--3--:R-:W-:Y:S02]  /*3ac0*/  HADD2.F32 R10, -RZ, R26.reuse.H0_H0 ;  /* 0x2000001aff0a7230 */ /* 0x109fe40000004100 */
[----:B------:R-:W-:Y:S02]  /*3ad0*/  HADD2.F32 R26, -RZ, R26.H1_H1 ;  /* 0x3000001aff1a7230 */ /* 0x000fe40000004100 */
[--C-:B------:R-:W-:Y:S02]  /*3ae0*/  HADD2.F32 R14, -RZ, R27.reuse.H0_H0 ;  /* 0x2000001bff0e7230 */ /* 0x100fe40000004100 */
[----:B------:R-:W-:Y:S02]  /*3af0*/  HADD2.F32 R12, -RZ, R27.H1_H1 ;  /* 0x3000001bff0c7230 */ /* 0x000fe40000004100 */
[----:B------:R-:W-:-:S02]  /*3b00*/  HADD2.F32 R11, -RZ, R25.H0_H0 ;  /* 0x20000019ff0b7230 */ /* 0x000fc40000004100 */
[----:B------:R-:W-:Y:S01]  /*3b10*/  FADD.FTZ R14, R14, -UR19 ;  /* 0x800000130e0e7e21 */ /* 0x000fe20008010000 */
[----:B------:R-:W-:Y:S02]  /*3b20*/  HADD2.F32 R16, -RZ, R25.H1_H1 ;  /* 0x30000019ff107230 */ /* 0x000fe40000004100 */
[----:B------:R-:W-:Y:S01]  /*3b30*/  FADD.FTZ R12, R12, -UR19 ;  /* 0x800000130c0c7e21 */ /* 0x000fe20008010000 */
[----:B-1----:R-:W-:-:S09]  /*3b40*/  ULEA UR8, UR9, UR8, 0x18 ;  /* 0x0000000809087291 */ /* 0x002fd2000f8ec03f */
[----:B------:R-:W-:Y:S01]  /*3b50*/  @!P3 STS.64 [UR8+0x78], R20 ;  /* 0x00007814ff00b988 */ /* 0x000fe20008000a08 */
[----:B------:R-:W-:Y:S06]  /*3b60*/  BAR.SYNC.DEFER_BLOCKING 0x0 ;  /* 0x0000000000007b1d */ /* 0x000fec0000010000 */
[----:B------:R-:W0:Y:S01]  /*3b70*/  LDS.64 R8, [UR8+0x78] ;  /* 0x00007808ff087984 */ /* 0x000e220008000a00 */
[----:B------:R-:W-:Y:S02]  /*3b80*/  ULDC UR8, c[0x0][0x2bc] ;  /* 0x0000af0000087ab9 */ /* 0x000fe40000000800 */
[----:B0-----:R-:W-:Y:S01]  /*3b90*/  FMUL.FTZ R13, R8, UR8 ;  /* 0x00000008080d7c20 */ /* 0x001fe20008410000 */
[----:B------:R-:W-:Y:S01]  /*3ba0*/  FMUL.FTZ R2, R9, UR8 ;  /* 0x0000000809027c20 */ /* 0x000fe20008410000 */
[----:B------:R-:W-:Y:S01]  /*3bb0*/  FADD.FTZ R9, R10, -UR19 ;  /* 0x800000130a097e21 */ /* 0x000fe20008010000 */
[----:B------:R-:W-:-:S03]  /*3bc0*/  FADD.FTZ R8, R26, -UR19 ;  /* 0x800000131a087e21 */ /* 0x000fc60008010000 */
        /* <DEDUP_REMOVED lines=21> */
.L_x_544:
[----:B------:R-:W-:Y:S04]  /*3d20*/  BSSY B0, `(.L_x_545) ;  /* 0x0000014000007945 */ /* 0x000fe80003800000 */
[----:B------:R-:W-:Y:S05]  /*3d30*/  @!P1 BRA `(.L_x_546) ;  /* 0x0000000000489947 */ /* 0x000fea0003800000 */
[C-C-:B------:R-:W-:Y:S01]  /*3d40*/  FFMA.FTZ R10, R13.reuse, R9, R2.reuse ;  /* 0x000000090d0a7223 */ /* 0x140fe20000010002 */
[----:B------:R-:W-:Y:S01]  /*3d50*/  FFMA.FTZ R9, R13, R8, R2 ;  /* 0x000000080d097223 */ /* 0x000fe20000010002 */
[----:B------:R-:W-:Y:S01]  /*3d60*/  ULDC.64 UR8, c[0x0][0x288] ;  /* 0x0000a20000087ab9 */ /* 0x000fe20000000a00 */
[----:B------:R-:W-:Y:S01]  /*3d70*/  MOV R8, R34 ;  /* 0x0000002200087202 */ /* 0x000fe20000000f00 */
[----:B------:R-:W-:Y:S02]  /*3d80*/  IMAD R18, R23, UR8, RZ ;  /* 0x0000000817127c24 */ /* 0x000fe4000f8e02ff */
[----:B------:R-:W-:Y:S01]  /*3d90*/  FFMA.FTZ R15, R16, R5, -R9 ;  /* 0x00000005100f7223 */ /* 0x000fe20000010809 */
[----:B------:R-:W-:Y:S01]  /*3da0*/  MOV R9, R37 ;  /* 0x0000002500097202 */ /* 0x000fe20000000f00 */
[----:B------:R-:W-:Y:S01]  /*3db0*/  FFMA.FTZ R10, R11, R4, -R10 ;  /* 0x000000040b0a7223 */ /* 0x000fe2000001080a */
[----:B------:R-:W-:Y:S02]  /*3dc0*/  IMAD R11, R29, UR9, R18 ;  /* 0x000000091d0b7c24 */ /* 0x000fe4000f8e0212 */
[----:B------:R-:W-:Y:S01]  /*3dd0*/  FMUL.FTZ R15, R15, UR13 ;  /* 0x0000000d0f0f7c20 */ /* 0x000fe20008410000 */
[----:B------:R-:W-:Y:S01]  /*3de0*/  IMAD.WIDE.U32 R8, R29, UR8, R8 ;  /* 0x000000081d087c25 */ /* 0x000fe2000f8e0008 */
[----:B------:R-:W-:-:S03]  /*3df0*/  ULDC.64 UR8, c[0x0][0x210] ;  /* 0x0000840000087ab9 */ /* 0x000fc60000000a00 */
[----:B------:R-:W-:Y:S01]  /*3e00*/  FMUL.FTZ R16, R10, UR13 ;  /* 0x0000000d0a107c20 */ /* 0x000fe20008410000 */
[C---:B------:R-:W-:Y:S02]  /*3e10*/  LEA R10, P0, R8.reuse, UR8, 0x1 ;  /* 0x00000008080a7c11 */ /* 0x040fe4000f8008ff */
[----:B------:R-:W-:Y:S02]  /*3e20*/  IADD3 R11, R9, R11, RZ ;  /* 0x0000000b090b7210 */ /* 0x000fe40007ffe0ff */
[----:B------:R-:W-:Y:S02]  /*3e30*/  F2FP.F16.F32.PACK_AB R15, R15, R16 ;  /* 0x000000100f0f723e */ /* 0x000fe400000000ff */
[----:B------:R-:W-:-:S05]  /*3e40*/  LEA.HI.X R11, R8, UR9, R11, 0x1, P0 ;  /* 0x00000009080b7c11 */ /* 0x000fca00080f0c0b */
[----:B------:R0:W-:Y:S02]  /*3e50*/  STG.E desc[UR14][R10.64], R15 ;  /* 0x0000000f0a007986 */ /* 0x0001e4000c10190e */
.L_x_546:
[----:B------:R-:W-:Y:S05]  /*3e60*/  BSYNC B0 ;  /* 0x0000000000007941 */ /* 0x000fea0003800000 */
.L_x_545:
[--C-:B------:R-:W-:Y:S02]  /*3e70*/  HADD2.F32 R9, -RZ, R24.reuse.H0_H0 ;  /* 0x20000018ff097230 */ /* 0x100fe40000004100 */
[----:B0-----:R-:W-:Y:S01]  /*3e80*/  FMUL.FTZ R11, R14, UR13 ;  /* 0x0000000d0e0b7c20 */ /* 0x001fe20008410000 */
[----:B------:R-:W-:Y:S02]  /*3e90*/  HADD2.F32 R24, -RZ, R24.H1_H1 ;  /* 0x30000018ff187230 */ /* 0x000fe40000004100 */
        /* <DEDUP_REMOVED lines=20> */
.L_x_547:
        /* <DEDUP_REMOVED lines=23> */
.L_x_549:
[----:B------:R-:W-:Y:S05]  /*4150*/  BSYNC B0 ;  /* 0x0000000000007941 */ /* 0x000fea0003800000 */
.L_x_548:
[----:B------:R-:W-:Y:S01]  /*4160*/  ULDC UR8, c[0x0][0x10] ;  /* 0x0000040000087ab9 */ /* 0x000fe20000000800 */
[----:B------:R-:W-:Y:S02]  /*4170*/  UIADD3 UR4, UR4, 0x1, URZ ;  /* 0x0000000104047890 */ /* 0x000fe4000fffe03f */
[----:B------:R-:W-:-:S04]  /*4180*/  UIADD3 UR7, UR8, UR7, URZ ;  /* 0x0000000708077290 */ /* 0x000fc8000fffe03f */
[----:B------:R-:W-:-:S06]  /*4190*/  UISETP.GE.AND UP0, UPT, UR7, UR5, UPT ;  /* 0x000000050700728c */ /* 0x000fcc000bf06270 */
[----:B------:R-:W-:-:S13]  /*41a0*/  PLOP3.LUT P0, PT, PT, PT, UP0, 0x80, 0x0 ;  /* 0x000000000000781c */ /* 0x000fda0003f0f008 */
[----:B------:R-:W-:Y:S05]  /*41b0*/  @!P0 BRA `(.L_x_550) ;  /* 0xffffffc000508947 */ /* 0x000fea000383ffff */
.L_x_523:
        /* <DEDUP_REMOVED lines=19> */
.L_x_552:
[----:B------:R-:W-:Y:S05]  /*42f0*/  BSYNC B0 ;  /* 0x0000000000007941 */ /* 0x000fea0003800000 */
.L_x_551:
        /* <DEDUP_REMOVED lines=11> */
.L_x_554:
[----:B------:R-:W2:Y:S04]  /*43b0*/  LDG.E.STRONG.GPU R5, desc[UR14][R2.64] ;  /* 0x0000000e02057981 */ /* 0x000ea8000c1ef900 */
[----:B--2---:R-:W-:Y:S01]  /*43c0*/  CCTL.IVALL ;  /* 0x00000000ff00798f */ /* 0x004fe20002000000 */
[----:B------:R-:W-:Y:S05]  /*43d0*/  YIELD ;  /* 0x0000000000007946 */ /* 0x000fea0003800000 */
[----:B------:R-:W-:-:S13]  /*43e0*/  ISETP.NE.AND P0, PT, R5, R0, PT ;  /* 0x000000000500720c */ /* 0x000fda0003f05270 */
[----:B------:R-:W-:Y:S05]  /*43f0*/  @P0 BRA `(.L_x_554) ;  /* 0xfffffffc00ec0947 */ /* 0x000fea000383ffff */
.L_x_553:
        /* <DEDUP_REMOVED lines=24> */
.L_x_555:
        /* <DEDUP_REMOVED lines=23> */
.L_x_556:
        /* <DEDUP_REMOVED lines=9> */
.L_x_2292:


//--------------------- .text._Z35group_norm_nhwc_bwd_one_pass_kernelI11Fp16IOFp32WLi256ELi12ELi384EEv26Group_norm_nhwc_bwd_params --------------------------
	.section	.text._Z35group_norm_nhwc_bwd_one_pass_kernelI11Fp16IOFp32WLi256ELi12ELi384EEv26Group_norm_nhwc_bwd_params,"ax",@progbits
	.align	128
        .global         _Z35group_norm_nhwc_bwd_one_pass_kernelI11Fp16IOFp32WLi256ELi12ELi384EEv26Group_norm_nhwc_bwd_params
        .type           _Z35group_norm_nhwc_bwd_one_pass_kernelI11Fp16IOFp32WLi256ELi12ELi384EEv26Group_norm_nhwc_bwd_params,@function
        .size           _Z35group_norm_nhwc_bwd_one_pass_kernelI11Fp16IOFp32WLi256ELi12ELi384EEv26Group_norm_nhwc_bwd_params,(.L_x_2293 - _Z35group_norm_nhwc_bwd_one_pass_kernelI11Fp16IOFp32WLi256ELi12ELi384EEv26Group_norm_nhwc_bwd_params)
        .other          _Z35group_norm_nhwc_bwd_one_pass_kernelI11Fp16IOFp32WLi256ELi12ELi384EEv26Group_norm_nhwc_bwd_params,@"STO_CUDA_ENTRY STV_DEFAULT"
_Z35group_norm_nhwc_bwd_one_pass_kernelI11Fp16IOFp32WLi256ELi12ELi384EEv26Group_norm_nhwc_bwd_params:
.text._Z35group_norm_nhwc_bwd_one_pass_kernelI11Fp16IOFp32WLi256ELi12ELi384EEv26Group_norm_nhwc_bwd_params:
        /* <DEDUP_REMOVED lines=18> */
[----:B------:R-:W-:Y:S01]  /*0120*/  ULEA.HI UR7, UP0, UR15, UR14, URZ, 0x1 ;  /* 0x0000000e0f077291 */ /* 0x000fe2000f81083f */
[----:B------:R-:W-:Y:S01]  /*0130*/  SHF.R.S32.HI R3, RZ, 0x1f, R44 ;  /* 0x0000001fff037819 */ /* 0x000fe2000001142c */
[----:B------:R-:W-:Y:S01]  /*0140*/  UIADD3 UR8, UR5, UR8, URZ ;  /* 0x0000000805087290 */ /* 0x000fe2000fffe03f */
[----:B------:R-:W-:Y:S01]  /*0150*/  UMOV UR6, 0x400 ;  /* 0x0000040000067882 */ /* 0x000fe20000000000 */
[----:B------:R-:W-:Y:S01]  /*0160*/  UIADD3.X UR11, URZ, UR15, URZ, UP0, !UPT ;  /* 0x0000000f3f0b7290 */ /* 0x000fe200087fe43f */
[----:B------:R-:W-:-:S02]  /*0170*/  LEA.HI R3, R3, R44, RZ, 0x5 ;  /* 0x0000002c03037211 */ /* 0x000fc400078f28ff */
[----:B------:R-:W2:Y:S01]  /*0180*/  S2UR UR9, SR_CgaCtaId ;  /* 0x00000000000979c3 */ /* 0x000ea20000008800 */
[----:B------:R-:W-:Y:S01]  /*0190*/  ULDC.64 UR14, c[0x0][0x290] ;  /* 0x0000a400000e7ab9 */ /* 0x000fe20000000a00 */
[----:B------:R-:W-:Y:S02]  /*01a0*/  USHF.R.S64 UR5, UR7, 0x1, UR11 ;  /* 0x0000000107057899 */ /* 0x000fe4000800100b */
[----:B------:R-:W-:-:S04]  /*01b0*/  USHF.R.S32.HI UR7, URZ, 0x1, UR11 ;  /* 0x000000013f077899 */ /* 0x000fc8000801140b */
[----:B------:R-:W-:Y:S01]  /*01c0*/  USHF.L.U64.HI UR7, UR5, 0x2, UR7 ;  /* 0x0000000205077899 */ /* 0x000fe20008010207 */
[----:B0-----:R-:W-:-:S05]  /*01d0*/  IMAD R43, R43, UR16, R2 ;  /* 0x000000102b2b7c24 */ /* 0x001fca000f8e0202 */
[C---:B------:R-:W-:Y:S02]  /*01e0*/  ISETP.GE.U32.AND P1, PT, R43.reuse, UR14, PT ;  /* 0x0000000e2b007c0c */ /* 0x040fe4000bf26070 */
[----:B------:R-:W-:Y:S01]  /*01f0*/  SHF.R.S32.HI R2, RZ, 0x1f, R43 ;  /* 0x0000001fff027819 */ /* 0x000fe2000001142b */
[----:B--2---:R-:W-:Y:S01]  /*0200*/  ULEA UR9, UR9, UR6, 0x18 ;  /* 0x0000000609097291 */ /* 0x004fe2000f8ec03f */
[----:B------:R-:W-:Y:S01]  /*0210*/  IADD3 R42, R43, 0x40, RZ ;  /* 0x000000402b2a7810 */ /* 0x000fe20007ffe0ff */
[----:B------:R-:W-:Y:S01]  /*0220*/  ULEA.HI UR6, UP0, UR8, UR4, URZ, 0x1 ;  /* 0x0000000408067291 */ /* 0x000fe2000f81083f */
[----:B------:R-:W-:Y:S02]  /*0230*/  ISETP.GE.AND.EX P1, PT, R2, UR15, PT, P1 ;  /* 0x0000000f02007c0c */ /* 0x000fe4000bf26310 */
[----:B------:R-:W-:Y:S01]  /*0240*/  SHF.R.S32.HI R2, RZ, 0x5, R3 ;  /* 0x00000005ff027819 */ /* 0x000fe20000011403 */
[----:B------:R-:W-:Y:S01]  /*0250*/  UIADD3.X UR8, URZ, UR8, URZ, UP0, !UPT ;  /* 0x000000083f087290 */ /* 0x000fe200087fe43f */
[----:B------:R-:W-:Y:S01]  /*0260*/  ISETP.LT.U32.AND P1, PT, R44, 0x180, !P1 ;  /* 0x000001802c00780c */ /* 0x000fe20004f21070 */
[----:B------:R-:W-:Y:S01]  /*0270*/  UMOV UR4, URZ ;  /* 0x0000003f00047c82 */ /* 0x000fe20008000000 */
[----:B------:R-:W-:Y:S01]  /*0280*/  LEA R2, R2, UR9, 0x3 ;  /* 0x0000000902027c11 */ /* 0x000fe2000f8e18ff */
[----:B------:R-:W-:-:S02]  /*0290*/  USHF.R.S64 UR6, UR6, 0x1, UR8 ;  /* 0x0000000106067899 */ /* 0x000fc40008001008 */
[----:B------:R-:W-:Y:S01]  /*02a0*/  USHF.R.S32.HI UR8, URZ, 0x1, UR8 ;  /* 0x000000013f087899 */ /* 0x000fe20008011408 */
[----:B------:R-:W-:-:S03]  /*02b0*/  UMOV UR9, UR10 ;  /* 0x0000000a00097c82 */ /* 0x000fc60008000000 */
[----:B-1----:R-:W-:-:S12]  /*02c0*/  USHF.L.U64.HI UR8, UR6, 0x2, UR8 ;  /* 0x0000000206087899 */ /* 0x002fd80008010208 */
.L_x_592:
[----:B0-----:R-:W0:Y:S01]  /*02d0*/  LDC R9, c[0x0][0x2a0] ;  /* 0x0000a800ff097b82 */ /* 0x001e220000000800 */
[----:B------:R-:W-:Y:S01]  /*02e0*/  IABS R6, UR9 ;  /* 0x0000000900067c13 */ /* 0x000fe20008000000 */
[----:B------:R-:W1:Y:S01]  /*02f0*/  S2R R10, SR_TID.X ;  /* 0x00000000000a7919 */ /* 0x000e620000002100 */
[----:B------:R-:W-:Y:S01]  /*0300*/  ISETP.LE.AND P4, PT, RZ, UR9, PT ;  /* 0x00000009ff007c0c */ /* 0x000fe2000bf83270 */
[----:B------:R-:W-:Y:S01]  /*0310*/  ULDC.64 UR10, c[0x0][0x298] ;  /* 0x0000a600000a7ab9 */ /* 0x000fe20000000a00 */
[----:B------:R-:W-:Y:S01]  /*0320*/  ULDC.64 UR14, c[0x0][0x290] ;  /* 0x0000a400000e7ab9 */ /* 0x000fe20000000a00 */
[----:B------:R-:W-:Y:S02]  /*0330*/  SHF.R.S32.HI R25, RZ, 0x1f, R42 ;  /* 0x0000001fff197819 */ /* 0x000fe4000001142a */
[----:B------:R-:W2:Y:S01]  /*0340*/  @P1 LDC.64 R12, c[0x0][0x230] ;  /* 0x00008c00ff0c1b82 */ /* 0x000ea20000000a00 */
[----:B------:R-:W-:Y:S02]  /*0350*/  IADD3 R26, R43, 0x80, RZ ;  /* 0x000000802b1a7810 */ /* 0x000fe40007ffe0ff */
[----:B------:R-:W-:-:S02]  /*0360*/  CS2R R40, SRZ ;  /* 0x0000000000287805 */ /* 0x000fc4000001ff00 */
[----:B------:R-:W-:Y:S02]  /*0370*/  SHF.R.S32.HI R21, RZ, 0x1f, R26 ;  /* 0x0000001fff157819 */ /* 0x000fe4000001141a */
[----:B0-----:R-:W-:-:S04]  /*0380*/  IABS R8, R9 ;  /* 0x0000000900087213 */ /* 0x001fc80000000000 */
[----:B------:R-:W0:Y:S08]  /*0390*/  I2F.RP R3, R8 ;  /* 0x0000000800037306 */ /* 0x000e300000209400 */
[----:B0-----:R-:W0:Y:S02]  /*03a0*/  MUFU.RCP R3, R3 ;  /* 0x0000000300037308 */ /* 0x001e240000001000 */
[----:B0-----:R-:W-:-:S06]  /*03b0*/  IADD3 R4, R3, 0xffffffe, RZ ;  /* 0x0ffffffe03047810 */ /* 0x001fcc0007ffe0ff */
[----:B------:R0:W3:Y:S02]  /*03c0*/  F2I.FTZ.U32.TRUNC.NTZ R5, R4 ;  /* 0x0000000400057305 */ /* 0x0000e4000021f000 */
[----:B0-----:R-:W-:Y:S01]  /*03d0*/  HFMA2.MMA R4, -RZ, RZ, 0, 0 ;  /* 0x00000000ff047435 */ /* 0x001fe200000001ff */
[----:B---3--:R-:W-:-:S05]  /*03e0*/  IADD3 R7, RZ, -R5, RZ ;  /* 0x80000005ff077210 */ /* 0x008fca0007ffe0ff */
[----:B------:R-:W-:-:S04]  /*03f0*/  IMAD R7, R7, R8, RZ ;  /* 0x0000000807077224 */ /* 0x000fc800078e02ff */
[----:B------:R-:W-:Y:S01]  /*0400*/  IMAD.HI.U32 R5, R5, R7, R4 ;  /* 0x0000000705057227 */ /* 0x000fe200078e0004 */
[----:B------:R-:W-:-:S05]  /*0410*/  MOV R7, R6 ;  /* 0x0000000600077202 */ /* 0x000fca0000000f00 */
[----:B------:R-:W-:-:S04]  /*0420*/  IMAD.HI.U32 R6, R5, R7, RZ ;  /* 0x0000000705067227 */ /* 0x000fc800078e00ff */
[----:B-1----:R-:W-:Y:S01]  /*0430*/  IMAD.WIDE.U32 R4, R10, -0x55555555, RZ ;  /* 0xaaaaaaab0a047825 */ /* 0x002fe200078e00ff */
[----:B------:R-:W-:-:S04]  /*0440*/  IADD3 R3, -R6, RZ, RZ ;  /* 0x000000ff06037210 */ /* 0x000fc80007ffe1ff */
[----:B------:R-:W-:Y:S01]  /*0450*/  SHF.R.U32.HI R5, RZ, 0x2, R5 ;  /* 0x00000002ff057819 */ /* 0x000fe20000011605 */
[----:B------:R-:W-:Y:S01]  /*0460*/  IMAD R3, R8, R3, R7 ;  /* 0x0000000308037224 */ /* 0x000fe200078e0207 */
[----:B------:R-:W-:-:S03]  /*0470*/  LOP3.LUT R7, R9, UR9, RZ, 0x3c, !PT ;  /* 0x0000000909077c12 */ /* 0x000fc6000f8e3cff */
[----:B------:R-:W-:Y:S01]  /*0480*/  IMAD R5, R5, -0x6, R10 ;  /* 0xfffffffa05057824 */ /* 0x000fe200078e020a */
[----:B------:R-:W-:Y:S01]  /*0490*/  ISETP.GT.U32.AND P0, PT, R8, R3, PT ;  /* 0x000000030800720c */ /* 0x000fe20003f04070 */
[----:B------:R-:W0:Y:S01]  /*04a0*/  @P1 LDC.64 R10, c[0x0][0x228] ;  /* 0x00008a00ff0a1b82 */ /* 0x000e220000000a00 */
[----:B------:R-:W-:Y:S02]  /*04b0*/  ISETP.GE.AND P5, PT, R7, RZ, PT ;  /* 0x000000ff0700720c */ /* 0x000fe40003fa6270 */
[----:B------:R-:W-:-:S09]  /*04c0*/  SHF.L.U32 R16, R5, 0x1, RZ ;  /* 0x0000000105107819 */ /* 0x000fd200000006ff */
        /* <DEDUP_REMOVED lines=8> */
[----:B------:R-:W-:Y:S02]  /*0550*/  @!P4 IADD3 R3, -R3, RZ, RZ ;  /* 0x000000ff0303c210 */ /* 0x000fe40007ffe1ff */
[----:B------:R-:W-:Y:S02]  /*0560*/  @P2 IADD3 R6, R6, 0x1, RZ ;  /* 0x0000000106062810 */ /* 0x000fe40007ffe0ff */
[----:B------:R-:W-:Y:S02]  /*0570*/  SEL R3, R4, R3, !P0 ;  /* 0x0000000304037207 */ /* 0x000fe40004000000 */
[----:B------:R-:W-:-:S02]  /*0580*/  @!P5 IADD3 R6, -R6, RZ, RZ ;  /* 0x000000ff0606d210 */ /* 0x000fc40007ffe1ff */
[----:B------:R-:W-:Y:S01]  /*0590*/  SHF.R.S32.HI R8, RZ, 0x1f, R16 ;  /* 0x0000001fff087819 */ /* 0x000fe20000011410 */
[----:B------:R-:W-:Y:S01]  /*05a0*/  IMAD R17, R3, 0xc, RZ ;  /* 0x0000000c03117824 */ /* 0x000fe200078e02ff */
[----:B------:R-:W-:Y:S02]  /*05b0*/  SEL R5, R4, R6, !P0 ;  /* 0x0000000604057207 */ /* 0x000fe40004000000 */
[----:B------:R-:W1:Y:S01]  /*05c0*/  @P1 LDC.64 R6, c[0x0][0x288] ;  /* 0x0000a200ff061b82 */ /* 0x000e620000000a00 */
[----:B------:R-:W-:Y:S02]  /*05d0*/  ISETP.GE.U32.AND P2, PT, R26, UR14, PT ;  /* 0x0000000e1a007c0c */ /* 0x000fe4000bf46070 */
[----:B------:R-:W-:Y:S02]  /*05e0*/  IADD3 R46, P0, R16, R17, RZ ;  /* 0x00000011102e7210 */ /* 0x000fe40007f1e0ff */
[----:B------:R-:W-:Y:S02]  /*05f0*/  SHF.R.S32.HI R4, RZ, 0x1f, R5 ;  /* 0x0000001fff047819 */ /* 0x000fe40000011405 */
[----:B------:R-:W-:-:S02]  /*0600*/  LEA.HI.X.SX32 R47, R17, R8, 0x1, P0 ;  /* 0x00000008112f7211 */ /* 0x000fc400000f0eff */
[----:B------:R-:W-:Y:S01]  /*0610*/  ISETP.GE.U32.AND P0, PT, R42, UR14, PT ;  /* 0x0000000e2a007c0c */ /* 0x000fe2000bf06070 */
[----:B------:R-:W-:Y:S01]  /*0620*/  IMAD R4, R4, UR10, RZ ;  /* 0x0000000a04047c24 */ /* 0x000fe2000f8e02ff */
[----:B------:R-:W-:Y:S01]  /*0630*/  ISETP.GE.AND.EX P2, PT, R21, UR15, PT, P2 ;  /* 0x0000000f15007c0c */ /* 0x000fe2000bf46320 */
[----:B------:R-:W-:Y:S01]  /*0640*/  IMAD.WIDE.U32 R46, R5, UR10, R46 ;  /* 0x0000000a052e7c25 */ /* 0x000fe2000f8e002e */
[----:B------:R-:W-:-:S03]  /*0650*/  ISETP.GE.AND.EX P0, PT, R25, UR15, PT, P0 ;  /* 0x0000000f19007c0c */ /* 0x000fc6000bf06300 */
[----:B------:R-:W-:Y:S01]  /*0660*/  IMAD R49, R5, UR11, R4 ;  /* 0x0000000b05317c24 */ /* 0x000fe2000f8e0204 */
[----:B------:R-:W-:Y:S01]  /*0670*/  ULDC.64 UR10, c[0x0][0x248] ;  /* 0x00009200000a7ab9 */ /* 0x000fe20000000a00 */
[----:B------:R-:W-:Y:S01]  /*0680*/  SHF.R.S32.HI R5, RZ, 0x1f, R43 ;  /* 0x0000001fff057819 */ /* 0x000fe2000001142b */
[----:B------:R-:W-:Y:S01]  /*0690*/  UIMAD.WIDE UR10, UR9, 0x8, UR10 ;  /* 0x00000008090a78a5 */ /* 0x000fe2000f8e020a */
[----:B------:R-:W-:Y:S02]  /*06a0*/  @P1 MOV R48, R46 ;  /* 0x0000002e00301202 */ /* 0x000fe40000000f00 */
[----:B------:R-:W-:Y:S01]  /*06b0*/  IADD3 R49, R47, R49, RZ ;  /* 0x000000312f317210 */ /* 0x000fe20007ffe0ff */
[-C--:B-1----:R-:W-:Y:S02]  /*06c0*/  @P1 IMAD R8, R5, R6.reuse, RZ ;  /* 0x0000000605081224 */ /* 0x082fe400078e02ff */
[----:B------:R-:W-:Y:S02]  /*06d0*/  MOV R4, UR10 ;  /* 0x0000000a00047c02 */ /* 0x000fe40008000f00 */
[----:B------:R-:W-:Y:S01]  /*06e0*/  MOV R5, UR11 ;  /* 0x0000000b00057c02 */ /* 0x000fe20008000f00 */
[C---:B------:R-:W-:Y:S01]  /*06f0*/  @P1 IMAD R7, R43.reuse, R7, R8 ;  /* 0x000000072b071224 */ /* 0x040fe200078e0208 */
[C---:B------:R-:W-:Y:S01]  /*0700*/  ISETP.GT.U32.OR P0, PT, R44.reuse, 0x17f, P0 ;  /* 0x0000017f2c00780c */ /* 0x040fe20000704470 */
[----:B------:R-:W-:Y:S01]  /*0710*/  @P1 IMAD.WIDE.U32 R14, R43, R6, R48 ;  /* 0x000000062b0e1225 */ /* 0x000fe200078e0030 */
[----:B------:R-:W-:-:S02]  /*0720*/  ISETP.GT.U32.OR P2, PT, R44, 0x17f, P2 ;  /* 0x0000017f2c00780c */ /* 0x000fc40001744470 */
[----:B------:R-:W-:Y:S01]  /*0730*/  IADD3 R22, R43, 0xc0, RZ ;  /* 0x000000c02b167810 */ /* 0x000fe20007ffe0ff */
[----:B------:R-:W3:Y:S01]  /*0740*/  LDG.E.64 R4, desc[UR12][R4.64] ;  /* 0x0000000c04047981 */ /* 0x000ee2000c1e1b00 */
[----:B------:R-:W-:Y:S02]  /*0750*/  @P1 IADD3 R15, R15, R7, RZ ;  /* 0x000000070f0f1210 */ /* 0x000fe40007ffe0ff */
[----:B------:R-:W-:Y:S02]  /*0760*/  CS2R R38, SRZ ;  /* 0x0000000000267805 */ /* 0x000fe4000001ff00 */
[C---:B------:R-:W-:Y:S02]  /*0770*/  @P1 SHF.L.U32 R27, R14.reuse, 0x1, RZ ;  /* 0x000000010e1b1819 */ /* 0x040fe400000006ff */
[----:B------:R-:W-:Y:S02]  /*0780*/  CS2R R36, SRZ ;  /* 0x0000000000247805 */ /* 0x000fe4000001ff00 */
[----:B------:R-:W-:Y:S01]  /*0790*/  @P1 SHF.L.U64.HI R20, R14, 0x1, R15 ;  /* 0x000000010e141819 */ /* 0x000fe2000001020f */
[----:B------:R-:W-:Y:S01]  /*07a0*/  ULDC.U8 UR11, c[0x0][0x2a4] ;  /* 0x0000a900000b7ab9 */ /* 0x000fe20000000000 */
[----:B--2---:R-:W-:Y:S01]  /*07b0*/  @P1 IADD3 R28, P4, R27, R12, RZ ;  /* 0x0000000c1b1c1210 */ /* 0x004fe20007f9e0ff */
[----:B------:R-:W1:Y:S01]  /*07c0*/  @!P0 LDC.64 R8, c[0x0][0x288] ;  /* 0x0000a200ff088b82 */ /* 0x000e620000000a00 */
[----:B------:R-:W-:-:S02]  /*07d0*/  ISETP.GE.U32.AND P3, PT, R22, UR14, PT ;  /* 0x0000000e16007c0c */ /* 0x000fc4000bf66070 */
[----:B------:R-:W-:Y:S02]  /*07e0*/  @P1 IADD3.X R29, R20, R13, RZ, P4, !PT ;  /* 0x0000000d141d1210 */ /* 0x000fe400027fe4ff */
[----:B------:R-:W-:-:S03]  /*07f0*/  SHF.R.S32.HI R23, RZ, 0x1f, R22 ;  /* 0x0000001fff177819 */ /* 0x000fc60000011416 */
[----:B------:R2:W4:Y:S01]  /*0800*/  @P1 LDG.E R40, desc[UR12][R28.64] ;  /* 0x0000000c1c281981 */ /* 0x000522000c1e1900 */
[----:B------:R-:W1:Y:S01]  /*0810*/  @!P2 LDC.64 R6, c[0x0][0x288] ;  /* 0x0000a200ff06ab82 */ /* 0x000e620000000a00 */
[----:B0-----:R-:W-:Y:S02]  /*0820*/  @P1 IADD3 R24, P4, R27, R10, RZ ;  /* 0x0000000a1b181210 */ /* 0x001fe40007f9e0ff */
[----:B------:R-:W-:-:S04]  /*0830*/  ISETP.GE.AND.EX P3, PT, R23, UR15, PT, P3 ;  /* 0x0000000f17007c0c */ /* 0x000fc8000bf66330 */
[----:B------:R-:W-:Y:S01]  /*0840*/  ISETP.GT.U32.OR P3, PT, R44, 0x17f, P3 ;  /* 0x0000017f2c00780c */ /* 0x000fe20001f64470 */
[----:B------:R-:W0:Y:S01]  /*0850*/  @!P0 LDC.64 R12, c[0x0][0x230] ;  /* 0x00008c00ff0c8b82 */ /* 0x000e220000000a00 */
[----:B--2---:R-:W-:Y:S02]  /*0860*/  @!P0 MOV R28, R46 ;  /* 0x0000002e001c8202 */ /* 0x004fe40000000f00 */
[----:B------:R-:W-:Y:S01]  /*0870*/  @!P0 MOV R29, R49 ;  /* 0x00000031001d8202 */ /* 0x000fe20000000f00 */
[----:B-1----:R-:W-:-:S04]  /*0880*/  @!P0 IMAD R25, R25, R8, RZ ;  /* 0x0000000819198224 */ /* 0x002fc800078e02ff */
[----:B------:R-:W1:Y:S01]  /*0890*/  @!P0 LDC.64 R18, c[0x0][0x228] ;  /* 0x00008a00ff128b82 */ /* 0x000e620000000a00 */
[C---:B------:R-:W-:Y:S02]  /*08a0*/  @!P0 IMAD R27, R42.reuse, R9, R25 ;  /* 0x000000092a1b8224 */ /* 0x040fe400078e0219 */
[----:B------:R-:W-:Y:S01]  /*08b0*/  @!P0 IMAD.WIDE.U32 R8, R42, R8, R28 ;  /* 0x000000082a088225 */ /* 0x000fe200078e001c */
[----:B------:R-:W-:-:S04]  /*08c0*/  @P1 IADD3.X R25, R20, R11, RZ, P4, !PT ;  /* 0x0000000b14191210 */ /* 0x000fc800027fe4ff */
[----:B------:R-:W2:Y:S01]  /*08d0*/  @!P3 LDC.64 R14, c[0x0][0x288] ;  /* 0x0000a200ff0ebb82 */ /* 0x000ea20000000a00 */
[----:B------:R-:W-:Y:S01]  /*08e0*/  @!P0 IADD3 R9, R9, R27, RZ ;  /* 0x0000001b09098210 */ /* 0x000fe20007ffe0ff */
[----:B------:R-:W-:Y:S01]  /*08f0*/  @!P2 IMAD R20, R21, R6, RZ ;  /* 0x000000061514a224 */ /* 0x000fe200078e02ff */
[C---:B------:R-:W-:Y:S01]  /*0900*/  @!P0 SHF.L.U32 R21, R8.reuse, 0x1, RZ ;  /* 0x0000000108158819 */ /* 0x040fe200000006ff */
[----:B------:R2:W5:Y:S01]  /*0910*/  @P1 LDG.E R39, desc[UR12][R24.64] ;  /* 0x0000000c18271981 */ /* 0x000562000c1e1900 */
[----:B------:R-:W-:Y:S02]  /*0920*/  @!P0 SHF.L.U64.HI R28, R8, 0x1, R9 ;  /* 0x00000001081c8819 */ /* 0x000fe40000010209 */
[----:B------:R-:W-:Y:S01]  /*0930*/  @!P2 MOV R8, R46 ;  /* 0x0000002e0008a202 */ /* 0x000fe20000000f00 */
[----:B------:R-:W2:Y:S01]  /*0940*/  @!P2 LDC.64 R10, c[0x0][0x230] ;  /* 0x00008c00ff0aab82 */ /* 0x000ea20000000a00 */
[----:B------:R-:W-:Y:S01]  /*0950*/  @!P2 MOV R9, R49 ;  /* 0x000000310009a202 */ /* 0x000fe20000000f00 */
[----:B------:R-:W-:-:S02]  /*0960*/  @!P2 IMAD R29, R26, R7, R20 ;  /* 0x000000071a1da224 */ /* 0x000fc400078e0214 */
[----:B------:R-:W-:-:S04]  /*0970*/  @!P2 IMAD.WIDE.U32 R26, R26, R6, R8 ;  /* 0x000000061a1aa225 */ /* 0x000fc800078e0008 */
[----:B------:R-:W2:Y:S01]  /*0980*/  @!P2 LDC.64 R6, c[0x0][0x228] ;  /* 0x00008a00ff06ab82 */ /* 0x000ea20000000a00 */
[C---:B0-----:R-:W-:Y:S02]  /*0990*/  @!P0 IADD3 R20, P4, R21.reuse, R12, RZ ;  /* 0x0000000c15148210 */ /* 0x041fe40007f9e0ff */
[----:B-1----:R-:W-:Y:S02]  /*09a0*/  @!P0 IADD3 R18, P5, R21, R18, RZ ;  /* 0x0000001215128210 */ /* 0x002fe40007fbe0ff */
[C---:B------:R-:W-:Y:S02]  /*09b0*/  @!P0 IADD3.X R21, R28.reuse, R13, RZ, P4, !PT ;  /* 0x0000000d1c158210 */ /* 0x040fe400027fe4ff */
[----:B------:R-:W-:Y:S01]  /*09c0*/  @!P0 IADD3.X R19, R28, R19, RZ, P5, !PT ;  /* 0x000000131c138210 */ /* 0x000fe20002ffe4ff */
[----:B--2---:R-:W-:Y:S01]  /*09d0*/  @!P3 IMAD R23, R23, R14, RZ ;  /* 0x0000000e1717b224 */ /* 0x004fe200078e02ff */
[----:B------:R-:W-:Y:S01]  /*09e0*/  @!P2 IADD3 R25, R27, R29, RZ ;  /* 0x0000001d1b19a210 */ /* 0x000fe20007ffe0ff */
[----:B------:R-:W5:Y:S01]  /*09f0*/  @!P0 LDG.E R41, desc[UR12][R20.64] ;  /* 0x0000000c14298981 */ /* 0x000f62000c1e1900 */
[C---:B------:R-:W-:Y:S01]  /*0a00*/  @!P2 SHF.L.U32 R27, R26.reuse, 0x1, RZ ;  /* 0x000000011a1ba819 */ /* 0x040fe200000006ff */
[----:B------:R-:W0:Y:S01]  /*0a10*/  @!P3 LDC.64 R8, c[0x0][0x230] ;  /* 0x00008c00ff08bb82 */ /* 0x000e220000000a00 */
[----:B------:R-:W-:Y:S01]  /*0a20*/  @!P2 SHF.L.U64.HI R26, R26, 0x1, R25 ;  /* 0x000000011a1aa819 */ /* 0x000fe20000010219 */
[----:B------:R-:W5:Y:S01]  /*0a30*/  @!P0 LDG.E R38, desc[UR12][R18.64] ;  /* 0x0000000c12268981 */ /* 0x000f62000c1e1900 */
[----:B------:R-:W-:-:S05]  /*0a40*/  @!P3 MOV R24, R46 ;  /* 0x0000002e0018b202 */ /* 0x000fca0000000f00 */
[----:B------:R-:W1:Y:S01]  /*0a50*/  @!P3 LDC.64 R12, c[0x0][0x228] ;  /* 0x00008a00ff0cbb82 */ /* 0x000e620000000a00 */
[----:B------:R-:W-:-:S04]  /*0a60*/  @!P2 IADD3 R6, P0, R27, R6, RZ ;  /* 0x000000061b06a210 */ /* 0x000fc80007f1e0ff */
[----:B------:R-:W-:Y:S02]  /*0a70*/  @!P2 IADD3.X R7, R26, R7, RZ, P0, !PT ;  /* 0x000000071a07a210 */ /* 0x000fe400007fe4ff */
[----:B------:R-:W-:Y:S01]  /*0a80*/  @!P3 MOV R25, R49 ;  /* 0x000000310019b202 */ /* 0x000fe20000000f00 */
[C---:B------:R-:W-:Y:S02]  /*0a90*/  @!P3 IMAD R29, R22.reuse, R15, R23 ;  /* 0x0000000f161db224 */ /* 0x040fe400078e0217 */
[----:B------:R-:W-:Y:S01]  /*0aa0*/  @!P3 IMAD.WIDE.U32 R22, R22, R14, R24 ;  /* 0x0000000e1616b225 */ /* 0x000fe200078e0018 */
[----:B------:R-:W-:-:S04]  /*0ab0*/  @!P2 IADD3 R14, P4, R27, R10, RZ ;  /* 0x0000000a1b0ea210 */ /* 0x000fc80007f9e0ff */
[----:B------:R-:W-:-:S05]  /*0ac0*/  @!P2 IADD3.X R15, R26, R11, RZ, P4, !PT ;  /* 0x0000000b1a0fa210 */ /* 0x000fca00027fe4ff */
[----:B------:R-:W5:Y:S01]  /*0ad0*/  @!P2 LDG.E R36, desc[UR12][R14.64] ;  /* 0x0000000c0e24a981 */ /* 0x000f62000c1e1900 */
[----:B------:R-:W-:Y:S02]  /*0ae0*/  @!P3 IADD3 R23, R23, R29, RZ ;  /* 0x0000001d1717b210 */ /* 0x000fe40007ffe0ff */
[C---:B------:R-:W-:Y:S02]  /*0af0*/  @!P3 SHF.L.U32 R11, R22.reuse, 0x1, RZ ;  /* 0x00000001160bb819 */ /* 0x040fe400000006ff */
[----:B------:R-:W-:Y:S02]  /*0b00*/  @!P3 SHF.L.U64.HI R22, R22, 0x1, R23 ;  /* 0x000000011616b819 */ /* 0x000fe40000010217 */
[C---:B0-----:R-:W-:Y:S02]  /*0b10*/  @!P3 IADD3 R8, P4, R11.reuse, R8, RZ ;  /* 0x000000080b08b210 */ /* 0x041fe40007f9e0ff */
[----:B-1----:R-:W-:Y:S02]  /*0b20*/  @!P3 IADD3 R12, P5, R11, R12, RZ ;  /* 0x0000000c0b0cb210 */ /* 0x002fe40007fbe0ff */
[----:B------:R-:W-:-:S02]  /*0b30*/  CS2R R10, SRZ ;  /* 0x00000000000a7805 */ /* 0x000fc4000001ff00 */
[C---:B------:R-:W-:Y:S02]  /*0b40*/  @!P3 IADD3.X R9, R22.reuse, R9, RZ, P4, !PT ;  /* 0x000000091609b210 */ /* 0x040fe400027fe4ff */
[----:B------:R-:W-:Y:S01]  /*0b50*/  @!P3 IADD3.X R13, R22, R13, RZ, P5, !PT ;  /* 0x0000000d160db210 */ /* 0x000fe20002ffe4ff */
[----:B------:R-:W-:Y:S01]  /*0b60*/  UMOV UR14, 0x3f800000 ;  /* 0x3f800000000e7882 */ /* 0x000fe20000000000 */
[----:B------:R-:W-:Y:S01]  /*0b70*/  BSSY B0, `(.L_x_558) ;  /* 0x0000020000007945 */ /* 0x000fe20003800000 */
[----:B------:R0:W5:Y:S04]  /*0b80*/  @!P2 LDG.E R11, desc[UR12][R6.64] ;  /* 0x0000000c060ba981 */ /* 0x000168000c1e1900 */
[----:B------:R1:W5:Y:S04]  /*0b90*/  @!P3 LDG.E R37, desc[UR12][R8.64] ;  /* 0x0000000c0825b981 */ /* 0x000368000c1e1900 */
[----:B------:R1:W5:Y:S01]  /*0ba0*/  @!P3 LDG.E R10, desc[UR12][R12.64] ;  /* 0x0000000c0c0ab981 */ /* 0x000362000c1e1900 */
[----:B------:R-:W-:-:S02]  /*0bb0*/  ISETP.NE.AND P3, PT, RZ, UR11, PT ;  /* 0x0000000bff007c0c */ /* 0x000fc4000bf65270 */
        /* <DEDUP_REMOVED lines=12> */
[----:B------:R-:W-:Y:S01]  /*0c80*/  ISETP.GT.U32.AND P0, PT, R44, 0x17f, PT ;  /* 0x0000017f2c00780c */ /* 0x000fe20003f04070 */
[--C-:B----4-:R-:W-:Y:S02]  /*0c90*/  HADD2.F32 R15, -RZ, R40.reuse.H0_H0 ;  /* 0x20000028ff0f7230 */ /* 0x110fe40000004100 */
[----:B------:R-:W-:-:S08]  /*0ca0*/  HADD2.F32 R14, -RZ, R40.H1_H1 ;  /* 0x30000028ff0e7230 */ /* 0x000fd00000004100 */
[----:B------:R-:W-:Y:S02]  /*0cb0*/  @UP0 UMOV UR14, UR10 ;  /* 0x0000000a000e0c82 */ /* 0x000fe40008000000 */
[----:B-1----:R-:W-:Y:S05]  /*0cc0*/  @P0 BRA `(.L_x_559) ;  /* 0x0000000000280947 */ /* 0x002fea0003800000 */
        /* <DEDUP_REMOVED lines=10> */
.L_x_559:
[----:B------:R-:W-:Y:S05]  /*0d70*/  BSYNC B0 ;  /* 0x0000000000007941 */ /* 0x000fea0003800000 */
.L_x_558:
[----:B------:R-:W-:Y:S01]  /*0d80*/  FADD.FTZ R15, R15, -UR17 ;  /* 0x800000110f0f7e21 */ /* 0x000fe20008010000 */
[----:B0-----:R-:W-:Y:S01]  /*0d90*/  FADD.FTZ R8, R14, -UR17 ;  /* 0x800000110e087e21 */ /* 0x001fe20008010000 */
[----:B------:R-:W-:Y:S02]  /*0da0*/  HADD2.F32 R23, -RZ, R40.H0_H0 ;  /* 0x20000028ff177230 */ /* 0x000fe40000004100 */
[--C-:B-----5:R-:W-:Y:S02]  /*0db0*/  HADD2.F32 R12, -RZ, R39.reuse.H0_H0 ;  /* 0x20000027ff0c7230 */ /* 0x120fe40000004100 */
[----:B------:R-:W-:Y:S01]  /*0dc0*/  FMUL.FTZ R9, R15, UR14 ;  /* 0x0000000e0f097c20 */ /* 0x000fe20008410000 */
        /* <DEDUP_REMOVED lines=21> */
.L_x_560:
[--C-:B------:R-:W-:Y:S02]  /*0f20*/  HADD2.F32 R9, -RZ, R41.reuse.H0_H0 ;  /* 0x20000029ff097230 */ /* 0x100fe40000004100 */
[----:B------:R-:W-:Y:S01]  /*0f30*/  FADD.FTZ R23, R23, -UR17 ;  /* 0x8000001117177e21 */ /* 0x000fe20008010000 */
[----:B------:R-:W-:Y:S02]  /*0f40*/  HADD2.F32 R17, -RZ, R41.H1_H1 ;  /* 0x30000029ff117230 */ /* 0x000fe40000004100 */
[----:B------:R-:W-:Y:S01]  /*0f50*/  FMUL.FTZ R16, R12, R4 ;  /* 0x000000040c107220 */ /* 0x000fe20000410000 */
[--C-:B------:R-:W-:Y:S02]  /*0f60*/  HADD2.F32 R15, -RZ, R38.reuse.H0_H0 ;  /* 0x20000026ff0f7230 */ /* 0x100fe40000004100 */
[----:B------:R-:W-:Y:S01]  /*0f70*/  FADD.FTZ R18, R9, -UR17 ;  /* 0x8000001109127e21 */ /* 0x000fe20008010000 */
[----:B------:R-:W-:Y:S01]  /*0f80*/  FMUL.FTZ R9, R23, UR14 ;  /* 0x0000000e17097c20 */ /* 0x000fe20008410000 */
[----:B------:R-:W-:Y:S01]  /*0f90*/  FADD.FTZ R20, R17, -UR17 ;  /* 0x8000001111147e21 */ /* 0x000fe20008010000 */
[----:B------:R-:W-:Y:S01]  /*0fa0*/  FADD.FTZ R21, RZ, R16 ;  /* 0x00000010ff157221 */ /* 0x000fe20000010000 */
[----:B------:R-:W-:Y:S01]  /*0fb0*/  FMUL.FTZ R17, R18, UR14 ;  /* 0x0000000e12117c20 */ /* 0x000fe20008410000 */
[----:B------:R-:W-:Y:S01]  /*0fc0*/  FFMA.FTZ R19, R9, R16, RZ ;  /* 0x0000001009137223 */ /* 0x000fe200000100ff */
[----:B------:R-:W-:-:S02]  /*0fd0*/  HADD2.F32 R14, -RZ, R38.H1_H1 ;  /* 0x30000026ff0e7230 */ /* 0x000fc40000004100 */
        /* <DEDUP_REMOVED lines=21> */
.L_x_561:
[----:B------:R-:W-:Y:S01]  /*1130*/  FFMA.FTZ R22, R8, R18, R19 ;  /* 0x0000001208167223 */ /* 0x000fe20000010013 */
[----:B------:R-:W-:Y:S01]  /*1140*/  FMUL.FTZ R20, R15, R4 ;  /* 0x000000040f147220 */ /* 0x000fe20000410000 */
[----:B------:R-:W-:Y:S01]  /*1150*/  FADD.FTZ R21, R18, R21 ;  /* 0x0000001512157221 */ /* 0x000fe20000010000 */
[----:B------:R-:W-:Y:S01]  /*1160*/  FMUL.FTZ R23, R14, R5 ;  /* 0x000000050e177220 */ /* 0x000fe20000410000 */
[--C-:B------:R-:W-:Y:S02]  /*1170*/  HADD2.F32 R18, -RZ, R36.reuse.H0_H0 ;  /* 0x20000024ff127230 */ /* 0x100fe40000004100 */
[----:B------:R-:W-:Y:S01]  /*1180*/  FFMA.FTZ R19, R17, R20, R22 ;  /* 0x0000001411137223 */ /* 0x000fe20000010016 */
[----:B------:R-:W-:Y:S01]  /*1190*/  FADD.FTZ R20, R21, R20 ;  /* 0x0000001415147221 */ /* 0x000fe20000010000 */
[----:B------:R-:W-:Y:S02]  /*11a0*/  HADD2.F32 R21, -RZ, R36.H1_H1 ;  /* 0x30000024ff157230 */ /* 0x000fe40000004100 */
[----:B------:R-:W-:Y:S01]  /*11b0*/  FFMA.FTZ R22, R16, R23, R19 ;  /* 0x0000001710167223 */ /* 0x000fe20000010013 */
[----:B------:R-:W-:Y:S01]  /*11c0*/  FADD.FTZ R23, R23, R20 ;  /* 0x0000001417177221 */ /* 0x000fe20000010000 */
[----:B------:R-:W-:Y:S01]  /*11d0*/  FADD.FTZ R20, R18, -UR17 ;  /* 0x8000001112147e21 */ /* 0x000fe20008010000 */
[----:B------:R-:W-:Y:S01]  /*11e0*/  FADD.FTZ R24, R21, -UR17 ;  /* 0x8000001115187e21 */ /* 0x000fe20008010000 */
[----:B------:R-:W-:-:S02]  /*11f0*/  HADD2.F32 R19, -RZ, R11.H0_H0 ;  /* 0x2000000bff137230 */ /* 0x000fc40000004100 */
        /* <DEDUP_REMOVED lines=22> */
.L_x_562:
[--C-:B------:R-:W-:Y:S02]  /*1360*/  HADD2.F32 R24, -RZ, R37.reuse.H0_H0 ;  /* 0x20000025ff187230 */ /* 0x100fe40000004100 */
[----:B------:R-:W-:Y:S01]  /*1370*/  FMUL.FTZ R26, R19, R4 ;  /* 0x00000004131a7220 */ /* 0x000fe20000410000 */
[----:B------:R-:W-:Y:S02]  /*1380*/  HADD2.F32 R25, -RZ, R37.H1_H1 ;  /* 0x30000025ff197230 */ /* 0x000fe40000004100 */
[----:B------:R-:W-:Y:S01]  /*1390*/  FMUL.FTZ R29, R18, R5 ;  /* 0x00000005121d7220 */ /* 0x000fe20000410000 */
[----:B------:R-:W-:Y:S01]  /*13a0*/  FADD.FTZ R24, R24, -UR17 ;  /* 0x8000001118187e21 */ /* 0x000fe20008010000 */
[----:B------:R-:W-:Y:S01]  /*13b0*/  FFMA.FTZ R27, R21, R26, R22 ;  /* 0x0000001a151b7223 */ /* 0x000fe20000010016 */
[----:B------:R-:W-:Y:S01]  /*13c0*/  FADD.FTZ R28, R25, -UR17 ;  /* 0x80000011191c7e21 */ /* 0x000fe20008010000 */
[----:B------:R-:W-:Y:S01]  /*13d0*/  FADD.FTZ R26, R23, R26 ;  /* 0x0000001a171a7221 */ /* 0x000fe20000010000 */
[----:B------:R-:W-:Y:S01]  /*13e0*/  FMUL.FTZ R25, R24, UR14 ;  /* 0x0000000e18197c20 */ /* 0x000fe20008410000 */
[----:B------:R-:W-:-:S02]  /*13f0*/  HADD2.F32 R23, -RZ, R10.H0_H0 ;  /* 0x2000000aff177230 */ /* 0x000fc40000004100 */
        /* <DEDUP_REMOVED lines=21> */
.L_x_563:
        /* <DEDUP_REMOVED lines=93> */
.L_x_565:
[----:B------:R-:W-:Y:S05]  /*1b20*/  BSYNC B0 ;  /* 0x0000000000007941 */ /* 0x000fea0003800000 */
.L_x_564:
        /* <DEDUP_REMOVED lines=31> */
[----:B------:R-:W-:Y:S01]  /*1d20*/  FADD.FTZ R53, R53, R34 ;  /* 0x0000002235357221 */ /* 0x000fe20000010000 */
        /* <DEDUP_REMOVED lines=15> */
[----:B------:R-:W-:Y:S01]  /*1e20*/  FADD.FTZ R50, R50, R31 ;  /* 0x0000001f32327221 */ /* 0x000fe20000010000 */
[----:B----4-:R-:W-:Y:S01]  /*1e30*/  FADD.FTZ R51, R51, R24 ;  /* 0x0000001833337221 */ /* 0x010fe20000010000 */
[----:B------:R-:W-:Y:S01]  /*1e40*/  FADD.FTZ R24, R28, R25 ;  /* 0x000000191c187221 */ /* 0x000fe20000010000 */
[----:B------:R-:W-:Y:S01]  /*1e50*/  FADD.FTZ R53, R53, R26 ;  /* 0x0000001a35357221 */ /* 0x000fe20000010000 */
[----:B------:R-:W4:Y:S01]  /*1e60*/  LDS.128 R28, [R45+0x540] ;  /* 0x000540002d1c7984 */ /* 0x000f220000000c00 */
[----:B------:R-:W-:Y:S01]  /*1e70*/  FADD.FTZ R50, R50, R27 ;  /* 0x0000001b32327221 */ /* 0x000fe20000010000 */
[----:B-----5:R-:W-:Y:S01]  /*1e80*/  FADD.FTZ R51, R51, R20 ;  /* 0x0000001433337221 */ /* 0x020fe20000010000 */
[----:B------:R-:W-:Y:S01]  /*1e90*/  FADD.FTZ R20, R24, R21 ;  /* 0x0000001518147221 */ /* 0x000fe20000010000 */
[----:B------:R-:W-:Y:S01]  /*1ea0*/  FADD.FTZ R53, R53, R22 ;  /* 0x0000001635357221 */ /* 0x000fe20000010000 */
[----:B------:R-:W5:Y:S01]  /*1eb0*/  LDS.128 R24, [R45+0x5a0] ;  /* 0x0005a0002d187984 */ /* 0x000f620000000c00 */
[----:B------:R-:W-:Y:S01]  /*1ec0*/  FADD.FTZ R50, R50, R23 ;  /* 0x0000001732327221 */ /* 0x000fe20000010000 */
        /* <DEDUP_REMOVED lines=34> */
[----:B------:R-:W-:Y:S01]  /*20f0*/  FADD.FTZ R50, R50, R23 ;  /* 0x0000001732327221 */ /* 0x000fe20000010000 */
        /* <DEDUP_REMOVED lines=23> */
[----:B------:R-:W-:-:S02]  /*2270*/  FADD.FTZ R50, R50, R35 ;  /* 0x0000002332327221 */ /* 0x000fc40000010000 */
        /* <DEDUP_REMOVED lines=8> */
[----:B------:R-:W-:Y:S01]  /*2300*/  FADD.FTZ R53, R53, R14 ;  /* 0x0000000e35357221 */ /* 0x000fe20000010000 */
[----:B------:R-:W-:Y:S02]  /*2310*/  FADD.FTZ R50, R50, R15 ;  /* 0x0000000f32327221 */ /* 0x000fe40000010000 */
        /* <DEDUP_REMOVED lines=74> */
[----:B------:R-:W-:-:S02]  /*27c0*/  FADD.FTZ R50, R50, R15 ;  /* 0x0000000f32327221 */ /* 0x000fc40000010000 */
[----:B------:R-:W4:Y:S01]  /*27d0*/  LDS.128 R12, [R45+0x1080] ;  /* 0x001080002d0c7984 */ /* 0x000f220000000c00 */
[----:B-----5:R-:W-:Y:S01]  /*27e0*/  FADD.FTZ R53, R53, R32 ;  /* 0x0000002035357221 */ /* 0x020fe20000010000 */
        /* <DEDUP_REMOVED lines=73> */
[----:B-----5:R-:W-:Y:S01]  /*2c80*/  FADD.FTZ R53, R53, R16 ;  /* 0x0000001035357221 */ /* 0x020fe20000010000 */
[----:B------:R-:W-:Y:S01]  /*2c90*/  FADD.FTZ R28, R28, R17 ;  /* 0x000000111c1c7221 */ /* 0x000fe20000010000 */
[----:B------:R-:W-:Y:S01]  /*2ca0*/  FADD.FTZ R51, R51, R18 ;  /* 0x0000001233337221 */ /* 0x000fe20000010000 */
[----:B------:R-:W-:Y:S01]  /*2cb0*/  FADD.FTZ R50, R50, R19 ;  /* 0x0000001332327221 */ /* 0x000fe20000010000 */
[----:B------:R-:W-:Y:S04]  /*2cc0*/  LDS.128 R12, [R45+0x1680] ;  /* 0x001680002d0c7984 */ /* 0x000fe80000000c00 */
[----:B------:R-:W4:Y:S01]  /*2cd0*/  LDS.128 R16, [R45+0x1620] ;  /* 0x001620002d107984 */ /* 0x000f220000000c00 */
[----:B-1----:R-:W-:Y:S01]  /*2ce0*/  FADD.FTZ R28, R28, R21 ;  /* 0x000000151c1c7221 */ /* 0x002fe20000010000 */
[----:B------:R-:W-:Y:S01]  /*2cf0*/  FADD.FTZ R53, R53, R20 ;  /* 0x0000001435357221 */ /* 0x000fe20000010000 */
[----:B------:R-:W-:Y:S01]  /*2d00*/  FADD.FTZ R51, R51, R22 ;  /* 0x0000001633337221 */ /* 0x000fe20000010000 */
[----:B------:R-:W-:-:S02]  /*2d10*/  FADD.FTZ R52, R50, R23 ;  /* 0x0000001732347221 */ /* 0x000fc40000010000 */
[----:B------:R-:W1:Y:S01]  /*2d20*/  LDS.128 R20, [R45+0x16e0] ;  /* 0x0016e0002d147984 */ /* 0x000e620000000c00 */
[----:B--2---:R-:W-:Y:S01]  /*2d30*/  FADD.FTZ R50, R28, R33 ;  /* 0x000000211c327221 */ /* 0x004fe20000010000 */
[----:B------:R-:W-:Y:S02]  /*2d40*/  FADD.FTZ R53, R53, R32 ;  /* 0x0000002035357221 */ /* 0x000fe40000010000 */
[----:B------:R-:W2:Y:S01]  /*2d50*/  LDS.128 R28, [R45+0x1740] ;  /* 0x001740002d1c7984 */ /* 0x000ea20000000c00 */
[----:B------:R-:W-:Y:S01]  /*2d60*/  FADD.FTZ R51, R51, R34 ;  /* 0x0000002233337221 */ /* 0x000fe20000010000 */
[----:B------:R-:W-:Y:S02]  /*2d70*/  FADD.FTZ R52, R52, R35 ;  /* 0x0000002334347221 */ /* 0x000fe40000010000 */
[----:B------:R-:W5:Y:S01]  /*2d80*/  LDS.128 R32, [R45+0x17a0] ;  /* 0x0017a0002d207984 */ /* 0x000f620000000c00 */
        /* <DEDUP_REMOVED lines=8> */
[----:B------:R-:W-:Y:S01]  /*2e10*/  FADD.FTZ R17, R12, R53 ;  /* 0x000000350c117221 */ /* 0x000fe20000010000 */
        /* <DEDUP_REMOVED lines=11> */
[----:B-----5:R-:W-:Y:S01]  /*2ed0*/  FADD.FTZ R16, R17, R32 ;  /* 0x0000002011107221 */ /* 0x020fe20000010000 */
[----:B------:R-:W-:Y:S01]  /*2ee0*/  FADD.FTZ R17, R12, R33 ;  /* 0x000000210c117221 */ /* 0x000fe20000010000 */
[----:B------:R-:W-:Y:S01]  /*2ef0*/  FADD.FTZ R18, R13, R34 ;  /* 0x000000220d127221 */ /* 0x000fe20000010000 */
[----:B------:R-:W-:-:S07]  /*2f00*/  FADD.FTZ R19, R14, R35 ;  /* 0x000000230e137221 */ /* 0x000fce0000010000 */
.L_x_567:
[----:B------:R-:W-:Y:S05]  /*2f10*/  BSYNC B0 ;  /* 0x0000000000007941 */ /* 0x000fea0003800000 */
.L_x_566:
        /* <DEDUP_REMOVED lines=20> */
.L_x_569:
[----:B------:R-:W-:Y:S05]  /*3060*/  BSYNC B0 ;  /* 0x0000000000007941 */ /* 0x000fea0003800000 */
.L_x_568:
[----:B------:R-:W-:Y:S05]  /*3070*/  @!P0 BRA `(.L_x_570) ;  /* 0x0000001000908947 */ /* 0x000fea0003800000 */
[----:B------:R-:W1:Y:S01]  /*3080*/  LDC R3, c[0x0][0x10] ;  /* 0x00000400ff037b82 */ /* 0x000e620000000800 */
[----:B------:R-:W3:Y:S01]  /*3090*/  S2R R14, SR_CTAID.Y ;  /* 0x00000000000e7919 */ /* 0x000ee20000002600 */
[----:B------:R-:W-:-:S06]  /*30a0*/  ULOP3.LUT UR10, UR4, 0x1, URZ, 0xc0, !UPT ;  /* 0x00000001040a7892 */ /* 0x000fcc000f8ec03f */
[----:B--2---:R-:W2:Y:S08]  /*30b0*/  LDC.64 R16, c[0x0][0x258] ;  /* 0x00009600ff107b82 */ /* 0x004eb00000000a00 */
[----:B------:R-:W4:Y:S01]  /*30c0*/  LDC.64 R24, c[0x0][0x260] ;  /* 0x00009800ff187b82 */ /* 0x000f220000000a00 */
[----:B-1----:R-:W-:-:S04]  /*30d0*/  IMAD R13, R3, UR10, RZ ;  /* 0x0000000a030d7c24 */ /* 0x002fc8000f8e02ff */
[C---:B------:R-:W-:Y:S01]  /*30e0*/  IMAD R15, R13.reuse, R12, RZ ;  /* 0x0000000c0d0f7224 */ /* 0x040fe200078e02ff */
[----:B---3--:R-:W-:-:S04]  /*30f0*/  IADD3 R13, R13, R14, RZ ;  /* 0x0000000e0d0d7210 */ /* 0x008fc80007ffe0ff */
[----:B------:R-:W-:Y:S01]  /*3100*/  SHF.L.U32 R15, R15, 0x1, RZ ;  /* 0x000000010f0f7819 */ /* 0x000fe200000006ff */
[----:B--2---:R-:W-:-:S04]  /*3110*/  IMAD.WIDE.U32 R16, R13, 0x4, R16 ;  /* 0x000000040d107825 */ /* 0x004fc800078e0010 */
        /* <DEDUP_REMOVED lines=23> */
.L_x_572:
[----:B------:R-:W2:Y:S04]  /*3290*/  LDG.E.STRONG.GPU R13, desc[UR12][R16.64] ;  /* 0x0000000c100d7981 */ /* 0x000ea8000c1ef900 */
[----:B--2---:R-:W-:Y:S01]  /*32a0*/  CCTL.IVALL ;  /* 0x00000000ff00798f */ /* 0x004fe20002000000 */
[----:B------:R-:W-:Y:S05]  /*32b0*/  YIELD ;  /* 0x0000000000007946 */ /* 0x000fea0003800000 */
[----:B------:R-:W-:-:S13]  /*32c0*/  ISETP.NE.AND P0, PT, R13, R20, PT ;  /* 0x000000140d00720c */ /* 0x000fda0003f05270 */
[----:B------:R-:W-:Y:S05]  /*32d0*/  @P0 BRA `(.L_x_572) ;  /* 0xfffffffc00ec0947 */ /* 0x000fea000383ffff */
.L_x_571:
[----:B------:R-:W-:Y:S01]  /*32e0*/  ISETP.NE.AND P0, PT, R12, RZ, PT ;  /* 0x000000ff0c00720c */ /* 0x000fe20003f05270 */
[----:B------:R-:W-:Y:S05]  /*32f0*/  WARPSYNC.ALL ;  /* 0x0000000000007948 */ /* 0x000fea0003800000 */
[----:B------:R-:W-:Y:S07]  /*3300*/  BAR.SYNC.DEFER_BLOCKING 0x0 ;  /* 0x0000000000007b1d */ /* 0x000fee0000010000 */
[----:B------:R-:W-:Y:S05]  /*3310*/  @!P0 BRA `(.L_x_570) ;  /* 0x0000000c00e88947 */ /* 0x000fea0003800000 */
[----:B------:R-:W-:-:S04]  /*3320*/  IADD3 R13, R12, -0x1, RZ ;  /* 0xffffffff0c0d7810 */ /* 0x000fc80007ffe0ff */
[----:B------:R-:W-:Y:S01]  /*3330*/  ISETP.GE.U32.AND P0, PT, R13, 0x3, PT ;  /* 0x000000030d00780c */ /* 0x000fe20003f06070 */
[----:B------:R-:W-:-:S12]  /*3340*/  HFMA2.MMA R13, -RZ, RZ, 0, 0 ;  /* 0x00000000ff0d7435 */ /* 0x000fd800000001ff */
        /* <DEDUP_REMOVED lines=10> */
.L_x_576:
        /* <DEDUP_REMOVED lines=115> */
.L_x_575:
        /* <DEDUP_REMOVED lines=61> */
.L_x_577:
[----:B------:R-:W-:-:S13]  /*3ef0*/  ISETP.NE.OR P0, PT, R15, RZ, P0 ;  /* 0x000000ff0f00720c */ /* 0x000fda0000705670 */
[----:B------:R-:W-:Y:S05]  /*3f00*/  @!P0 BRA `(.L_x_573) ;  /* 0x00000000007c8947 */ /* 0x000fea0003800000 */
.L_x_574:
        /* <DEDUP_REMOVED lines=31> */
.L_x_573:
        /* <DEDUP_REMOVED lines=11> */
.L_x_579:
[----:B------:R-:W-:Y:S05]  /*41b0*/  BSYNC B0 ;  /* 0x0000000000007941 */ /* 0x000fea0003800000 */
.L_x_578:
        /* <DEDUP_REMOVED lines=16> */
.L_x_570:
[----:B------:R-:W1:Y:S01]  /*42c0*/  S2UR UR11, SR_CgaCtaId ;  /* 0x00000000000b79c3 */ /* 0x000e620000008800 */
[----:B------:R-:W-:Y:S01]  /*42d0*/  UMOV UR10, 0x400 ;  /* 0x00000400000a7882 */ /* 0x000fe20000000000 */
[C---:B------:R-:W-:Y:S01]  /*42e0*/  IADD3 R12, R43.reuse, 0x80, RZ ;  /* 0x000000802b0c7810 */ /* 0x040fe20007ffe0ff */
[----:B--2---:R-:W-:Y:S01]  /*42f0*/  HADD2.F32 R18, -RZ, R39.H1_H1 ;  /* 0x30000027ff127230 */ /* 0x004fe20000004100 */
[----:B------:R-:W-:Y:S02]  /*4300*/  IADD3 R3, R43, 0xc0, RZ ;  /* 0x000000c02b037810 */ /* 0x000fe40007ffe0ff */
[----:B------:R-:W-:Y:S02]  /*4310*/  SHF.R.S32.HI R15, RZ, 0x1f, R42 ;  /* 0x0000001fff0f7819 */ /* 0x000fe4000001142a */
[----:B------:R-:W-:Y:S01]  /*4320*/  SHF.R.S32.HI R13, RZ, 0x1f, R12 ;  /* 0x0000001fff0d7819 */ /* 0x000fe2000001140c */
[----:B-1----:R-:W-:-:S09]  /*4330*/  ULEA UR10, UR11, UR10, 0x18 ;  /* 0x0000000a0b0a7291 */ /* 0x002fd2000f8ec03f */
[----:B------:R0:W-:Y:S01]  /*4340*/  @!P2 STS.64 [UR10+0x78], R8 ;  /* 0x00007808ff00a988 */ /* 0x0001e20008000a0a */
[----:B------:R-:W-:Y:S01]  /*4350*/  BAR.SYNC.DEFER_BLOCKING 0x0 ;  /* 0x0000000000007b1d */ /* 0x000fe20000010000 */
[----:B0-----:R-:W-:-:S05]  /*4360*/  SHF.R.S32.HI R8, RZ, 0x1f, R3 ;  /* 0x0000001fff087819 */ /* 0x001fca0000011403 */
[----:B------:R-:W0:Y:S01]  /*4370*/  LDS.64 R16, [UR10+0x78] ;  /* 0x0000780aff107984 */ /* 0x000e220008000a00 */
[----:B------:R-:W-:Y:S02]  /*4380*/  ULDC.64 UR10, c[0x0][0x290] ;  /* 0x0000a400000a7ab9 */ /* 0x000fe40000000a00 */
[----:B------:R-:W-:Y:S02]  /*4390*/  ISETP.GE.U32.AND P0, PT, R42, UR10, PT ;  /* 0x0000000a2a007c0c */ /* 0x000fe4000bf06070 */
[----:B------:R-:W-:Y:S02]  /*43a0*/  ISETP.GE.U32.AND P2, PT, R12, UR10, PT ;  /* 0x0000000a0c007c0c */ /* 0x000fe4000bf46070 */
[----:B------:R-:W-:Y:S01]  /*43b0*/  ISETP.GE.U32.AND P5, PT, R3, UR10, PT ;  /* 0x0000000a03007c0c */ /* 0x000fe2000bfa6070 */
[----:B------:R-:W-:Y:S01]  /*43c0*/  ULDC UR10, c[0x0][0x2bc] ;  /* 0x0000af00000a7ab9 */ /* 0x000fe20000000800 */
[----:B------:R-:W-:Y:S02]  /*43d0*/  ISETP.GE.AND.EX P4, PT, R15, UR11, PT, P0 ;  /* 0x0000000b0f007c0c */ /* 0x000fe4000bf86300 */
[----:B------:R-:W-:-:S02]  /*43e0*/  ISETP.GE.AND.EX P0, PT, R13, UR11, PT, P2 ;  /* 0x0000000b0d007c0c */ /* 0x000fc4000bf06320 */
[----:B------:R-:W-:Y:S02]  /*43f0*/  ISETP.GE.AND.EX P2, PT, R8, UR11, PT, P5 ;  /* 0x0000000b08007c0c */ /* 0x000fe4000bf46350 */
[----:B------:R-:W-:Y:S01]  /*4400*/  ISETP.GT.U32.OR P4, PT, R44, 0x17f, P4 ;  /* 0x0000017f2c00780c */ /* 0x000fe20002784470 */
[----:B0-----:R-:W-:Y:S01]  /*4410*/  FMUL.FTZ R9, R16, UR10 ;  /* 0x0000000a10097c20 */ /* 0x001fe20008410000 */
[--C-:B------:R-:W-:Y:S02]  /*4420*/  HADD2.F32 R16, -RZ, R40.reuse.H0_H0 ;  /* 0x20000028ff107230 */ /* 0x100fe40000004100 */
[----:B------:R-:W-:Y:S01]  /*4430*/  FMUL.FTZ R14, R17, UR10 ;  /* 0x0000000a110e7c20 */ /* 0x000fe20008410000 */
[----:B------:R-:W-:Y:S02]  /*4440*/  HADD2.F32 R40, -RZ, R40.H1_H1 ;  /* 0x30000028ff287230 */ /* 0x000fe40000004100 */
[----:B------:R-:W-:Y:S02]  /*4450*/  HADD2.F32 R17, -RZ, R39.H0_H0 ;  /* 0x20000027ff117230 */ /* 0x000fe40000004100 */
[----:B------:R-:W-:Y:S01]  /*4460*/  FADD.FTZ R19, R16, -UR17 ;  /* 0x8000001110137e21 */ /* 0x000fe20008010000 */
[----:B------:R-:W-:-:S02]  /*4470*/  HADD2.F32 R16, -RZ, R41.H0_H0 ;  /* 0x20000029ff107230 */ /* 0x000fc40000004100 */
[----:B------:R-:W-:Y:S01]  /*4480*/  FADD.FTZ R40, R40, -UR17 ;  /* 0x8000001128287e21 */ /* 0x000fe20008010000 */
[----:B------:R-:W-:Y:S02]  /*4490*/  HADD2.F32 R41, -RZ, R41.H1_H1 ;  /* 0x30000029ff297230 */ /* 0x000fe40000004100 */
        /* <DEDUP_REMOVED lines=21> */
.L_x_580:
[----:B------:R-:W-:Y:S04]  /*45f0*/  BSSY B0, `(.L_x_581) ;  /* 0x0000015000007945 */ /* 0x000fe80003800000 */
[----:B------:R-:W-:Y:S05]  /*4600*/  @!P1 BRA `(.L_x_582) ;  /* 0x00000000004c9947 */ /* 0x000fea0003800000 */
[C-C-:B------:R-:W-:Y:S01]  /*4610*/  FFMA.FTZ R20, R9.reuse, R29, R14.reuse ;  /* 0x0000001d09147223 */ /* 0x140fe2000001000e */
[----:B------:R-:W-:Y:S01]  /*4620*/  FFMA.FTZ R19, R9, R40, R14 ;  /* 0x0000002809137223 */ /* 0x000fe2000001000e */
[----:B------:R-:W-:Y:S01]  /*4630*/  SHF.R.S32.HI R22, RZ, 0x1f, R43 ;  /* 0x0000001fff167819 */ /* 0x000fe2000001142b */
[----:B------:R-:W-:Y:S01]  /*4640*/  ULDC.64 UR10, c[0x0][0x288] ;  /* 0x0000a200000a7ab9 */ /* 0x000fe20000000a00 */
        /* <DEDUP_REMOVED lines=9> */
[----:B------:R-:W-:-:S03]  /*46e0*/  ULDC.64 UR10, c[0x0][0x210] ;  /* 0x00008400000a7ab9 */ /* 0x000fc60000000a00 */
[----:B------:R-:W-:Y:S02]  /*46f0*/  F2FP.F16.F32.PACK_AB R17, R17, R22 ;  /* 0x000000161111723e */ /* 0x000fe400000000ff */
[----:B------:R-:W-:Y:S02]  /*4700*/  LEA R20, P5, R18, UR10, 0x1 ;  /* 0x0000000a12147c11 */ /* 0x000fe4000f8a08ff */
[----:B------:R-:W-:-:S04]  /*4710*/  IADD3 R21, R19, R21, RZ ;  /* 0x0000001513157210 */ /* 0x000fc80007ffe0ff */
[----:B------:R-:W-:-:S05]  /*4720*/  LEA.HI.X R21, R18, UR11, R21, 0x1, P5 ;  /* 0x0000000b12157c11 */ /* 0x000fca000a8f0c15 */
[----:B------:R0:W-:Y:S02]  /*4730*/  STG.E desc[UR12][R20.64], R17 ;  /* 0x0000001114007986 */ /* 0x0001e4000c10190c */
.L_x_582:
[----:B------:R-:W-:Y:S05]  /*4740*/  BSYNC B0 ;  /* 0x0000000000007941 */ /* 0x000fea0003800000 */
.L_x_581:
[----:B------:R-:W-:Y:S01]  /*4750*/  FADD.FTZ R16, R16, -UR17 ;  /* 0x8000001110107e21 */ /* 0x000fe20008010000 */
[----:B------:R-:W-:Y:S01]  /*4760*/  FADD.FTZ R41, R41, -UR17 ;  /* 0x8000001129297e21 */ /* 0x000fe20008010000 */
[--C-:B0-----:R-:W-:Y:S02]  /*4770*/  HADD2.F32 R17, -RZ, R38.reuse.H0_H0 ;  /* 0x20000026ff117230 */ /* 0x101fe40000004100 */
        /* <DEDUP_REMOVED lines=22> */
.L_x_583:
        /* <DEDUP_REMOVED lines=20> */
.L_x_585:
[----:B------:R-:W-:Y:S05]  /*4a20*/  BSYNC B0 ;  /* 0x0000000000007941 */ /* 0x000fea0003800000 */
.L_x_584:
[--C-:B------:R-:W-:Y:S01]  /*4a30*/  HADD2.F32 R17, -RZ, R36.reuse.H0_H0 ;  /* 0x20000024ff117230 */ /* 0x100fe20000004100 */
[C---:B------:R-:W-:Y:S01]  /*4a40*/  ISETP.GT.U32.OR P0, PT, R44.reuse, 0x17f, P0 ;  /* 0x0000017f2c00780c */ /* 0x040fe20000704470 */
[----:B------:R-:W-:Y:S01]  /*4a50*/  HADD2.F32 R36, -RZ, R36.H1_H1 ;  /* 0x30000024ff247230 */ /* 0x000fe20000004100 */
[----:B------:R-:W-:Y:S01]  /*4a60*/  ISETP.GT.U32.OR P2, PT, R44, 0x17f, P2 ;  /* 0x0000017f2c00780c */ /* 0x000fe20001744470 */
[--C-:B0-----:R-:W-:Y:S02]  /*4a70*/  HADD2.F32 R15, -RZ, R11.reuse.H0_H0 ;  /* 0x2000000bff0f7230 */ /* 0x101fe40000004100 */
[----:B------:R-:W-:Y:S01]  /*4a80*/  FADD.FTZ R17, R17, -UR17 ;  /* 0x8000001111117e21 */ /* 0x000fe20008010000 */
[----:B------:R-:W-:Y:S02]  /*4a90*/  HADD2.F32 R16, -RZ, R11.H1_H1 ;  /* 0x3000000bff107230 */ /* 0x000fe40000004100 */
        /* <DEDUP_REMOVED lines=24> */
.L_x_586:
[----:B------:R-:W-:Y:S04]  /*4c20*/  BSSY B0, `(.L_x_587) ;  /* 0x0000014000007945 */ /* 0x000fe80003800000 */
[----:B------:R-:W-:Y:S05]  /*4c30*/  @P0 BRA `(.L_x_588) ;  /* 0x0000000000480947 */ /* 0x000fea0003800000 */
        /* <DEDUP_REMOVED lines=12> */
[----:B------:R-:W-:Y:S01]  /*4d00*/  ULDC.64 UR10, c[0x0][0x210] ;  /* 0x00008400000a7ab9 */ /* 0x000fe20000000a00 */
[----:B------:R-:W-:Y:S02]  /*4d10*/  F2FP.F16.F32.PACK_AB R15, R15, R18 ;  /* 0x000000120f0f723e */ /* 0x000fe400000000ff */
[----:B------:R-:W-:Y:S02]  /*4d20*/  LEA R12, P0, R16, UR10, 0x1 ;  /* 0x0000000a100c7c11 */ /* 0x000fe4000f8008ff */
[----:B------:R-:W-:-:S04]  /*4d30*/  IADD3 R13, R17, R13, RZ ;  /* 0x0000000d110d7210 */ /* 0x000fc80007ffe0ff */
[----:B------:R-:W-:-:S05]  /*4d40*/  LEA.HI.X R13, R16, UR11, R13, 0x1, P0 ;  /* 0x0000000b100d7c11 */ /* 0x000fca00080f0c0d */
[----:B------:R0:W-:Y:S02]  /*4d50*/  STG.E desc[UR12][R12.64], R15 ;  /* 0x0000000f0c007986 */ /* 0x0001e4000c10190c */
.L_x_588:
[----:B------:R-:W-:Y:S05]  /*4d60*/  BSYNC B0 ;  /* 0x0000000000007941 */ /* 0x000fea0003800000 */
.L_x_587:
[----:B0-----:R-:W-:Y:S01]  /*4d70*/  FADD.FTZ R12, R11, -UR17 ;  /* 0x800000110b0c7e21 */ /* 0x001fe20008010000 */
[----:B------:R-:W-:Y:S01]  /*4d80*/  FADD.FTZ R37, R37, -UR17 ;  /* 0x8000001125257e21 */ /* 0x000fe20008010000 */
[--C-:B------:R-:W-:Y:S02]  /*4d90*/  HADD2.F32 R11, -RZ, R10.reuse.H0_H0 ;  /* 0x2000000aff0b7230 */ /* 0x100fe40000004100 */
        /* <DEDUP_REMOVED lines=22> */
.L_x_589:
[----:B------:R-:W-:Y:S04]  /*4f00*/  BSSY B0, `(.L_x_590) ;  /* 0x0000013000007945 */ /* 0x000fe80003800000 */
[----:B------:R-:W-:Y:S05]  /*4f10*/  @P2 BRA `(.L_x_591) ;  /* 0x0000000000442947 */ /* 0x000fea0003800000 */
        /* <DEDUP_REMOVED lines=8> */
[----:B------:R-:W-:Y:S01]  /*4fa0*/  IMAD R5, R3, UR11, R8 ;  /* 0x0000000b03057c24 */ /* 0x000fe2000f8e0208 */
[----:B------:R-:W-:Y:S01]  /*4fb0*/  ULDC.64 UR10, c[0x0][0x210] ;  /* 0x00008400000a7ab9 */ /* 0x000fe20000000a00 */
[----:B------:R-:W-:Y:S01]  /*4fc0*/  FMUL.FTZ R3, R6, UR14 ;  /* 0x0000000e06037c20 */ /* 0x000fe20008410000 */
[----:B------:R-:W-:Y:S01]  /*4fd0*/  FMUL.FTZ R6, R9, UR14 ;  /* 0x0000000e09067c20 */ /* 0x000fe20008410000 */
[----:B------:R-:W-:Y:S02]  /*4fe0*/  LEA R4, P0, R46, UR10, 0x1 ;  /* 0x0000000a2e047c11 */ /* 0x000fe4000f8008ff */
[----:B------:R-:W-:Y:S02]  /*4ff0*/  IADD3 R5, R47, R5, RZ ;  /* 0x000000052f057210 */ /* 0x000fe40007ffe0ff */
[----:B------:R-:W-:Y:S02]  /*5000*/  F2FP.F16.F32.PACK_AB R3, R6, R3 ;  /* 0x000000030603723e */ /* 0x000fe400000000ff */
[----:B------:R-:W-:-:S05]  /*5010*/  LEA.HI.X R5, R46, UR11, R5, 0x1, P0 ;  /* 0x0000000b2e057c11 */ /* 0x000fca00080f0c05 */
[----:B------:R0:W-:Y:S02]  /*5020*/  STG.E desc[UR12][R4.64], R3 ;  /* 0x0000000304007986 */ /* 0x0001e4000c10190c */
.L_x_591:
[----:B------:R-:W-:Y:S05]  /*5030*/  BSYNC B0 ;  /* 0x0000000000007941 */ /* 0x000fea0003800000 */
.L_x_590:
        /* <DEDUP_REMOVED lines=9> */
.L_x_557:
        /* <DEDUP_REMOVED lines=19> */
.L_x_594:
[----:B------:R-:W-:Y:S05]  /*5200*/  BSYNC B0 ;  /* 0x0000000000007941 */ /* 0x000fea0003800000 */
.L_x_593:
        /* <DEDUP_REMOVED lines=11> */
.L_x_596:
[----:B------:R-:W2:Y:S04]  /*52c0*/  LDG.E.STRONG.GPU R5, desc[UR12][R2.64] ;  /* 0x0000000c02057981 */ /* 0x000ea8000c1ef900 */
[----:B--2---:R-:W-:Y:S01]  /*52d0*/  CCTL.IVALL ;  /* 0x00000000ff00798f */ /* 0x004fe20002000000 */
[----:B------:R-:W-:Y:S05]  /*52e0*/  YIELD ;  /* 0x0000000000007946 */ /* 0x000fea0003800000 */
[----:B------:R-:W-:-:S13]  /*52f0*/  ISETP.NE.AND P0, PT, R5, R0, PT ;  /* 0x000000000500720c */ /* 0x000fda0003f05270 */
[----:B------:R-:W-:Y:S05]  /*5300*/  @P0 BRA `(.L_x_596) ;  /* 0xfffffffc00ec0947 */ /* 0x000fea000383ffff */
.L_x_595:
        /* <DEDUP_REMOVED lines=24> */
.L_x_597:
        /* <DEDUP_REMOVED lines=23> */
.L_x_598:
        /* <DEDUP_REMOVED lines=16> */
.L_x_2293:


//--------------------- .text._Z35group_norm_nhwc_bwd_one_pass_kernelI11Fp16IOFp32WLi512ELi12ELi384EEv26Group_norm_nhwc_bwd_params --------------------------
	.section	.text._Z35group_norm_nhwc_bwd_one_pass_kernelI11Fp16IOFp32WLi512ELi12ELi384EEv26Group_norm_nhwc_bwd_params,"ax",@progbits
	.align	128
        .global         _Z35group_norm_nhwc_bwd_one_pass_kernelI11Fp16IOFp32WLi512ELi12ELi384EEv26Group_norm_nhwc_bwd_params
        .type           _Z35group_norm_nhwc_bwd_one_pass_kernelI11Fp16IOFp32WLi512ELi12ELi384EEv26Group_norm_nhwc_bwd_params,@function
        .size           _Z35group_norm_nhwc_bwd_one_pass_kernelI11Fp16IOFp32WLi512ELi12ELi384EEv26Group_norm_nhwc_bwd_params,(.L_x_2294 - _Z35group_norm_nhwc_bwd_one_pass_kernelI11Fp16IOFp32WLi512ELi12ELi384EEv26Group_norm_nhwc_bwd_params)
        .other          _Z35group_norm_nhwc_bwd_one_pass_kernelI11Fp16IOFp32WLi512ELi12ELi384EEv26Group_norm_nhwc_bwd_params,@"STO_CUDA_ENTRY STV_DEFAULT"
_Z35group_norm_nhwc_bwd_one_pass_kernelI11Fp16IOFp32WLi512ELi12ELi384EEv26Group_norm_nhwc_bwd_params:
.text._Z35group_norm_nhwc_bwd_one_pass_kernelI11Fp16IOFp32WLi512ELi12ELi384EEv26Group_norm_nhwc_bwd_params:
        /* <DEDUP_REMOVED lines=10> */
[----:B------:R-:W0:Y:S01]  /*00a0*/  LDC.64 R10, c[0x0][0x288] ;  /* 0x0000a200ff0a7b82 */ /* 0x000e220000000a00 */
[C---:B------:R-:W-:Y:S01]  /*00b0*/  IMAD.WIDE.U32 R2, R60.reuse, -0x55555555, RZ ;  /* 0xaaaaaaab3c027825 */ /* 0x040fe200078e00ff */
[----:B------:R-:W1:Y:S01]  /*00c0*/  S2R R38, SR_LANEID ;  /* 0x0000000000267919 */ /* 0x000e620000000000 */
[----:B------:R-:W-:Y:S01]  /*00d0*/  ULDC.64 UR12, c[0x0][0x290] ;  /* 0x0000a400000c7ab9 */ /* 0x000fe20000000a00 */
[----:B------:R-:W-:Y:S01]  /*00e0*/  UMOV UR5, 0x400 ;  /* 0x0000040000057882 */ /* 0x000fe20000000000 */
[----:B------:R-:W-:Y:S01]  /*00f0*/  ISETP.GE.U32.AND P1, PT, R60, 0x180, PT ;  /* 0x000001803c00780c */ /* 0x000fe20003f26070 */
[----:B------:R-:W-:Y:S01]  /*0100*/  UIADD3 UR6, UR5, 0x80, URZ ;  /* 0x0000008005067890 */ /* 0x000fe2000fffe03f */
[----:B------:R-:W-:Y:S01]  /*0110*/  SHF.R.U32.HI R61, RZ, 0x2, R3 ;  /* 0x00000002ff3d7819 */ /* 0x000fe20000011603 */
[----:B------:R-:W2:Y:S01]  /*0120*/  LDC R0, c[0x0][0x2ac] ;  /* 0x0000ab00ff007b82 */ /* 0x000ea20000000800 */
[----:B------:R-:W-:Y:S01]  /*0130*/  HFMA2.MMA R51, -RZ, RZ, 0, 0 ;  /* 0x00000000ff337435 */ /* 0x000fe200000001ff */
[----:B------:R-:W-:-:S06]  /*0140*/  MOV R50, R41 ;  /* 0x0000002900327202 */ /* 0x000fcc0000000f00 */
[----:B------:R-:W3:Y:S01]  /*0150*/  S2UR UR7, SR_CgaCtaId ;  /* 0x00000000000779c3 */ /* 0x000ee20000008800 */
[----:B0-----:R-:W-:Y:S01]  /*0160*/  IMAD.WIDE.U32 R2, R10, 0x3, RZ ;  /* 0x000000030a027825 */ /* 0x001fe200078e00ff */
[----:B------:R-:W-:-:S06]  /*0170*/  LEA R9, R11, R11, 0x1 ;  /* 0x0000000b0b097211 */ /* 0x000fcc00078e08ff */
[----:B------:R-:W0:Y:S01]  /*0180*/  LDC R40, c[0x0][0x10] ;  /* 0x00000400ff287b82 */ /* 0x000e220000000800 */
[----:B------:R-:W-:Y:S02]  /*0190*/  LEA.HI R5, P2, R11, R10, RZ, 0x1 ;  /* 0x0000000a0b057211 */ /* 0x000fe400078508ff */
[----:B------:R-:W-:Y:S02]  /*01a0*/  IADD3 R9, R3, R9, RZ ;  /* 0x0000000903097210 */ /* 0x000fe40007ffe0ff */
[--C-:B------:R-:W-:Y:S01]  /*01b0*/  SHF.R.S32.HI R3, RZ, 0x1f, R60.reuse ;  /* 0x0000001fff037819 */ /* 0x100fe2000001143c */
[----:B--2---:R-:W-:Y:S01]  /*01c0*/  IMAD R59, R0, UR10, R61 ;  /* 0x0000000a003b7c24 */ /* 0x004fe2000f8e023d */
[----:B------:R-:W-:Y:S01]  /*01d0*/  LEA.HI R7, P0, R9, R2, RZ, 0x1 ;  /* 0x0000000209077211 */ /* 0x000fe200078108ff */
[----:B------:R-:W2:Y:S01]  /*01e0*/  LDC R39, c[0x0][0xc] ;  /* 0x00000300ff277b82 */ /* 0x000ea20000000800 */
[----:B------:R-:W-:Y:S01]  /*01f0*/  IADD3.X R6, RZ, R11, RZ, P2, !PT ;  /* 0x0000000bff067210 */ /* 0x000fe200017fe4ff */
[----:B------:R-:W-:Y:S01]  /*0200*/  IMAD R61, R61, -0x6, R60 ;  /* 0xfffffffa3d3d7824 */ /* 0x000fe200078e023c */
[----:B------:R-:W-:-:S02]  /*0210*/  ISETP.LT.U32.AND P5, PT, R59, UR12, PT ;  /* 0x0000000c3b007c0c */ /* 0x000fc4000bfa1070 */
[----:B------:R-:W-:Y:S01]  /*0220*/  SHF.R.S32.HI R0, RZ, 0x1f, R59 ;  /* 0x0000001fff007819 */ /* 0x000fe2000001143b */
[----:B---3--:R-:W-:Y:S01]  /*0230*/  ULEA UR5, UR7, UR5, 0x18 ;  /* 0x0000000507057291 */ /* 0x008fe2000f8ec03f */
[C---:B------:R-:W-:Y:S01]  /*0240*/  IADD3 R58, R59.reuse, 0x40, RZ ;  /* 0x000000403b3a7810 */ /* 0x040fe20007ffe0ff */
[----:B------:R-:W-:Y:S01]  /*0250*/  ULEA UR6, UR7, UR6, 0x18 ;  /* 0x0000000607067291 */ /* 0x000fe2000f8ec03f */
[C---:B------:R-:W-:Y:S02]  /*0260*/  IADD3 R57, R59.reuse, 0x80, RZ ;  /* 0x000000803b397810 */ /* 0x040fe40007ffe0ff */
[C---:B------:R-:W-:Y:S01]  /*0270*/  IADD3 R56, R59.reuse, 0xc0, RZ ;  /* 0x000000c03b387810 */ /* 0x040fe20007ffe0ff */
[----:B------:R-:W-:Y:S01]  /*0280*/  ULDC.U8 UR7, c[0x0][0x2a4] ;  /* 0x0000a90000077ab9 */ /* 0x000fe20000000000 */
[----:B------:R-:W-:Y:S02]  /*0290*/  IADD3.X R12, RZ, R9, RZ, P0, !PT ;  /* 0x00000009ff0c7210 */ /* 0x000fe400007fe4ff */
[----:B------:R-:W-:-:S02]  /*02a0*/  IADD3 R55, R59, 0x100, RZ ;  /* 0x000001003b377810 */ /* 0x000fc40007ffe0ff */
[----:B------:R-:W-:Y:S02]  /*02b0*/  LEA.HI R3, R3, R60, RZ, 0x5 ;  /* 0x0000003c03037211 */ /* 0x000fe400078f28ff */
[----:B------:R-:W-:Y:S02]  /*02c0*/  ISETP.LT.AND.EX P5, PT, R0, UR13, !P1, P5 ;  /* 0x0000000d00007c0c */ /* 0x000fe4000cfa1350 */
[----:B------:R-:W-:Y:S02]  /*02d0*/  ISETP.LT.U32.AND P4, PT, R58, UR12, PT ;  /* 0x0000000c3a007c0c */ /* 0x000fe4000bf81070 */
[----:B------:R-:W-:Y:S02]  /*02e0*/  ISETP.LT.U32.AND P3, PT, R57, UR12, PT ;  /* 0x0000000c39007c0c */ /* 0x000fe4000bf61070 */
[----:B------:R-:W-:Y:S02]  /*02f0*/  ISETP.LT.U32.AND P2, PT, R56, UR12, PT ;  /* 0x0000000c38007c0c */ /* 0x000fe4000bf41070 */
[----:B------:R-:W-:-:S02]  /*0300*/  SHF.R.S32.HI R37, RZ, 0x1f, R58 ;  /* 0x0000001fff257819 */ /* 0x000fc4000001143a */
[----:B------:R-:W-:Y:S02]  /*0310*/  SHF.R.S32.HI R36, RZ, 0x1f, R57 ;  /* 0x0000001fff247819 */ /* 0x000fe40000011439 */
[----:B------:R-:W-:Y:S02]  /*0320*/  SHF.R.S32.HI R0, RZ, 0x1f, R56 ;  /* 0x0000001fff007819 */ /* 0x000fe40000011438 */
[----:B------:R-:W-:Y:S02]  /*0330*/  SHF.R.S64 R5, R5, 0x1, R6 ;  /* 0x0000000105057819 */ /* 0x000fe40000001006 */
[----:B------:R-:W-:Y:S02]  /*0340*/  SHF.R.S64 R7, R7, 0x1, R12 ;  /* 0x0000000107077819 */ /* 0x000fe4000000100c */
[----:B------:R-:W-:Y:S02]  /*0350*/  ISETP.LT.U32.AND P6, PT, R55, UR12, PT ;  /* 0x0000000c37007c0c */ /* 0x000fe4000bfc1070 */
[----:B------:R-:W-:-:S02]  /*0360*/  SHF.R.S32.HI R2, RZ, 0x1f, R55 ;  /* 0x0000001fff027819 */ /* 0x000fc40000011437 */
[----:B------:R-:W-:Y:S02]  /*0370*/  SHF.R.S32.HI R3, RZ, 0x5, R3 ;  /* 0x00000005ff037819 */ /* 0x000fe40000011403 */
[----:B------:R-:W-:Y:S02]  /*0380*/  SHF.R.S32.HI R6, RZ, 0x1, R6 ;  /* 0x00000001ff067819 */ /* 0x000fe40000011406 */
[C---:B------:R-:W-:Y:S02]  /*0390*/  IADD3 R54, R59.reuse, 0x140, RZ ;  /* 0x000001403b367810 */ /* 0x040fe40007ffe0ff */
[C---:B------:R-:W-:Y:S02]  /*03a0*/  IADD3 R53, R59.reuse, 0x180, RZ ;  /* 0x000001803b357810 */ /* 0x040fe40007ffe0ff */
[----:B------:R-:W-:Y:S02]  /*03b0*/  IADD3 R52, R59, 0x1c0, RZ ;  /* 0x000001c03b347810 */ /* 0x000fe40007ffe0ff */
[----:B------:R-:W-:-:S02]  /*03c0*/  SHF.R.S32.HI R12, RZ, 0x1, R12 ;  /* 0x00000001ff0c7819 */ /* 0x000fc4000001140c */
[----:B------:R-:W-:Y:S02]  /*03d0*/  ISETP.LT.AND.EX P4, PT, R37, UR13, !P1, P4 ;  /* 0x0000000d25007c0c */ /* 0x000fe4000cf81340 */
[----:B------:R-:W-:Y:S02]  /*03e0*/  ISETP.LT.AND.EX P3, PT, R36, UR13, !P1, P3 ;  /* 0x0000000d24007c0c */ /* 0x000fe4000cf61330 */
[----:B------:R-:W-:Y:S02]  /*03f0*/  ISETP.LT.AND.EX P2, PT, R0, UR13, !P1, P2 ;  /* 0x0000000d00007c0c */ /* 0x000fe4000cf41320 */
[----:B------:R-:W-:Y:S02]  /*0400*/  ISETP.LT.AND.EX P1, PT, R2, UR13, !P1, P6 ;  /* 0x0000000d02007c0c */ /* 0x000fe4000cf21360 */
[----:B------:R-:W-:Y:S02]  /*0410*/  SHF.L.U32 R61, R61, 0x1, RZ ;  /* 0x000000013d3d7819 */ /* 0x000fe400000006ff */
[----:B------:R-:W-:-:S02]  /*0420*/  LEA R3, R3, UR5, 0x3 ;  /* 0x0000000503037c11 */ /* 0x000fc4000f8e18ff */
[----:B------:R-:W-:Y:S02]  /*0430*/  LEA R4, R60, UR6, 0x4 ;  /* 0x000000063c047c11 */ /* 0x000fe4000f8e20ff */
[----:B------:R-:W-:Y:S02]  /*0440*/  SHF.L.U64.HI R6, R5, 0x2, R6 ;  /* 0x0000000205067819 */ /* 0x000fe40000010206 */
[----:B------:R-:W-:Y:S02]  /*0450*/  SHF.R.S32.HI R8, RZ, 0x1f, R54 ;  /* 0x0000001fff087819 */ /* 0x000fe40000011436 */
[----:B------:R-:W-:Y:S02]  /*0460*/  SHF.R.S32.HI R9, RZ, 0x1f, R53 ;  /* 0x0000001fff097819 */ /* 0x000fe40000011435 */
[----:B------:R-:W-:Y:S02]  /*0470*/  SHF.R.S32.HI R10, RZ, 0x1f, R52 ;  /* 0x0000001fff0a7819 */ /* 0x000fe40000011434 */
[----:B012---:R-:W-:-:S07]  /*0480*/  SHF.L.U64.HI R11, R7, 0x2, R12 ;  /* 0x00000002070b7819 */ /* 0x007fce000001020c */
.L_x_650:
[----:B0-----:R-:W0:Y:S01]  /*0490*/  LDC R19, c[0x0][0x2a0] ;  /* 0x0000a800ff137b82 */ /* 0x001e220000000800 */
[----:B------:R-:W-:Y:S01]  /*04a0*/  ULDC.64 UR12, c[0x0][0x298] ;  /* 0x0000a600000c7ab9 */ /* 0x000fe20000000a00 */
[----:B------:R-:W-:-:S06]  /*04b0*/  SHF.R.S32.HI R23, RZ, 0x1f, R59 ;  /* 0x0000001fff177819 */ /* 0x000fcc000001143b */
[----:B------:R-:W1:Y:S08]  /*04c0*/  @P5 LDC.64 R20, c[0x0][0x228] ;  /* 0x00008a00ff145b82 */ /* 0x000e700000000a00 */
[----:B------:R-:W2:Y:S01]  /*04d0*/  LDC R27, c[0x0][0x2ac] ;  /* 0x0000ab00ff1b7b82 */ /* 0x000ea20000000800 */
[----:B0-----:R-:W-:-:S04]  /*04e0*/  IABS R15, R19 ;  /* 0x00000013000f7213 */ /* 0x001fc80000000000 */
[----:B------:R-:W0:Y:S08]  /*04f0*/  I2F.RP R14, R15 ;  /* 0x0000000f000e7306 */ /* 0x000e300000209400 */
[----:B0-----:R-:W0:Y:S02]  /*0500*/  MUFU.RCP R14, R14 ;  /* 0x0000000e000e7308 */ /* 0x001e240000001000 */
[----:B0-----:R-:W-:-:S06]  /*0510*/  IADD3 R12, R14, 0xffffffe, RZ ;  /* 0x0ffffffe0e0c7810 */ /* 0x001fcc0007ffe0ff */
[----:B------:R0:W3:Y:S02]  /*0520*/  F2I.FTZ.U32.TRUNC.NTZ R13, R12 ;  /* 0x0000000c000d7305 */ /* 0x0000e4000021f000 */
[----:B0-----:R-:W-:Y:S02]  /*0530*/  MOV R12, RZ ;  /* 0x000000ff000c7202 */ /* 0x001fe40000000f00 */
[----:B---3--:R-:W-:-:S05]  /*0540*/  IADD3 R16, RZ, -R13, RZ ;  /* 0x8000000dff107210 */ /* 0x008fca0007ffe0ff */
[----:B------:R-:W-:Y:S01]  /*0550*/  IMAD R17, R16, R15, RZ ;  /* 0x0000000f10117224 */ /* 0x000fe200078e02ff */
[----:B------:R-:W-:-:S03]  /*0560*/  IABS R16, R50 ;  /* 0x0000003200107213 */ /* 0x000fc60000000000 */
[----:B------:R-:W-:Y:S01]  /*0570*/  IMAD.HI.U32 R13, R13, R17, R12 ;  /* 0x000000110d0d7227 */ /* 0x000fe200078e000c */
[-C--:B------:R-:W-:Y:S02]  /*0580*/  LOP3.LUT R12, R50, R19.reuse, RZ, 0x3c, !PT ;  /* 0x00000013320c7212 */ /* 0x080fe400078e3cff */
[----:B------:R-:W-:-:S03]  /*0590*/  LOP3.LUT R17, RZ, R19, RZ, 0x33, !PT ;  /* 0x00000013ff117212 */ /* 0x000fc600078e33ff */
        /* <DEDUP_REMOVED lines=8> */
[----:B------:R-:W-:-:S04]  /*0620*/  IADD3 R15, R14, -R15, RZ ;  /* 0x8000000f0e0f7210 */ /* 0x000fc80007ffe0ff */
[----:B------:R-:W-:Y:S02]  /*0630*/  SEL R14, R15, R14, !P0 ;  /* 0x0000000e0f0e7207 */ /* 0x000fe40004000000 */
[----:B------:R-:W-:-:S05]  /*0640*/  ISETP.GE.AND P0, PT, R50, RZ, PT ;  /* 0x000000ff3200720c */ /* 0x000fca0003f06270 */
[----:B------:R-:W-:Y:S02]  /*0650*/  @P6 IADD3 R13, R13, 0x1, RZ ;  /* 0x000000010d0d6810 */ /* 0x000fe40007ffe0ff */
[----:B------:R-:W-:-:S06]  /*0660*/  ISETP.GE.AND P6, PT, R12, RZ, PT ;  /* 0x000000ff0c00720c */ /* 0x000fcc0003fc6270 */
[----:B------:R-:W-:Y:S02]  /*0670*/  @!P0 IADD3 R14, -R14, RZ, RZ ;  /* 0x000000ff0e0e8210 */ /* 0x000fe40007ffe1ff */
[----:B------:R-:W-:Y:S02]  /*0680*/  ISETP.NE.AND P0, PT, R19, RZ, PT ;  /* 0x000000ff1300720c */ /* 0x000fe40003f05270 */
[----:B------:R-:W0:Y:S02]  /*0690*/  @P4 LDC.64 R18, c[0x0][0x288] ;  /* 0x0000a200ff124b82 */ /* 0x000e240000000a00 */
[----:B------:R-:W-:Y:S02]  /*06a0*/  SEL R71, R17, R14, !P0 ;  /* 0x0000000e11477207 */ /* 0x000fe40004000000 */
[----:B------:R-:W-:-:S03]  /*06b0*/  @!P6 IADD3 R13, -R13, RZ, RZ ;  /* 0x000000ff0d0de210 */ /* 0x000fc60007ffe1ff */
[----:B------:R-:W-:Y:S01]  /*06c0*/  IMAD R26, R71, 0xc, RZ ;  /* 0x0000000c471a7824 */ /* 0x000fe200078e02ff */
[----:B------:R-:W3:Y:S01]  /*06d0*/  @P5 LDC.64 R14, c[0x0][0x288] ;  /* 0x0000a200ff0e5b82 */ /* 0x000ee20000000a00 */
[----:B------:R-:W-:Y:S02]  /*06e0*/  SEL R13, R17, R13, !P0 ;  /* 0x0000000d110d7207 */ /* 0x000fe40004000000 */
[----:B------:R-:W-:Y:S02]  /*06f0*/  SHF.R.S32.HI R17, RZ, 0x1f, R61 ;  /* 0x0000001fff117819 */ /* 0x000fe4000001143d */
[----:B------:R-:W-:Y:S02]  /*0700*/  IADD3 R72, P0, R61, R26, RZ ;  /* 0x0000001a3d487210 */ /* 0x000fe40007f1e0ff */
[----:B------:R-:W-:Y:S02]  /*0710*/  SHF.R.S32.HI R12, RZ, 0x1f, R13 ;  /* 0x0000001fff0c7819 */ /* 0x000fe4000001140d */
[----:B------:R-:W-:-:S02]  /*0720*/  LEA.HI.X.SX32 R73, R26, R17, 0x1, P0 ;  /* 0x000000111a497211 */ /* 0x000fc400000f0eff */
[----:B------:R-:W4:Y:S01]  /*0730*/  @P5 LDC.64 R16, c[0x0][0x230] ;  /* 0x00008c00ff105b82 */ /* 0x000f220000000a00 */
[----:B------:R-:W-:Y:S02]  /*0740*/  IMAD R12, R12, UR12, RZ ;  /* 0x0000000c0c0c7c24 */ /* 0x000fe4000f8e02ff */
[----:B------:R-:W-:-:S04]  /*0750*/  IMAD.WIDE.U32 R72, R13, UR12, R72 ;  /* 0x0000000c0d487c25 */ /* 0x000fc8000f8e0048 */
[----:B------:R-:W-:Y:S01]  /*0760*/  IMAD R75, R13, UR13, R12 ;  /* 0x0000000d0d4b7c24 */ /* 0x000fe2000f8e020c */
[----:B------:R-:W-:Y:S01]  /*0770*/  @P5 MOV R74, R72 ;  /* 0x00000048004a5202 */ /* 0x000fe20000000f00 */
[----:B------:R-:W-:-:S03]  /*0780*/  ULDC.64 UR12, c[0x0][0x290] ;  /* 0x0000a400000c7ab9 */ /* 0x000fc60000000a00 */
[----:B------:R-:W-:Y:S01]  /*0790*/  IADD3 R75, R73, R75, RZ ;  /* 0x0000004b494b7210 */ /* 0x000fe20007ffe0ff */
[----:B---3--:R-:W-:-:S03]  /*07a0*/  @P5 IMAD R12, R23, R14, RZ ;  /* 0x0000000e170c5224 */ /* 0x008fc600078e02ff */
[----:B------:R-:W-:Y:S01]  /*07b0*/  @P4 MOV R25, R75 ;  /* 0x0000004b00194202 */ /* 0x000fe20000000f00 */
[C---:B------:R-:W-:Y:S01]  /*07c0*/  @P5 IMAD R23, R59.reuse, R15, R12 ;  /* 0x0000000f3b175224 */ /* 0x040fe200078e020c */
[----:B------:R-:W-:Y:S01]  /*07d0*/  @P1 MOV R43, R75 ;  /* 0x0000004b002b1202 */ /* 0x000fe20000000f00 */
[----:B------:R-:W-:Y:S01]  /*07e0*/  @P5 IMAD.WIDE.U32 R14, R59, R14, R74 ;  /* 0x0000000e3b0e5225 */ /* 0x000fe200078e004a */
[----:B------:R-:W3:Y:S04]  /*07f0*/  @P3 LDC.64 R12, c[0x0][0x288] ;  /* 0x0000a200ff0c3b82 */ /* 0x000ee80000000a00 */
[----:B------:R-:W-:Y:S01]  /*0800*/  @P5 IADD3 R15, R15, R23, RZ ;  /* 0x000000170f0f5210 */ /* 0x000fe20007ffe0ff */
[----:B------:R-:W-:Y:S01]  /*0810*/  IMAD.WIDE.U32 R22, R60, -0x55555555, RZ ;  /* 0xaaaaaaab3c167825 */ /* 0x000fe200078e00ff */
[----:B------:R-:W-:-:S02]  /*0820*/  @P5 SHF.L.U32 R29, R14, 0x1, RZ ;  /* 0x000000010e1d5819 */ /* 0x000fc400000006ff */
[----:B------:R-:W-:Y:S02]  /*0830*/  @P5 SHF.L.U64.HI R24, R14, 0x1, R15 ;  /* 0x000000010e185819 */ /* 0x000fe4000001020f */
[C---:B----4-:R-:W-:Y:S01]  /*0840*/  @P5 IADD3 R32, P0, R29.reuse, R16, RZ ;  /* 0x000000101d205210 */ /* 0x050fe20007f1e0ff */
[----:B------:R-:W4:Y:S01]  /*0850*/  @P4 LDC.64 R14, c[0x0][0x230] ;  /* 0x00008c00ff0e4b82 */ /* 0x000f220000000a00 */
[----:B-1----:R-:W-:Y:S01]  /*0860*/  @P5 IADD3 R28, P6, R29, R20, RZ ;  /* 0x000000141d1c5210 */ /* 0x002fe20007fde0ff */
[----:B0-----:R-:W-:Y:S01]  /*0870*/  @P4 IMAD R20, R37, R18, RZ ;  /* 0x0000001225144224 */ /* 0x001fe200078e02ff */
[----:B------:R-:W-:Y:S02]  /*0880*/  SHF.R.U32.HI R22, RZ, 0x2, R23 ;  /* 0x00000002ff167819 */ /* 0x000fe40000011617 */
[----:B------:R-:W-:Y:S01]  /*0890*/  @P5 IADD3.X R33, R24, R17, RZ, P0, !PT ;  /* 0x0000001118215210 */ /* 0x000fe200007fe4ff */
[----:B------:R-:W-:Y:S01]  /*08a0*/  @P4 IMAD R31, R58, R19, R20 ;  /* 0x000000133a1f4224 */ /* 0x000fe200078e0214 */
[----:B------:R-:W-:Y:S01]  /*08b0*/  @P5 IADD3.X R29, R24, R21, RZ, P6, !PT ;  /* 0x00000015181d5210 */ /* 0x000fe200037fe4ff */
[----:B------:R-:W0:Y:S01]  /*08c0*/  @P4 LDC.64 R16, c[0x0][0x228] ;  /* 0x00008a00ff104b82 */ /* 0x000e220000000a00 */
[----:B------:R-:W-:Y:S01]  /*08d0*/  @P4 MOV R24, R72 ;  /* 0x0000004800184202 */ /* 0x000fe20000000f00 */
[----:B--2---:R-:W-:-:S02]  /*08e0*/  IMAD R27, R27, UR10, R22 ;  /* 0x0000000a1b1b7c24 */ /* 0x004fc4000f8e0216 */
[----:B---3--:R-:W-:Y:S02]  /*08f0*/  @P3 IMAD R42, R36, R12, RZ ;  /* 0x0000000c242a3224 */ /* 0x008fe400078e02ff */
[----:B------:R-:W-:Y:S02]  /*0900*/  @P4 IMAD.WIDE.U32 R24, R58, R18, R24 ;  /* 0x000000123a184225 */ /* 0x000fe400078e0018 */
[----:B------:R-:W1:Y:S01]  /*0910*/  @P2 LDC.64 R20, c[0x0][0x288] ;  /* 0x0000a200ff142b82 */ /* 0x000e620000000a00 */
[C---:B------:R-:W-:Y:S02]  /*0920*/  IADD3 R30, R27.reuse, 0x140, RZ ;  /* 0x000001401b1e7810 */ /* 0x040fe40007ffe0ff */
[----:B------:R-:W-:Y:S02]  /*0930*/  IADD3 R27, R27, 0x180, RZ ;  /* 0x000001801b1b7810 */ /* 0x000fe40007ffe0ff */
[----:B------:R-:W-:Y:S01]  /*0940*/  @P4 IADD3 R25, R25, R31, RZ ;  /* 0x0000001f19194210 */ /* 0x000fe20007ffe0ff */
[----:B------:R-:W-:Y:S01]  /*0950*/  @P3 IMAD R31, R57, R13, R42 ;  /* 0x0000000d391f3224 */ /* 0x000fe200078e022a */
[----:B------:R-:W-:Y:S01]  /*0960*/  ISETP.GE.U32.AND P6, PT, R30, UR12, PT ;  /* 0x0000000c1e007c0c */ /* 0x000fe2000bfc6070 */
[----:B------:R-:W2:Y:S01]  /*0970*/  @P3 LDC.64 R18, c[0x0][0x230] ;  /* 0x00008c00ff123b82 */ /* 0x000ea20000000a00 */
[----:B------:R-:W-:-:S02]  /*0980*/  SHF.R.S32.HI R30, RZ, 0x1f, R30 ;  /* 0x0000001fff1e7819 */ /* 0x000fc4000001141e */
[C---:B------:R-:W-:Y:S02]  /*0990*/  @P4 SHF.L.U32 R69, R24.reuse, 0x1, RZ ;  /* 0x0000000118454819 */ /* 0x040fe400000006ff */
[----:B------:R-:W-:Y:S02]  /*09a0*/  @P4 SHF.L.U64.HI R34, R24, 0x1, R25 ;  /* 0x0000000118224819 */ /* 0x000fe40000010219 */
[----:B------:R-:W-:Y:S01]  /*09b0*/  @P3 MOV R24, R72 ;  /* 0x0000004800183202 */ /* 0x000fe20000000f00 */
[----:B------:R-:W3:Y:S01]  /*09c0*/  @P3 LDC.64 R22, c[0x0][0x228] ;  /* 0x00008a00ff163b82 */ /* 0x000ee20000000a00 */
[----:B------:R-:W-:Y:S02]  /*09d0*/  @P3 MOV R25, R75 ;  /* 0x0000004b00193202 */ /* 0x000fe40000000f00 */
[----:B------:R-:W-:Y:S02]  /*09e0*/  ISETP.GE.AND.EX P6, PT, R30, UR13, PT, P6 ;  /* 0x0000000d1e007c0c */ /* 0x000fe4000bfc6360 */
[----:B----4-:R-:W-:Y:S01]  /*09f0*/  @P4 IADD3 R44, P0, R69, R14, RZ ;  /* 0x0000000e452c4210 */ /* 0x010fe20007f1e0ff */
[----:B------:R-:W-:Y:S01]  /*0a00*/  @P3 IMAD.WIDE.U32 R24, R57, R12, R24 ;  /* 0x0000000c39183225 */ /* 0x000fe200078e0018 */
[----:B------:R-:W-:Y:S01]  /*0a10*/  ISETP.LT.U32.AND P6, PT, R60, 0x180, !P6 ;  /* 0x000001803c00780c */ /* 0x000fe200077c1070 */
[----:B------:R-:W4:Y:S01]  /*0a20*/  @P1 LDC.64 R12, c[0x0][0x288] ;  /* 0x0000a200ff0c1b82 */ /* 0x000f220000000a00 */
[----:B------:R-:W-:-:S02]  /*0a30*/  @P4 IADD3.X R45, R34, R15, RZ, P0, !PT ;  /* 0x0000000f222d4210 */ /* 0x000fc400007fe4ff */
[----:B0-----:R-:W-:Y:S02]  /*0a40*/  @P4 IADD3 R68, P0, R69, R16, RZ ;  /* 0x0000001045444210 */ /* 0x001fe40007f1e0ff */
[----:B------:R-:W-:Y:S02]  /*0a50*/  @P3 IADD3 R25, R25, R31, RZ ;  /* 0x0000001f19193210 */ /* 0x000fe40007ffe0ff */
[----:B------:R-:W-:Y:S01]  /*0a60*/  @P3 SHF.L.U32 R65, R24, 0x1, RZ ;  /* 0x0000000118413819 */ /* 0x000fe200000006ff */
[----:B------:R-:W0:Y:S01]  /*0a70*/  @P2 LDC.64 R14, c[0x0][0x230] ;  /* 0x00008c00ff0e2b82 */ /* 0x000e220000000a00 */
[----:B------:R-:W-:Y:S02]  /*0a80*/  @P4 IADD3.X R69, R34, R17, RZ, P0, !PT ;  /* 0x0000001122454210 */ /* 0x000fe400007fe4ff */
[----:B------:R-:W-:Y:S01]  /*0a90*/  @P3 SHF.L.U64.HI R30, R24, 0x1, R25 ;  /* 0x00000001181e3819 */ /* 0x000fe20000010219 */
[----:B-1----:R-:W-:Y:S01]  /*0aa0*/  @P2 IMAD R24, R0, R20, RZ ;  /* 0x0000001400182224 */ /* 0x002fe200078e02ff */
[----:B--2---:R-:W-:-:S02]  /*0ab0*/  @P3 IADD3 R66, P0, R65, R18, RZ ;  /* 0x0000001241423210 */ /* 0x004fc40007f1e0ff */
[----:B------:R-:W-:Y:S01]  /*0ac0*/  @P2 MOV R25, R75 ;  /* 0x0000004b00192202 */ /* 0x000fe20000000f00 */
[----:B------:R-:W1:Y:S01]  /*0ad0*/  @P2 LDC.64 R16, c[0x0][0x228] ;  /* 0x00008a00ff102b82 */ /* 0x000e620000000a00 */
[----:B------:R-:W-:Y:S01]  /*0ae0*/  @P3 IADD3.X R67, R30, R19, RZ, P0, !PT ;  /* 0x000000131e433210 */ /* 0x000fe200007fe4ff */
[C---:B------:R-:W-:Y:S01]  /*0af0*/  @P2 IMAD R31, R56.reuse, R21, R24 ;  /* 0x00000015381f2224 */ /* 0x040fe200078e0218 */
[----:B------:R-:W-:Y:S02]  /*0b00*/  @P2 MOV R24, R72 ;  /* 0x0000004800182202 */ /* 0x000fe40000000f00 */
[----:B---3--:R-:W-:Y:S02]  /*0b10*/  @P3 IADD3 R64, P0, R65, R22, RZ ;  /* 0x0000001641403210 */ /* 0x008fe40007f1e0ff */
[----:B------:R-:W-:Y:S01]  /*0b20*/  @P1 MOV R42, R72 ;  /* 0x00000048002a1202 */ /* 0x000fe20000000f00 */
[----:B------:R-:W2:Y:S01]  /*0b30*/  @P6 LDC.64 R18, c[0x0][0x288] ;  /* 0x0000a200ff126b82 */ /* 0x000ea20000000a00 */
[----:B------:R-:W-:Y:S01]  /*0b40*/  @P2 IMAD.WIDE.U32 R24, R56, R20, R24 ;  /* 0x0000001438182225 */ /* 0x000fe200078e0018 */
[----:B------:R-:W-:-:S03]  /*0b50*/  @P3 IADD3.X R65, R30, R23, RZ, P0, !PT ;  /* 0x000000171e413210 */ /* 0x000fc600007fe4ff */
[-C--:B----4-:R-:W-:Y:S01]  /*0b60*/  @P1 IMAD R30, R2, R12.reuse, RZ ;  /* 0x0000000c021e1224 */ /* 0x090fe200078e02ff */
[----:B------:R-:W-:Y:S01]  /*0b70*/  @P2 IADD3 R25, R25, R31, RZ ;  /* 0x0000001f19192210 */ /* 0x000fe20007ffe0ff */
[C---:B------:R-:W-:Y:S01]  /*0b80*/  @P1 IMAD.WIDE.U32 R42, R55.reuse, R12, R42 ;  /* 0x0000000c372a1225 */ /* 0x040fe200078e002a */
[----:B------:R-:W3:Y:S01]  /*0b90*/  @P1 LDC.64 R20, c[0x0][0x230] ;  /* 0x00008c00ff141b82 */ /* 0x000ee20000000a00 */
[C---:B------:R-:W-:Y:S02]  /*0ba0*/  @P2 SHF.L.U32 R31, R24.reuse, 0x1, RZ ;  /* 0x00000001181f2819 */ /* 0x040fe400000006ff */
[----:B------:R-:W-:Y:S01]  /*0bb0*/  @P2 SHF.L.U64.HI R46, R24, 0x1, R25 ;  /* 0x00000001182e2819 */ /* 0x000fe20000010219 */
[----:B------:R-:W-:Y:S01]  /*0bc0*/  @P1 IMAD R47, R55, R13, R30 ;  /* 0x0000000d372f1224 */ /* 0x000fe200078e021e */
[----:B0-----:R-:W-:-:S03]  /*0bd0*/  @P2 IADD3 R34, P0, R31, R14, RZ ;  /* 0x0000000e1f222210 */ /* 0x001fc60007f1e0ff */
[----:B------:R-:W0:Y:S01]  /*0be0*/  @P1 LDC.64 R22, c[0x0][0x228] ;  /* 0x00008a00ff161b82 */ /* 0x000e220000000a00 */
[C---:B------:R-:W-:Y:S02]  /*0bf0*/  @P2 IADD3.X R35, R46.reuse, R15, RZ, P0, !PT ;  /* 0x0000000f2e232210 */ /* 0x040fe400007fe4ff */
[----:B-1----:R-:W-:Y:S02]  /*0c00*/  @P2 IADD3 R30, P0, R31, R16, RZ ;  /* 0x000000101f1e2210 */ /* 0x002fe40007f1e0ff */
[----:B------:R-:W-:Y:S02]  /*0c10*/  @P1 IADD3 R15, R43, R47, RZ ;  /* 0x0000002f2b0f1210 */ /* 0x000fe40007ffe0ff */
[----:B------:R-:W-:Y:S01]  /*0c20*/  @P2 IADD3.X R31, R46, R17, RZ, P0, !PT ;  /* 0x000000112e1f2210 */ /* 0x000fe200007fe4ff */
[----:B------:R-:W1:Y:S01]  /*0c30*/  @P6 LDC.64 R24, c[0x0][0x230] ;  /* 0x00008c00ff186b82 */ /* 0x000e620000000a00 */
[----:B--2---:R-:W-:Y:S01]  /*0c40*/  @P6 IMAD R14, R8, R18, RZ ;  /* 0x00000012080e6224 */ /* 0x004fe200078e02ff */
[----:B------:R-:W-:-:S02]  /*0c50*/  @P1 SHF.L.U32 R17, R42, 0x1, RZ ;  /* 0x000000012a111819 */ /* 0x000fc400000006ff */
[----:B------:R-:W-:Y:S01]  /*0c60*/  @P1 SHF.L.U64.HI R42, R42, 0x1, R15 ;  /* 0x000000012a2a1819 */ /* 0x000fe2000001020f */
[C---:B------:R-:W-:Y:S01]  /*0c70*/  @P6 IMAD R19, R54.reuse, R19, R14 ;  /* 0x0000001336136224 */ /* 0x040fe200078e020e */
[----:B------:R-:W-:Y:S02]  /*0c80*/  @P6 MOV R14, R72 ;  /* 0x00000048000e6202 */ /* 0x000fe40000000f00 */
[----:B------:R-:W2:Y:S01]  /*0c90*/  @P6 LDC.64 R12, c[0x0][0x228] ;  /* 0x00008a00ff0c6b82 */ /* 0x000ea20000000a00 */
[----:B------:R-:W-:Y:S02]  /*0ca0*/  @P6 MOV R15, R75 ;  /* 0x0000004b000f6202 */ /* 0x000fe40000000f00 */
[----:B---3--:R-:W-:Y:S01]  /*0cb0*/  @P1 IADD3 R20, P0, R17, R20, RZ ;  /* 0x0000001411141210 */ /* 0x008fe20007f1e0ff */
[----:B------:R-:W-:-:S03]  /*0cc0*/  @P6 IMAD.WIDE.U32 R14, R54, R18, R14 ;  /* 0x00000012360e6225 */ /* 0x000fc600078e000e */
[----:B------:R-:W-:Y:S02]  /*0cd0*/  @P1 IADD3.X R21, R42, R21, RZ, P0, !PT ;  /* 0x000000152a151210 */ /* 0x000fe400007fe4ff */
[----:B0-----:R-:W-:Y:S02]  /*0ce0*/  @P1 IADD3 R22, P0, R17, R22, RZ ;  /* 0x0000001611161210 */ /* 0x001fe40007f1e0ff */
[----:B------:R-:W-:Y:S02]  /*0cf0*/  @P6 IADD3 R15, R15, R19, RZ ;  /* 0x000000130f0f6210 */ /* 0x000fe40007ffe0ff */
[----:B------:R-:W-:Y:S02]  /*0d00*/  @P6 SHF.L.U32 R19, R14, 0x1, RZ ;  /* 0x000000010e136819 */ /* 0x000fe400000006ff */
[----:B------:R-:W-:Y:S02]  /*0d10*/  @P1 IADD3.X R23, R42, R23, RZ, P0, !PT ;  /* 0x000000172a171210 */ /* 0x000fe400007fe4ff */
[----:B------:R-:W-:-:S02]  /*0d20*/  @P6 SHF.L.U64.HI R14, R14, 0x1, R15 ;  /* 0x000000010e0e6819 */ /* 0x000fc4000001020f */
[----:B-1----:R-:W-:-:S04]  /*0d30*/  @P6 IADD3 R24, P0, R19, R24, RZ ;  /* 0x0000001813186210 */ /* 0x002fc80007f1e0ff */
[----:B------:R-:W-:Y:S02]  /*0d40*/  @P6 IADD3.X R25, R14, R25, RZ, P0, !PT ;  /* 0x000000190e196210 */ /* 0x000fe400007fe4ff */
[----:B--2---:R-:W-:-:S04]  /*0d50*/  @P6 IADD3 R18, P0, R19, R12, RZ ;  /* 0x0000000c13126210 */ /* 0x004fc80007f1e0ff */
[----:B------:R-:W-:Y:S02]  /*0d60*/  @P6 IADD3.X R19, R14, R13, RZ, P0, !PT ;  /* 0x0000000d0e136210 */ /* 0x000fe400007fe4ff */
[----:B------:R-:W-:Y:S02]  /*0d70*/  ISETP.GE.U32.AND P0, PT, R27, UR12, PT ;  /* 0x0000000c1b007c0c */ /* 0x000fe4000bf06070 */
[----:B------:R-:W-:-:S04]  /*0d80*/  SHF.R.S32.HI R27, RZ, 0x1f, R27 ;  /* 0x0000001fff1b7819 */ /* 0x000fc8000001141b */
[----:B------:R-:W-:-:S04]  /*0d90*/  ISETP.GE.AND.EX P0, PT, R27, UR13, PT, P0 ;  /* 0x0000000d1b007c0c */ /* 0x000fc8000bf06300 */
[----:B------:R-:W-:-:S13]  /*0da0*/  ISETP.LT.U32.AND P0, PT, R60, 0x180, !P0 ;  /* 0x000001803c00780c */ /* 0x000fda0004701070 */
[----:B------:R-:W0:Y:S01]  /*0db0*/  @P0 LDC.64 R16, c[0x0][0x288] ;  /* 0x0000a200ff100b82 */ /* 0x000e220000000a00 */
[----:B------:R-:W-:Y:S02]  /*0dc0*/  @P0 MOV R46, R72 ;  /* 0x00000048002e0202 */ /* 0x000fe40000000f00 */
[----:B------:R-:W-:-:S05]  /*0dd0*/  @P0 MOV R47, R75 ;  /* 0x0000004b002f0202 */ /* 0x000fca0000000f00 */
[----:B------:R-:W1:Y:S08]  /*0de0*/  @P0 LDC.64 R12, c[0x0][0x230] ;  /* 0x00008c00ff0c0b82 */ /* 0x000e700000000a00 */
[----:B------:R-:W2:Y:S01]  /*0df0*/  @P0 LDC.64 R14, c[0x0][0x228] ;  /* 0x00008a00ff0e0b82 */ /* 0x000ea20000000a00 */
[-C--:B0-----:R-:W-:Y:S02]  /*0e00*/  @P0 IMAD R42, R9, R16.reuse, RZ ;  /* 0x00000010092a0224 */ /* 0x081fe400078e02ff */
[----:B------:R-:W-:-:S04]  /*0e10*/  @P0 IMAD.WIDE.U32 R46, R53, R16, R46 ;  /* 0x00000010352e0225 */ /* 0x000fc800078e002e */
[----:B------:R-:W-:Y:S01]  /*0e20*/  @P0 IMAD R17, R53, R17, R42 ;  /* 0x0000001135110224 */ /* 0x000fe200078e022a */
[----:B------:R-:W-:Y:S02]  /*0e30*/  @P0 SHF.L.U32 R77, R46, 0x1, RZ ;  /* 0x000000012e4d0819 */ /* 0x000fe400000006ff */
[----:B------:R-:W-:Y:S02]  /*0e40*/  CS2R R42, SRZ ;  /* 0x00000000002a7805 */ /* 0x000fe4000001ff00 */
[----:B------:R-:W-:-:S04]  /*0e50*/  @P0 IADD3 R17, R47, R17, RZ ;  /* 0x000000112f110210 */ /* 0x000fc80007ffe0ff */
[----:B------:R1:W5:Y:S01]  /*0e60*/  @P6 LDG.E R43, desc[UR8][R24.64] ;  /* 0x00000008182b6981 */ /* 0x000362000c1e1900 */
[----:B------:R-:W-:Y:S02]  /*0e70*/  @P0 SHF.L.U64.HI R46, R46, 0x1, R17 ;  /* 0x000000012e2e0819 */ /* 0x000fe40000010211 */
[----:B------:R-:W0:Y:S01]  /*0e80*/  LDC.64 R16, c[0x0][0x248] ;  /* 0x00009200ff107b82 */ /* 0x000e220000000a00 */
[----:B------:R-:W5:Y:S01]  /*0e90*/  @P6 LDG.E R42, desc[UR8][R18.64] ;  /* 0x00000008122a6981 */ /* 0x000f62000c1e1900 */
[----:B-1----:R-:W-:-:S04]  /*0ea0*/  @P0 IADD3 R24, P6, R77, R12, RZ ;  /* 0x0000000c4d180210 */ /* 0x002fc80007fde0ff */
[----:B------:R-:W-:Y:S02]  /*0eb0*/  @P0 IADD3.X R25, R46, R13, RZ, P6, !PT ;  /* 0x0000000d2e190210 */ /* 0x000fe400037fe4ff */
[----:B--2---:R-:W-:-:S04]  /*0ec0*/  @P0 IADD3 R76, P6, R77, R14, RZ ;  /* 0x0000000e4d4c0210 */ /* 0x004fc80007fde0ff */
[----:B------:R-:W-:Y:S02]  /*0ed0*/  @P0 IADD3.X R77, R46, R15, RZ, P6, !PT ;  /* 0x0000000f2e4d0210 */ /* 0x000fe400037fe4ff */
[----:B------:R-:W-:-:S04]  /*0ee0*/  ISETP.GE.U32.AND P6, PT, R52, UR12, PT ;  /* 0x0000000c34007c0c */ /* 0x000fc8000bfc6070 */
[----:B------:R-:W-:Y:S01]  /*0ef0*/  ISETP.GE.AND.EX P6, PT, R10, UR13, PT, P6 ;  /* 0x0000000d0a007c0c */ /* 0x000fe2000bfc6360 */
[----:B0-----:R-:W-:-:S03]  /*0f00*/  IMAD.WIDE R12, R50, 0x8, R16 ;  /* 0x00000008320c7825 */ /* 0x001fc600078e0210 */
[----:B------:R-:W-:-:S03]  /*0f10*/  ISETP.LT.U32.AND P6, PT, R60, 0x180, !P6 ;  /* 0x000001803c00780c */ /* 0x000fc600077c1070 */
[----:B------:R-:W2:Y:S01]  /*0f20*/  LDG.E.64 R12, desc[UR8][R12.64] ;  /* 0x000000080c0c7981 */ /* 0x000ea2000c1e1b00 */
[----:B------:R-:W-:Y:S02]  /*0f30*/  CS2R R46, SRZ ;  /* 0x00000000002e7805 */ /* 0x000fe4000001ff00 */
[----:B------:R-:W-:-:S04]  /*0f40*/  CS2R R48, SRZ ;  /* 0x0000000000307805 */ /* 0x000fc8000001ff00 */
[----:B------:R0:W5:Y:S03]  /*0f50*/  @P5 LDG.E R47, desc[UR8][R28.64] ;  /* 0x000000081c2f5981 */ /* 0x000166000c1e1900 */
[----:B------:R-:W1:Y:S01]  /*0f60*/  @P6 LDC.64 R14, c[0x0][0x288] ;  /* 0x0000a200ff0e6b82 */ /* 0x000e620000000a00 */
[----:B------:R3:W5:Y:S01]  /*0f70*/  @P4 LDG.E R49, desc[UR8][R44.64] ;  /* 0x000000082c314981 */ /* 0x000762000c1e1900 */
[----:B------:R-:W-:-:S03]  /*0f80*/  MOV R63, RZ ;  /* 0x000000ff003f7202 */ /* 0x000fc60000000f00 */
[----:B------:R4:W5:Y:S03]  /*0f90*/  @P4 LDG.E R46, desc[UR8][R68.64] ;  /* 0x00000008442e4981 */ /* 0x000966000c1e1900 */
[----:B------:R-:W4:Y:S01]  /*0fa0*/  @P6 LDC.64 R16, c[0x0][0x230] ;  /* 0x00008c00ff106b82 */ /* 0x000f220000000a00 */
[----:B0-----:R-:W-:Y:S01]  /*0fb0*/  @P6 MOV R28, R72 ;  /* 0x00000048001c6202 */ /* 0x001fe20000000f00 */
[----:B------:R-:W5:Y:S01]  /*0fc0*/  @P5 LDG.E R48, desc[UR8][R32.64] ;  /* 0x0000000820305981 */ /* 0x000f62000c1e1900 */
[----:B------:R-:W-:-:S05]  /*0fd0*/  @P6 MOV R29, R75 ;  /* 0x0000004b001d6202 */ /* 0x000fca0000000f00 */
[----:B------:R-:W0:Y:S01]  /*0fe0*/  @P6 LDC.64 R18, c[0x0][0x228] ;  /* 0x00008a00ff126b82 */ /* 0x000e220000000a00 */
[----:B---3--:R-:W-:Y:S01]  /*0ff0*/  CS2R R44, SRZ ;  /* 0x00000000002c7805 */ /* 0x008fe2000001ff00 */
[----:B------:R-:W5:Y:S05]  /*1000*/  @P2 LDG.E R63, desc[UR8][R34.64] ;  /* 0x00000008223f2981 */ /* 0x000f6a000c1e1900 */
[----:B------:R3:W5:Y:S01]  /*1010*/  @P3 LDG.E R44, desc[UR8][R64.64] ;  /* 0x00000008402c3981 */ /* 0x000762000c1e1900 */
[----:B-1----:R-:W-:Y:S01]  /*1020*/  @P6 IMAD R27, R10, R14, RZ ;  /* 0x0000000e0a1b6224 */ /* 0x002fe200078e02ff */
[----:B----4-:R-:W-:Y:S02]  /*1030*/  CS2R R68, SRZ ;  /* 0x0000000000447805 */ /* 0x010fe4000001ff00 */
[----:B------:R1:W5:Y:S01]  /*1040*/  @P3 LDG.E R45, desc[UR8][R66.64] ;  /* 0x00000008422d3981 */ /* 0x000362000c1e1900 */
[----:B------:R-:W-:-:S02]  /*1050*/  @P6 IMAD R27, R52, R15, R27 ;  /* 0x0000000f341b6224 */ /* 0x000fc400078e021b */
[----:B------:R-:W-:Y:S01]  /*1060*/  @P6 IMAD.WIDE.U32 R14, R52, R14, R28 ;  /* 0x0000000e340e6225 */ /* 0x000fe200078e001c */
[----:B------:R-:W5:Y:S01]  /*1070*/  @P1 LDG.E R68, desc[UR8][R22.64] ;  /* 0x0000000816441981 */ /* 0x000f62000c1e1900 */
[----:B---3--:R-:W-:-:S03]  /*1080*/  CS2R R64, SRZ ;  /* 0x0000000000407805 */ /* 0x008fc6000001ff00 */
[----:B------:R-:W-:Y:S02]  /*1090*/  @P6 IADD3 R27, R15, R27, RZ ;  /* 0x0000001b0f1b6210 */ /* 0x000fe40007ffe0ff */
[C---:B------:R-:W-:Y:S01]  /*10a0*/  @P6 SHF.L.U32 R15, R14.reuse, 0x1, RZ ;  /* 0x000000010e0f6819 */ /* 0x040fe200000006ff */
[----:B------:R-:W5:Y:S01]  /*10b0*/  @P0 LDG.E R65, desc[UR8][R24.64] ;  /* 0x0000000818410981 */ /* 0x000f62000c1e1900 */
[----:B------:R-:W-:-:S03]  /*10c0*/  @P6 SHF.L.U64.HI R14, R14, 0x1, R27 ;  /* 0x000000010e0e6819 */ /* 0x000fc6000001021b */
[----:B------:R-:W5:Y:S01]  /*10d0*/  @P0 LDG.E R64, desc[UR8][R76.64] ;  /* 0x000000084c400981 */ /* 0x000f62000c1e1900 */
[----:B------:R-:W-:-:S04]  /*10e0*/  @P6 IADD3 R16, P0, R15, R16, RZ ;  /* 0x000000100f106210 */ /* 0x000fc80007f1e0ff */
[C---:B------:R-:W-:Y:S02]  /*10f0*/  @P6 IADD3.X R17, R14.reuse, R17, RZ, P0, !PT ;  /* 0x000000110e116210 */ /* 0x040fe400007fe4ff */
[----:B0-----:R-:W-:Y:S02]  /*1100*/  @P6 IADD3 R18, P0, R15, R18, RZ ;  /* 0x000000120f126210 */ /* 0x001fe40007f1e0ff */
[----:B-1----:R-:W-:Y:S02]  /*1110*/  CS2R R66, SRZ ;  /* 0x0000000000427805 */ /* 0x002fe4000001ff00 */
[----:B------:R-:W-:-:S04]  /*1120*/  @P6 IADD3.X R19, R14, R19, RZ, P0, !PT ;  /* 0x000000130e136210 */ /* 0x000fc800007fe4ff */
[----:B------:R-:W5:Y:S04]  /*1130*/  @P2 LDG.E R66, desc[UR8][R30.64] ;  /* 0x000000081e422981 */ /* 0x000f68000c1e1900 */
[----:B------:R-:W5:Y:S04]  /*1140*/  @P6 LDG.E R69, desc[UR8][R18.64] ;  /* 0x0000000812456981 */ /* 0x000f68000c1e1900 */
[----:B------:R-:W5:Y:S01]  /*1150*/  @P1 LDG.E R67, desc[UR8][R20.64] ;  /* 0x0000000814431981 */ /* 0x000f62000c1e1900 */
[----:B------:R-:W-:Y:S01]  /*1160*/  MOV R70, RZ ;  /* 0x000000ff00467202 */ /* 0x000fe20000000f00 */
[----:B------:R-:W-:Y:S05]  /*1170*/  BSSY B0, `(.L_x_600) ;  /* 0x0000016000007945 */ /* 0x000fea0003800000 */
[----:B------:R0:W5:Y:S02]  /*1180*/  @P6 LDG.E R70, desc[UR8][R16.64] ;  /* 0x0000000810466981 */ /* 0x000164000c1e1900 */
[----:B0-----:R-:W-:Y:S01]  /*1190*/  CS2R R16, SRZ ;  /* 0x0000000000107805 */ /* 0x001fe2000001ff00 */
[----:B--2---:R-:W-:-:S05]  /*11a0*/  FFMA.FTZ R14, -R12, R12, R13 ;  /* 0x0000000c0c0e7223 */ /* 0x004fca000001010d */
[----:B------:R-:W-:-:S13]  /*11b0*/  FSETP.GTU.FTZ.AND P0, PT, R14, RZ, PT ;  /* 0x000000ff0e00720b */ /* 0x000fda0003f1c000 */
[----:B------:R-:W0:Y:S02]  /*11c0*/  @P0 LDC R13, c[0x0][0x250] ;  /* 0x00009400ff0d0b82 */ /* 0x000e240000000800 */
[----:B0-----:R-:W-:Y:S01]  /*11d0*/  @P0 FADD.FTZ R20, R14, R13 ;  /* 0x0000000d0e140221 */ /* 0x001fe20000010000 */
[----:B------:R-:W-:-:S06]  /*11e0*/  MOV R13, 0x3f800000 ;  /* 0x3f800000000d7802 */ /* 0x000fcc0000000f00 */
[----:B------:R0:W1:Y:S01]  /*11f0*/  @P0 MUFU.RSQ R13, R20 ;  /* 0x00000014000d0308 */ /* 0x0000620000001400 */
[----:B------:R-:W-:Y:S02]  /*1200*/  ISETP.GT.U32.AND P0, PT, R60, 0x17f, PT ;  /* 0x0000017f3c00780c */ /* 0x000fe40003f04070 */
[----:B------:R-:W-:-:S11]  /*1210*/  CS2R R14, SRZ ;  /* 0x00000000000e7805 */ /* 0x000fd6000001ff00 */
[----:B0-----:R-:W-:Y:S05]  /*1220*/  @P0 BRA `(.L_x_601) ;  /* 0x0000000000280947 */ /* 0x001fea0003800000 */
[----:B------:R-:W-:Y:S01]  /*1230*/  ISETP.NE.AND P0, PT, RZ, UR7, PT ;  /* 0x00000007ff007c0c */ /* 0x000fe2000bf05270 */
[----:B------:R-:W0:Y:S01]  /*1240*/  LDC.64 R18, c[0x0][0x238] ;  /* 0x00008e00ff127b82 */ /* 0x000e220000000a00 */
[----:B------:R-:W-:-:S04]  /*1250*/  IADD3 R21, R61, R26, RZ ;  /* 0x0000001a3d157210 */ /* 0x000fc80007ffe0ff */
[----:B------:R-:W-:-:S07]  /*1260*/  SHF.R.S32.HI R22, RZ, 0x1f, R21 ;  /* 0x0000001fff167819 */ /* 0x000fce0000011415 */
[----:B------:R-:W2:Y:S01]  /*1270*/  @P0 LDC.64 R14, c[0x0][0x240] ;  /* 0x00009000ff0e0b82 */ /* 0x000ea20000000a00 */
[C---:B0-----:R-:W-:Y:S01]  /*1280*/  IMAD.WIDE R18, R21.reuse, 0x4, R18 ;  /* 0x0000000415127825 */ /* 0x041fe200078e0212 */
[----:B--2---:R-:W-:-:S04]  /*1290*/  @P0 LEA R20, P6, R21, R14, 0x2 ;  /* 0x0000000e15140211 */ /* 0x004fc800078c10ff */
[----:B------:R-:W-:Y:S02]  /*12a0*/  @P0 LEA.HI.X R21, R21, R15, R22, 0x2, P6 ;  /* 0x0000000f15150211 */ /* 0x000fe400030f1416 */
[----:B------:R0:W5:Y:S04]  /*12b0*/  LDG.E.64 R14, desc[UR8][R18.64] ;  /* 0x00000008120e7981 */ /* 0x000168000c1e1b00 */
[----:B------:R0:W5:Y:S03]  /*12c0*/  @P0 LDG.E.64 R16, desc[UR8][R20.64] ;  /* 0x0000000814100981 */ /* 0x000166000c1e1b00 */
.L_x_601:
[----:B------:R-:W-:Y:S05]  /*12d0*/  BSYNC B0 ;  /* 0x0000000000007941 */ /* 0x000fea0003800000 */
.L_x_600:
[----:B------:R-:W-:Y:S01]  /*12e0*/  ISETP.NE.AND P0, PT, RZ, UR7, PT ;  /* 0x00000007ff007c0c */ /* 0x000fe2000bf05270 */
[--C-:B0----5:R-:W-:Y:S01]  /*12f0*/  HADD2.F32 R19, -RZ, R48.reuse.H0_H0 ;  /* 0x20000030ff137230 */ /* 0x121fe20000004100 */
[----:B------:R-:W-:Y:S01]  /*1300*/  LOP3.LUT R62, R62, 0xfffffffd, RZ, 0xc0, !PT ;  /* 0xfffffffd3e3e7812 */ /* 0x000fe200078ec0ff */
[----:B------:R-:W-:Y:S02]  /*1310*/  HADD2.F32 R27, -RZ, R48.H1_H1 ;  /* 0x30000030ff1b7230 */ /* 0x000fe40000004100 */
[--C-:B------:R-:W-:Y:S02]  /*1320*/  HADD2.F32 R29, -RZ, R49.reuse.H0_H0 ;  /* 0x20000031ff1d7230 */ /* 0x100fe40000004100 */
[C---:B------:R-:W-:Y:S01]  /*1330*/  FADD.FTZ R18, -R12.reuse, R19 ;  /* 0x000000130c127221 */ /* 0x040fe20000010100 */
[----:B------:R-:W-:Y:S02]  /*1340*/  HADD2.F32 R31, -RZ, R49.H1_H1 ;  /* 0x30000031ff1f7230 */ /* 0x000fe40000004100 */
[----:B------:R-:W-:Y:S01]  /*1350*/  FADD.FTZ R20, -R12, R27 ;  /* 0x0000001b0c147221 */ /* 0x000fe20000010100 */
[----:B------:R-:W-:-:S02]  /*1360*/  HADD2.F32 R25, -RZ, R47.H0_H0 ;  /* 0x2000002fff197230 */ /* 0x000fc40000004100 */
[-C--:B-1----:R-:W-:Y:S01]  /*1370*/  FMUL.FTZ R19, R18, R13.reuse ;  /* 0x0000000d12137220 */ /* 0x082fe20000410000 */
[----:B------:R-:W-:Y:S02]  /*1380*/  HADD2.F32 R21, -RZ, R47.H1_H1 ;  /* 0x3000002fff157230 */ /* 0x000fe40000004100 */
[----:B------:R-:W-:Y:S01]  /*1390*/  FADD.FTZ R26, -R12, R29 ;  /* 0x0000001d0c1a7221 */ /* 0x000fe20000010100 */
[----:B------:R-:W-:Y:S01]  /*13a0*/  @P0 LOP3.LUT R62, R62, 0x2, RZ, 0xfc, !PT ;  /* 0x000000023e3e0812 */ /* 0x000fe200078efcff */
[--C-:B------:R-:W-:Y:S02]  /*13b0*/  HADD2.F32 R23, -RZ, R46.reuse.H0_H0 ;  /* 0x2000002eff177230 */ /* 0x100fe40000004100 */
[----:B------:R-:W-:Y:S01]  /*13c0*/  FADD.FTZ R24, -R12, R31 ;  /* 0x0000001f0c187221 */ /* 0x000fe20000010100 */
[----:B------:R-:W-:Y:S02]  /*13d0*/  HADD2.F32 R22, -RZ, R46.H1_H1 ;  /* 0x3000002eff167230 */ /* 0x000fe40000004100 */
[----:B------:R-:W-:Y:S01]  /*13e0*/  FMUL.FTZ R18, R20, R13 ;  /* 0x0000000d14127220 */ /* 0x000fe20000410000 */
        /* <DEDUP_REMOVED lines=19> */
.L_x_602:
[----:B------:R-:W-:Y:S01]  /*1520*/  FMUL.FTZ R20, R25, R14 ;  /* 0x0000000e19147220 */ /* 0x000fe20000410000 */
[----:B------:R-:W-:Y:S01]  /*1530*/  FMUL.FTZ R27, R26, R13 ;  /* 0x0000000d1a1b7220 */ /* 0x000fe20000410000 */
[----:B------:R-:W-:Y:S01]  /*1540*/  FFMA.FTZ R26, R19, R25, RZ ;  /* 0x00000019131a7223 */ /* 0x000fe200000100ff */
[----:B------:R-:W-:Y:S01]  /*1550*/  FMUL.FTZ R29, R21, R15 ;  /* 0x0000000f151d7220 */ /* 0x000fe20000410000 */
[----:B------:R-:W-:Y:S01]  /*1560*/  FFMA.FTZ R19, R19, R20, RZ ;  /* 0x0000001413137223 */ /* 0x000fe200000100ff */
[----:B------:R-:W-:Y:S01]  /*1570*/  FADD.FTZ R20, RZ, R20 ;  /* 0x00000014ff147221 */ /* 0x000fe20000010000 */
        /* <DEDUP_REMOVED lines=20> */
.L_x_603:
[C---:B------:R-:W-:Y:S01]  /*16c0*/  FFMA.FTZ R31, R18.reuse, R29, R19 ;  /* 0x0000001d121f7223 */ /* 0x040fe20000010013 */
[----:B------:R-:W-:Y:S01]  /*16d0*/  FMUL.FTZ R28, R23, R14 ;  /* 0x0000000e171c7220 */ /* 0x000fe20000410000 */
[----:B------:R-:W-:Y:S01]  /*16e0*/  FADD.FTZ R30, RZ, R25 ;  /* 0x00000019ff1e7221 */ /* 0x000fe20000010000 */
[C---:B------:R-:W-:Y:S01]  /*16f0*/  FFMA.FTZ R19, R27.reuse, R23, R26 ;  /* 0x000000171b137223 */ /* 0x040fe2000001001a */
[----:B------:R-:W-:Y:S01]  /*1700*/  FFMA.FTZ R33, R18, R21, RZ ;  /* 0x0000001512217223 */ /* 0x000fe200000100ff */
[----:B------:R-:W-:Y:S01]  /*1710*/  FFMA.FTZ R26, R27, R28, R31 ;  /* 0x0000001c1b1a7223 */ /* 0x000fe2000001001f */
[----:B------:R-:W-:Y:S01]  /*1720*/  FADD.FTZ R25, RZ, R21 ;  /* 0x00000015ff197221 */ /* 0x000fe20000010000 */
[--C-:B------:R-:W-:Y:S02]  /*1730*/  HADD2.F32 R27, -RZ, R45.reuse.H0_H0 ;  /* 0x2000002dff1b7230 */ /* 0x100fe40000004100 */
[----:B------:R-:W-:Y:S01]  /*1740*/  FMUL.FTZ R21, R22, R15 ;  /* 0x0000000f16157220 */ /* 0x000fe20000410000 */
[----:B------:R-:W-:-:S02]  /*1750*/  HADD2.F32 R31, -RZ, R45.H1_H1 ;  /* 0x3000002dff1f7230 */ /* 0x000fc40000004100 */
[----:B------:R-:W-:Y:S01]  /*1760*/  FADD.FTZ R29, R29, R20 ;  /* 0x000000141d1d7221 */ /* 0x000fe20000010000 */
[C---:B------:R-:W-:Y:S01]  /*1770*/  FFMA.FTZ R20, R24.reuse, R22, R33 ;  /* 0x0000001618147223 */ /* 0x040fe20000010021 */
[----:B------:R-:W-:Y:S01]  /*1780*/  FFMA.FTZ R24, R24, R21, R26 ;  /* 0x0000001518187223 */ /* 0x000fe2000001001a */
[C---:B------:R-:W-:Y:S01]  /*1790*/  FADD.FTZ R18, -R12.reuse, R27 ;  /* 0x0000001b0c127221 */ /* 0x040fe20000010100 */
[----:B------:R-:W-:Y:S01]  /*17a0*/  FADD.FTZ R26, -R12, R31 ;  /* 0x0000001f0c1a7221 */ /* 0x000fe20000010100 */
[----:B------:R-:W-:Y:S01]  /*17b0*/  FADD.FTZ R23, R30, R23 ;  /* 0x000000171e177221 */ /* 0x000fe20000010000 */
[----:B------:R-:W-:Y:S01]  /*17c0*/  FADD.FTZ R22, R25, R22 ;  /* 0x0000001619167221 */ /* 0x000fe20000010000 */
[----:B------:R-:W-:Y:S01]  /*17d0*/  FADD.FTZ R28, R29, R28 ;  /* 0x0000001c1d1c7221 */ /* 0x000fe20000010000 */
[--C-:B------:R-:W-:Y:S02]  /*17e0*/  HADD2.F32 R30, -RZ, R44.reuse.H0_H0 ;  /* 0x2000002cff1e7230 */ /* 0x100fe40000004100 */
[----:B------:R-:W-:Y:S01]  /*17f0*/  FMUL.FTZ R27, R18, R13 ;  /* 0x0000000d121b7220 */ /* 0x000fe20000410000 */
[----:B------:R-:W-:-:S02]  /*1800*/  HADD2.F32 R25, -RZ, R44.H1_H1 ;  /* 0x3000002cff197230 */ /* 0x000fc40000004100 */
        /* <DEDUP_REMOVED lines=15> */
[----:B-1----:R-:W-:Y:S01]  /*1900*/  FMUL.FTZ R25, R25, R76 ;  /* 0x0000004c19197220 */ /* 0x002fe20000410000 */
[----:B------:R-:W-:Y:S02]  /*1910*/  FADD.FTZ R76, -R76, 1 ;  /* 0x3f8000004c4c7421 */ /* 0x000fe40000010100 */
[----:B------:R-:W-:Y:S02]  /*1920*/  FMUL.FTZ R30, R30, R33 ;  /* 0x000000211e1e7220 */ /* 0x000fe40000410000 */
[----:B------:R-:W-:-:S04]  /*1930*/  FFMA.FTZ R76, R29, R76, 1 ;  /* 0x3f8000001d4c7423 */ /* 0x000fc8000001004c */
[----:B------:R-:W-:-:S07]  /*1940*/  FMUL.FTZ R25, R25, R76 ;  /* 0x0000004c19197220 */ /* 0x000fce0000410000 */
.L_x_604:
[----:B------:R-:W-:Y:S01]  /*1950*/  FMUL.FTZ R29, R30, R14 ;  /* 0x0000000e1e1d7220 */ /* 0x000fe20000410000 */
[----:B------:R-:W-:Y:S01]  /*1960*/  FADD.FTZ R28, R21, R28 ;  /* 0x0000001c151c7221 */ /* 0x000fe20000010000 */
[----:B------:R-:W-:Y:S01]  /*1970*/  FADD.FTZ R18, R23, R30 ;  /* 0x0000001e17127221 */ /* 0x000fe20000010000 */
[C---:B------:R-:W-:Y:S01]  /*1980*/  FFMA.FTZ R21, R27.reuse, R30, R19 ;  /* 0x0000001e1b157223 */ /* 0x040fe20000010013 */
[----:B------:R-:W-:Y:S01]  /*1990*/  FFMA.FTZ R24, R27, R29, R24 ;  /* 0x0000001d1b187223 */ /* 0x000fe20000010018 */
[--C-:B------:R-:W-:Y:S02]  /*19a0*/  HADD2.F32 R27, -RZ, R63.reuse.H0_H0 ;  /* 0x2000003fff1b7230 */ /* 0x100fe40000004100 */
[----:B------:R-:W-:Y:S01]  /*19b0*/  FMUL.FTZ R23, R25, R15 ;  /* 0x0000000f19177220 */ /* 0x000fe20000410000 */
[----:B------:R-:W-:Y:S02]  /*19c0*/  HADD2.F32 R31, -RZ, R63.H1_H1 ;  /* 0x3000003fff1f7230 */ /* 0x000fe40000004100 */
[----:B------:R-:W-:Y:S01]  /*19d0*/  FADD.FTZ R19, R22, R25 ;  /* 0x0000001916137221 */ /* 0x000fe20000010000 */
[C---:B------:R-:W-:Y:S01]  /*19e0*/  FFMA.FTZ R25, R26.reuse, R25, R20 ;  /* 0x000000191a197223 */ /* 0x040fe20000010014 */
[----:B------:R-:W-:Y:S01]  /*19f0*/  FFMA.FTZ R26, R26, R23, R24 ;  /* 0x000000171a1a7223 */ /* 0x000fe20000010018 */
[C---:B------:R-:W-:Y:S01]  /*1a00*/  FADD.FTZ R24, -R12.reuse, R27 ;  /* 0x0000001b0c187221 */ /* 0x040fe20000010100 */
[----:B------:R-:W-:Y:S01]  /*1a10*/  FADD.FTZ R30, -R12, R31 ;  /* 0x0000001f0c1e7221 */ /* 0x000fe20000010100 */
[----:B------:R-:W-:Y:S01]  /*1a20*/  FADD.FTZ R22, R28, R29 ;  /* 0x0000001d1c167221 */ /* 0x000fe20000010000 */
[----:B------:R-:W-:-:S02]  /*1a30*/  HADD2.F32 R28, -RZ, R66.H0_H0 ;  /* 0x20000042ff1c7230 */ /* 0x000fc40000004100 */
[-C--:B------:R-:W-:Y:S01]  /*1a40*/  FMUL.FTZ R27, R24, R13.reuse ;  /* 0x0000000d181b7220 */ /* 0x080fe20000410000 */
        /* <DEDUP_REMOVED lines=21> */
.L_x_605:
        /* <DEDUP_REMOVED lines=8> */
[----:B------:R-:W-:Y:S01]  /*1c20*/  FFMA.FTZ R21, R24, R20, R25 ;  /* 0x0000001418157223 */ /* 0x000fe20000010019 */
[----:B------:R-:W-:Y:S01]  /*1c30*/  FADD.FTZ R26, R30, R29 ;  /* 0x0000001d1e1a7221 */ /* 0x000fe20000010000 */
[----:B------:R-:W-:Y:S01]  /*1c40*/  FFMA.FTZ R25, R24, R23, R22 ;  /* 0x0000001718197223 */ /* 0x000fe20000010016 */
[C---:B------:R-:W-:Y:S01]  /*1c50*/  FADD.FTZ R24, -R12.reuse, R27 ;  /* 0x0000001b0c187221 */ /* 0x040fe20000010100 */
[----:B------:R-:W-:Y:S01]  /*1c60*/  FADD.FTZ R30, -R12, R31 ;  /* 0x0000001f0c1e7221 */ /* 0x000fe20000010100 */
        /* <DEDUP_REMOVED lines=23> */
.L_x_606:
[----:B------:R-:W-:Y:S01]  /*1de0*/  FMUL.FTZ R30, R29, R14 ;  /* 0x0000000e1d1e7220 */ /* 0x000fe20000410000 */
[----:B------:R-:W-:Y:S01]  /*1df0*/  FADD.FTZ R31, R23, R26 ;  /* 0x0000001a171f7221 */ /* 0x000fe20000010000 */
[----:B------:R-:W-:Y:S01]  /*1e00*/  FFMA.FTZ R28, R27, R29, R28 ;  /* 0x0000001d1b1c7223 */ /* 0x000fe2000001001c */
[----:B------:R-:W-:Y:S01]  /*1e10*/  FADD.FTZ R23, R19, R20 ;  /* 0x0000001413177221 */ /* 0x000fe20000010000 */
[----:B------:R-:W-:Y:S01]  /*1e20*/  FFMA.FTZ R25, R27, R30, R25 ;  /* 0x0000001e1b197223 */ /* 0x000fe20000010019 */
[----:B------:R-:W-:Y:S01]  /*1e30*/  FADD.FTZ R30, R31, R30 ;  /* 0x0000001e1f1e7221 */ /* 0x000fe20000010000 */
[--C-:B------:R-:W-:Y:S02]  /*1e40*/  HADD2.F32 R27, -RZ, R43.reuse.H0_H0 ;  /* 0x2000002bff1b7230 */ /* 0x100fe40000004100 */
[----:B------:R-:W-:Y:S01]  /*1e50*/  FMUL.FTZ R19, R22, R15 ;  /* 0x0000000f16137220 */ /* 0x000fe20000410000 */
[----:B------:R-:W-:Y:S02]  /*1e60*/  HADD2.F32 R31, -RZ, R43.H1_H1 ;  /* 0x3000002bff1f7230 */ /* 0x000fe40000004100 */
[----:B------:R-:W-:Y:S01]  /*1e70*/  FADD.FTZ R20, R18, R29 ;  /* 0x0000001d12147221 */ /* 0x000fe20000010000 */
[----:B------:R-:W-:-:S02]  /*1e80*/  HADD2.F32 R18, -RZ, R42.H1_H1 ;  /* 0x3000002aff127230 */ /* 0x000fc40000004100 */
[----:B------:R-:W-:Y:S01]  /*1e90*/  FADD.FTZ R29, R19, R30 ;  /* 0x0000001e131d7221 */ /* 0x000fe20000010000 */
[C---:B------:R-:W-:Y:S01]  /*1ea0*/  FADD.FTZ R26, -R12.reuse, R27 ;  /* 0x0000001b0c1a7221 */ /* 0x040fe20000010100 */
[----:B------:R-:W-:Y:S01]  /*1eb0*/  FADD.FTZ R30, -R12, R31 ;  /* 0x0000001f0c1e7221 */ /* 0x000fe20000010100 */
[----:B------:R-:W-:Y:S01]  /*1ec0*/  FFMA.FTZ R25, R24, R19, R25 ;  /* 0x0000001318197223 */ /* 0x000fe20000010019 */
[----:B------:R-:W-:Y:S02]  /*1ed0*/  HADD2.F32 R19, -RZ, R42.H0_H0 ;  /* 0x2000002aff137230 */ /* 0x000fe40000004100 */
[-C--:B------:R-:W-:Y:S01]  /*1ee0*/  FMUL.FTZ R31, R26, R13.reuse ;  /* 0x0000000d1a1f7220 */ /* 0x080fe20000410000 */
        /* <DEDUP_REMOVED lines=20> */
.L_x_607:
[----:B------:R-:W-:Y:S01]  /*2030*/  FMUL.FTZ R30, R19, R14 ;  /* 0x0000000e131e7220 */ /* 0x000fe20000410000 */
[----:B------:R-:W-:Y:S01]  /*2040*/  FFMA.FTZ R27, R24, R22, R21 ;  /* 0x00000016181b7223 */ /* 0x000fe20000010015 */
[----:B------:R-:W-:Y:S01]  /*2050*/  FADD.FTZ R21, R23, R22 ;  /* 0x0000001617157221 */ /* 0x000fe20000010000 */
[--C-:B------:R-:W-:Y:S02]  /*2060*/  HADD2.F32 R23, -RZ, R65.reuse.H0_H0 ;  /* 0x20000041ff177230 */ /* 0x100fe40000004100 */
[----:B------:R-:W-:Y:S01]  /*2070*/  FFMA.FTZ R25, R31, R30, R25 ;  /* 0x0000001e1f197223 */ /* 0x000fe20000010019 */
[----:B------:R-:W-:Y:S01]  /*2080*/  FADD.FTZ R30, R29, R30 ;  /* 0x0000001e1d1e7221 */ /* 0x000fe20000010000 */
[----:B------:R-:W-:Y:S01]  /*2090*/  FMUL.FTZ R29, R18, R15 ;  /* 0x0000000f121d7220 */ /* 0x000fe20000410000 */
[----:B------:R-:W-:Y:S02]  /*20a0*/  HADD2.F32 R33, -RZ, R65.H1_H1 ;  /* 0x30000041ff217230 */ /* 0x000fe40000004100 */
[----:B------:R-:W-:Y:S01]  /*20b0*/  FFMA.FTZ R28, R31, R19, R28 ;  /* 0x000000131f1c7223 */ /* 0x000fe2000001001c */
[----:B------:R-:W-:-:S02]  /*20c0*/  HADD2.F32 R22, -RZ, R64.H1_H1 ;  /* 0x30000040ff167230 */ /* 0x000fc40000004100 */
[----:B------:R-:W-:Y:S01]  /*20d0*/  FFMA.FTZ R24, R26, R29, R25 ;  /* 0x0000001d1a187223 */ /* 0x000fe20000010019 */
[----:B------:R-:W-:Y:S01]  /*20e0*/  FADD.FTZ R29, R29, R30 ;  /* 0x0000001e1d1d7221 */ /* 0x000fe20000010000 */
[C---:B------:R-:W-:Y:S01]  /*20f0*/  FADD.FTZ R30, -R12.reuse, R23 ;  /* 0x000000170c1e7221 */ /* 0x040fe20000010100 */
[----:B------:R-:W-:Y:S01]  /*2100*/  FADD.FTZ R32, -R12, R33 ;  /* 0x000000210c207221 */ /* 0x000fe20000010100 */
        /* <DEDUP_REMOVED lines=22> */
.L_x_608:
[----:B------:R-:W-:Y:S01]  /*2270*/  FMUL.FTZ R32, R25, R14 ;  /* 0x0000000e19207220 */ /* 0x000fe20000410000 */
[----:B------:R-:W-:Y:S01]  /*2280*/  FFMA.FTZ R31, R26, R18, R27 ;  /* 0x000000121a1f7223 */ /* 0x000fe2000001001b */
[--C-:B------:R-:W-:Y:S02]  /*2290*/  HADD2.F32 R27, -RZ, R70.reuse.H0_H0 ;  /* 0x20000046ff1b7230 */ /* 0x100fe40000004100 */
[----:B------:R-:W-:Y:S01]  /*22a0*/  FFMA.FTZ R33, R23, R32, R24 ;  /* 0x0000002017217223 */ /* 0x000fe20000010018 */
[----:B------:R-:W-:Y:S01]  /*22b0*/  FADD.FTZ R32, R29, R32 ;  /* 0x000000201d207221 */ /* 0x000fe20000010000 */
[----:B------:R-:W-:Y:S01]  /*22c0*/  FMUL.FTZ R29, R22, R15 ;  /* 0x0000000f161d7220 */ /* 0x000fe20000410000 */
[----:B------:R-:W-:Y:S01]  /*22d0*/  FADD.FTZ R26, -R12, R27 ;  /* 0x0000001b0c1a7221 */ /* 0x000fe20000010100 */
[----:B------:R-:W-:Y:S02]  /*22e0*/  HADD2.F32 R27, -RZ, R69.H0_H0 ;  /* 0x20000045ff1b7230 */ /* 0x000fe40000004100 */
[----:B------:R-:W-:Y:S01]  /*22f0*/  FFMA.FTZ R24, R30, R29, R33 ;  /* 0x0000001d1e187223 */ /* 0x000fe20000010021 */
[----:B------:R-:W-:-:S02]  /*2300*/  HADD2.F32 R33, -RZ, R70.H1_H1 ;  /* 0x30000046ff217230 */ /* 0x000fc40000004100 */
[----:B------:R-:W-:-:S03]  /*2310*/  FADD.FTZ R29, R29, R32 ;  /* 0x000000201d1d7221 */ /* 0x000fc60000010000 */
[----:B------:R-:W-:Y:S01]  /*2320*/  FADD.FTZ R32, -R12, R33 ;  /* 0x000000210c207221 */ /* 0x000fe20000010100 */
[-C--:B------:R-:W-:Y:S01]  /*2330*/  FMUL.FTZ R33, R26, R13.reuse ;  /* 0x0000000d1a217220 */ /* 0x080fe20000410000 */
[----:B------:R-:W-:Y:S02]  /*2340*/  HADD2.F32 R26, -RZ, R69.H1_H1 ;  /* 0x30000045ff1a7230 */ /* 0x000fe40000004100 */
[----:B------:R-:W-:Y:S01]  /*2350*/  FMUL.FTZ R32, R32, R13 ;  /* 0x0000000d20207220 */ /* 0x000fe20000410000 */
        /* <DEDUP_REMOVED lines=19> */
.L_x_609:
[----:B------:R-:W-:Y:S01]  /*2490*/  FMUL.FTZ R34, R27, R14 ;  /* 0x0000000e1b227220 */ /* 0x000fe20000410000 */
[----:B------:R-:W-:Y:S01]  /*24a0*/  ISETP.GT.AND P0, PT, R38, 0x1e, PT ;  /* 0x0000001e2600780c */ /* 0x000fe20003f04270 */
[----:B------:R-:W-:Y:S01]  /*24b0*/  FADD.FTZ R20, R20, R19 ;  /* 0x0000001314147221 */ /* 0x000fe20000010000 */
[----:B------:R-:W-:Y:S01]  /*24c0*/  FADD.FTZ R21, R21, R18 ;  /* 0x0000001215157221 */ /* 0x000fe20000010000 */
[----:B------:R-:W-:Y:S01]  /*24d0*/  FFMA.FTZ R35, R33, R34, R24 ;  /* 0x0000002221237223 */ /* 0x000fe20000010018 */
[----:B------:R-:W-:Y:S01]  /*24e0*/  FADD.FTZ R24, R29, R34 ;  /* 0x000000221d187221 */ /* 0x000fe20000010000 */
[----:B------:R-:W-:Y:S01]  /*24f0*/  FMUL.FTZ R29, R26, R15 ;  /* 0x0000000f1a1d7220 */ /* 0x000fe20000410000 */
[----:B------:R-:W-:Y:S01]  /*2500*/  FFMA.FTZ R28, R23, R25, R28 ;  /* 0x00000019171c7223 */ /* 0x000fe2000001001c */
[----:B------:R-:W-:Y:S01]  /*2510*/  FFMA.FTZ R31, R30, R22, R31 ;  /* 0x000000161e1f7223 */ /* 0x000fe2000001001f */
[----:B------:R-:W-:Y:S01]  /*2520*/  FADD.FTZ R18, R20, R25 ;  /* 0x0000001914127221 */ /* 0x000fe20000010000 */
[----:B------:R-:W-:Y:S01]  /*2530*/  FADD.FTZ R24, R29, R24 ;  /* 0x000000181d187221 */ /* 0x000fe20000010000 */
[C---:B------:R-:W-:Y:S01]  /*2540*/  FFMA.FTZ R29, R32.reuse, R29, R35 ;  /* 0x0000001d201d7223 */ /* 0x040fe20000010023 */
[----:B------:R-:W-:Y:S01]  /*2550*/  FADD.FTZ R23, R21, R22 ;  /* 0x0000001615177221 */ /* 0x000fe20000010000 */
[----:B------:R-:W-:Y:S01]  /*2560*/  FFMA.FTZ R20, R33, R27, R28 ;  /* 0x0000001b21147223 */ /* 0x000fe2000001001c */
[----:B------:R-:W-:Y:S01]  /*2570*/  FFMA.FTZ R21, R32, R26, R31 ;  /* 0x0000001a20157223 */ /* 0x000fe2000001001f */
[----:B------:R-:W0:Y:S01]  /*2580*/  SHFL.DOWN PT, R35, R24, 0x1, 0x1f ;  /* 0x08201f0018237f89 */ /* 0x000e2200000e0000 */
[----:B------:R-:W-:Y:S01]  /*2590*/  FADD.FTZ R22, R18, R27 ;  /* 0x0000001b12167221 */ /* 0x000fe20000010000 */
[----:B------:R-:W-:Y:S01]  /*25a0*/  FADD.FTZ R23, R23, R26 ;  /* 0x0000001a17177221 */ /* 0x000fe20000010000 */
[----:B------:R-:W-:Y:S01]  /*25b0*/  BSSY B0, `(.L_x_610) ;  /* 0x000003f000007945 */ /* 0x000fe20003800000 */
[----:B------:R-:W1:Y:S04]  /*25c0*/  SHFL.DOWN PT, R34, R29, 0x1, 0x1f ;  /* 0x08201f001d227f89 */ /* 0x000e6800000e0000 */
[----:B------:R-:W-:Y:S01]  /*25d0*/  STS.128 [R4], R20 ;  /* 0x0000001404007388 */ /* 0x000fe20000000c00 */
        /* <DEDUP_REMOVED lines=34> */
[----:B------:R-:W2:Y:S01]  /*2800*/  LDS.128 R24, [UR5+0x30] ;  /* 0x00003005ff187984 */ /* 0x000ea20008000c00 */
[----:B0-----:R-:W-:Y:S01]  /*2810*/  FADD.FTZ R35, R18, R32 ;  /* 0x0000002012237221 */ /* 0x001fe20000010000 */
[----:B------:R-:W-:-:S03]  /*2820*/  FADD.FTZ R18, R19, R33 ;  /* 0x0000002113127221 */ /* 0x000fc60000010000 */
[----:B-1----:R-:W-:Y:S01]  /*2830*/  FADD.FTZ R35, R35, R28 ;  /* 0x0000001c23237221 */ /* 0x002fe20000010000 */
[----:B------:R-:W-:-:S03]  /*2840*/  FADD.FTZ R18, R18, R29 ;  /* 0x0000001d12127221 */ /* 0x000fc60000010000 */
[----:B------:R-:W-:Y:S01]  /*2850*/  FADD.FTZ R19, R35, R30 ;  /* 0x0000001e23137221 */ /* 0x000fe20000010000 */
[----:B------:R-:W-:Y:S01]  /*2860*/  FADD.FTZ R18, R18, R31 ;  /* 0x0000001f12127221 */ /* 0x000fe20000010000 */
[----:B------:R-:W0:Y:S02]  /*2870*/  LDS.128 R32, [UR5+0x40] ;  /* 0x00004005ff207984 */ /* 0x000e240008000c00 */
[----:B--2---:R-:W-:Y:S01]  /*2880*/  FADD.FTZ R19, R19, R24 ;  /* 0x0000001813137221 */ /* 0x004fe20000010000 */
[----:B------:R-:W-:Y:S01]  /*2890*/  FADD.FTZ R18, R18, R25 ;  /* 0x0000001912127221 */ /* 0x000fe20000010000 */
[----:B------:R-:W1:Y:S02]  /*28a0*/  LDS.128 R28, [UR5+0x50] ;  /* 0x00005005ff1c7984 */ /* 0x000e640008000c00 */
        /* <DEDUP_REMOVED lines=15> */
.L_x_611:
[----:B------:R-:W-:Y:S05]  /*29a0*/  BSYNC B0 ;  /* 0x0000000000007941 */ /* 0x000fea0003800000 */
.L_x_610:
        /* <DEDUP_REMOVED lines=18> */
[----:B------:R-:W0:Y:S01]  /*2ad0*/  LDS.128 R20, [R4+0x180] ;  /* 0x0001800004147984 */ /* 0x000e220000000c00 */
[----:B------:R-:W-:Y:S01]  /*2ae0*/  FADD.FTZ R32, R24, R33 ;  /* 0x0000002118207221 */ /* 0x000fe20000010000 */
[----:B------:R-:W-:Y:S01]  /*2af0*/  FADD.FTZ R33, R25, R34 ;  /* 0x0000002219217221 */ /* 0x000fe20000010000 */
[----:B------:R-:W-:Y:S01]  /*2b00*/  FADD.FTZ R34, R26, R35 ;  /* 0x000000231a227221 */ /* 0x000fe20000010000 */
[----:B------:R-:W1:Y:S04]  /*2b10*/  LDS.128 R28, [R4+0x1e0] ;  /* 0x0001e000041c7984 */ /* 0x000e680000000c00 */
[----:B------:R-:W2:Y:S01]  /*2b20*/  LDS.128 R24, [R4+0x240] ;  /* 0x0002400004187984 */ /* 0x000ea20000000c00 */
[----:B0-----:R-:W-:Y:S01]  /*2b30*/  FADD.FTZ R77, R77, R20 ;  /* 0x000000144d4d7221 */ /* 0x001fe20000010000 */
[----:B------:R-:W-:Y:S01]  /*2b40*/  FADD.FTZ R32, R32, R21 ;  /* 0x0000001520207221 */ /* 0x000fe20000010000 */
[----:B------:R-:W-:Y:S01]  /*2b50*/  FADD.FTZ R33, R33, R22 ;  /* 0x0000001621217221 */ /* 0x000fe20000010000 */
[----:B------:R-:W-:Y:S01]  /*2b60*/  FADD.FTZ R34, R34, R23 ;  /* 0x0000001722227221 */ /* 0x000fe20000010000 */
[----:B-1----:R-:W-:Y:S01]  /*2b70*/  FADD.FTZ R77, R77, R28 ;  /* 0x0000001c4d4d7221 */ /* 0x002fe20000010000 */
[----:B------:R-:W0:Y:S01]  /*2b80*/  LDS.128 R20, [R4+0x2a0] ;  /* 0x0002a00004147984 */ /* 0x000e220000000c00 */
        /* <DEDUP_REMOVED lines=273> */
[----:B------:R-:W-:Y:S01]  /*3ca0*/  LDS.128 R28, [R4+0x17a0] ;  /* 0x0017a000041c7984 */ /* 0x000fe20000000c00 */
[----:B--2---:R-:W-:Y:S01]  /*3cb0*/  FADD.FTZ R33, R24, R33 ;  /* 0x0000002118217221 */ /* 0x004fe20000010000 */
[----:B------:R-:W-:Y:S01]  /*3cc0*/  FADD.FTZ R32, R25, R32 ;  /* 0x0000002019207221 */ /* 0x000fe20000010000 */
[----:B------:R-:W-:Y:S01]  /*3cd0*/  FADD.FTZ R35, R26, R35 ;  /* 0x000000231a237221 */ /* 0x000fe20000010000 */
[----:B------:R-:W-:Y:S02]  /*3ce0*/  FADD.FTZ R34, R27, R34 ;  /* 0x000000221b227221 */ /* 0x000fe40000010000 */
[----:B------:R-:W1:Y:S01]  /*3cf0*/  LDS.128 R24, [R4+0x1740] ;  /* 0x0017400004187984 */ /* 0x000e620000000c00 */
        /* <DEDUP_REMOVED lines=11> */
[----:B------:R-:W-:-:S07]  /*3db0*/  FADD.FTZ R23, R34, R31 ;  /* 0x0000001f22177221 */ /* 0x000fce0000010000 */
.L_x_613:
[----:B------:R-:W-:Y:S05]  /*3dc0*/  BSYNC B0 ;  /* 0x0000000000007941 */ /* 0x000fea0003800000 */
.L_x_612:
[----:B------:R-:W0:Y:S01]  /*3dd0*/  LDC.64 R26, c[0x0][0x268] ;  /* 0x00009a00ff1a7b82 */ /* 0x000e220000000a00 */
[----:B------:R-:W-:Y:S01]  /*3de0*/  IMAD R71, R71, 0x6, R60 ;  /* 0x0000000647477824 */ /* 0x000fe200078e023c */
[----:B------:R-:W-:Y:S03]  /*3df0*/  BSSY B0, `(.L_x_614) ;  /* 0x000000e000007945 */ /* 0x000fe60003800000 */
[----:B0-----:R-:W-:Y:S01]  /*3e00*/  IMAD.WIDE R26, R71, 0x4, R26 ;  /* 0x00000004471a7825 */ /* 0x001fe200078e021a */
[----:B------:R-:W-:Y:S06]  /*3e10*/  @P6 BRA `(.L_x_615) ;  /* 0x00000000002c6947 */ /* 0x000fec0003800000 */
[----:B------:R-:W0:Y:S01]  /*3e20*/  LDC.64 R24, c[0x0][0x288] ;  /* 0x0000a200ff187b82 */ /* 0x000e220000000a00 */
[----:B------:R-:W-:Y:S01]  /*3e30*/  LEA R32, P6, R5, R26, 0x2 ;  /* 0x0000001a05207211 */ /* 0x000fe200078c10ff */
[----:B------:R1:W-:Y:S03]  /*3e40*/  REDG.E.ADD.F32.FTZ.RN.STRONG.GPU desc[UR8][R26.64], R20 ;  /* 0x000000141a0079a6 */ /* 0x0003e6000c10f388 */
[----:B------:R-:W-:Y:S02]  /*3e50*/  IADD3.X R33, R27, R6, RZ, P6, !PT ;  /* 0x000000061b217210 */ /* 0x000fe400037fe4ff */
[----:B------:R-:W-:-:S03]  /*3e60*/  LEA R28, P6, R7, R26, 0x2 ;  /* 0x0000001a071c7211 */ /* 0x000fc600078c10ff */
[----:B------:R1:W-:Y:S01]  /*3e70*/  REDG.E.ADD.F32.FTZ.RN.STRONG.GPU desc[UR8][R32.64], R21 ;  /* 0x00000015200079a6 */ /* 0x0003e2000c10f388 */
[----:B------:R-:W-:Y:S02]  /*3e80*/  IADD3.X R29, R27, R11, RZ, P6, !PT ;  /* 0x0000000b1b1d7210 */ /* 0x000fe400037fe4ff */
[----:B0-----:R-:W-:-:S04]  /*3e90*/  LEA R30, P6, R24, R26, 0x2 ;  /* 0x0000001a181e7211 */ /* 0x001fc800078c10ff */
[----:B------:R-:W-:-:S05]  /*3ea0*/  LEA.HI.X R31, R24, R27, R25, 0x2, P6 ;  /* 0x0000001b181f7211 */ /* 0x000fca00030f1419 */
[----:B------:R1:W-:Y:S04]  /*3eb0*/  REDG.E.ADD.F32.FTZ.RN.STRONG.GPU desc[UR8][R30.64], R22 ;  /* 0x000000161e0079a6 */ /* 0x0003e8000c10f388 */
[----:B------:R1:W-:Y:S02]  /*3ec0*/  REDG.E.ADD.F32.FTZ.RN.STRONG.GPU desc[UR8][R28.64], R23 ;  /* 0x000000171c0079a6 */ /* 0x0003e4000c10f388 */
.L_x_615:
[----:B------:R-:W-:Y:S05]  /*3ed0*/  BSYNC B0 ;  /* 0x0000000000007941 */ /* 0x000fea0003800000 */
.L_x_614:
[----:B------:R-:W-:-:S13]  /*3ee0*/  ISETP.GE.U32.AND P6, PT, R39, 0x2, PT ;  /* 0x000000022700780c */ /* 0x000fda0003fc6070 */
[----:B------:R-:W-:Y:S05]  /*3ef0*/  @!P6 BRA `(.L_x_616) ;  /* 0x0000001000b0e947 */ /* 0x000fea0003800000 */
[----:B-1----:R-:W0:Y:S01]  /*3f00*/  LDC.64 R20, c[0x0][0x258] ;  /* 0x00009600ff147b82 */ /* 0x002e220000000a00 */
        /* <DEDUP_REMOVED lines=10> */
[----:B------:R-:W-:Y:S01]  /*3fb0*/  IMAD R23, R40, UR10, R41 ;  /* 0x0000000a28177c24 */ /* 0x000fe2000f8e0229 */
[----:B------:R-:W-:Y:S01]  /*3fc0*/  HFMA2.MMA R24, -RZ, RZ, 0, 5.9604644775390625e-08 ;  /* 0x00000001ff187435 */ /* 0x000fe200000001ff */
[----:B------:R-:W-:Y:S01]  /*3fd0*/  VOTEU.ANY UR5, UPT, PT ;  /* 0x0000000000057886 */ /* 0x000fe200038e0100 */
[----:B------:R-:W-:Y:S01]  /*3fe0*/  P2R R28, PR, RZ, 0x1 ;  /* 0x00000001ff1c7803 */ /* 0x000fe20000000000 */
[----:B------:R-:W-:Y:S01]  /*3ff0*/  UPOPC UR6, UR5 ;  /* 0x00000005000672bf */ /* 0x000fe20008000000 */
[----:B------:R-:W-:Y:S01]  /*4000*/  LEA R22, P6, R23, R26, 0x3 ;  /* 0x0000001a17167211 */ /* 0x000fe200078c18ff */
[----:B------:R-:W-:-:S03]  /*4010*/  UFLO.U32 UR5, UR5 ;  /* 0x00000005000572bd */ /* 0x000fc600080e0000 */
[----:B------:R-:W-:Y:S02]  /*4020*/  LEA.HI.X R23, R23, R27, RZ, 0x3, P6 ;  /* 0x0000001b17177211 */ /* 0x000fe400030f1cff */
        /* <DEDUP_REMOVED lines=13> */
.L_x_618:
[----:B-1----:R-:W2:Y:S04]  /*4100*/  LDG.E.STRONG.GPU R22, desc[UR8][R20.64] ;  /* 0x0000000814167981 */ /* 0x002ea8000c1ef900 */
[----:B--2---:R-:W-:Y:S01]  /*4110*/  CCTL.IVALL ;  /* 0x00000000ff00798f */ /* 0x004fe20002000000 */
[----:B------:R-:W-:Y:S05]  /*4120*/  YIELD ;  /* 0x0000000000007946 */ /* 0x000fea0003800000 */
[----:B------:R-:W-:-:S13]  /*4130*/  ISETP.NE.AND P6, PT, R22, R29, PT ;  /* 0x0000001d1600720c */ /* 0x000fda0003fc5270 */
[----:B------:R-:W-:Y:S05]  /*4140*/  @P6 BRA `(.L_x_618) ;  /* 0xfffffffc00ec6947 */ /* 0x000fea000383ffff */
.L_x_617:
[----:B------:R-:W-:Y:S01]  /*4150*/  ISETP.NE.AND P6, PT, R39, RZ, PT ;  /* 0x000000ff2700720c */ /* 0x000fe20003fc5270 */
[----:B------:R-:W-:Y:S05]  /*4160*/  WARPSYNC.ALL ;  /* 0x0000000000007948 */ /* 0x000fea0003800000 */
[----:B------:R-:W-:Y:S07]  /*4170*/  BAR.SYNC.DEFER_BLOCKING 0x0 ;  /* 0x0000000000007b1d */ /* 0x000fee0000010000 */
[----:B------:R-:W-:Y:S05]  /*4180*/  @!P6 BRA `(.L_x_616) ;  /* 0x00000010000ce947 */ /* 0x000fea0003800000 */
[C---:B-1----:R-:W-:Y:S02]  /*4190*/  IADD3 R20, R39.reuse, -0x1, RZ ;  /* 0xffffffff27147810 */ /* 0x042fe40007ffe0ff */
[----:B------:R-:W-:Y:S02]  /*41a0*/  LOP3.LUT R22, R39, 0x3, RZ, 0xc0, !PT ;  /* 0x0000000327167812 */ /* 0x000fe400078ec0ff */
[----:B------:R-:W-:Y:S02]  /*41b0*/  ISETP.GE.U32.AND P6, PT, R20, 0x3, PT ;  /* 0x000000031400780c */ /* 0x000fe40003fc6070 */
[----:B------:R-:W-:-:S11]  /*41c0*/  MOV R24, RZ ;  /* 0x000000ff00187202 */ /* 0x000fd60000000f00 */
        /* <DEDUP_REMOVED lines=15> */
.L_x_622:
[----:B------:R-:W-:-:S13]  /*42c0*/  ISETP.EQ.OR P6, PT, R24, UR10, P0 ;  /* 0x0000000a18007c0c */ /* 0x000fda00087c2670 */
[----:B------:R-:W-:-:S04]  /*42d0*/  @!P6 IMAD R21, R40, R24, R41 ;  /* 0x000000182815e224 */ /* 0x000fc800078e0229 */
[----:B------:R-:W-:-:S06]  /*42e0*/  @!P6 IMAD.WIDE.U32 R20, R21, 0x8, R26 ;  /* 0x000000081514e825 */ /* 0x000fcc00078e001a */
[----:B------:R-:W2:Y:S01]  /*42f0*/  @!P6 LDG.E.64 R20, desc[UR8][R20.64] ;  /* 0x000000081414e981 */ /* 0x000ea2000c1e1b00 */
[----:B------:R-:W-:Y:S01]  /*4300*/  IADD3 R25, R24, 0x1, RZ ;  /* 0x0000000118197810 */ /* 0x000fe20007ffe0ff */
[----:B--2---:R-:W-:Y:S01]  /*4310*/  @!P6 FADD.FTZ R18, R18, R20 ;  /* 0x000000141212e221 */ /* 0x004fe20000010000 */
[----:B------:R-:W-:Y:S02]  /*4320*/  @!P6 FADD.FTZ R19, R19, R21 ;  /* 0x000000151313e221 */ /* 0x000fe40000010000 */
        /* <DEDUP_REMOVED lines=108> */
.L_x_621:
[----:B------:R-:W-:-:S13]  /*49f0*/  ISETP.GT.AND P6, PT, R23, 0x4, PT ;  /* 0x000000041700780c */ /* 0x000fda0003fc4270 */
[----:B------:R-:W-:Y:S05]  /*4a00*/  @!P6 BRA `(.L_x_623) ;  /* 0x0000000000f4e947 */ /* 0x000fea0003800000 */
        /* <DEDUP_REMOVED lines=61> */
.L_x_623:
[----:B------:R-:W-:-:S04]  /*4de0*/  LOP3.LUT P6, RZ, R62, 0x1, RZ, 0xc0, !PT ;  /* 0x000000013eff7812 */ /* 0x000fc800078cc0ff */
[----:B------:R-:W-:-:S13]  /*4df0*/  ISETP.NE.OR P6, PT, R23, RZ, P6 ;  /* 0x000000ff1700720c */ /* 0x000fda00037c5670 */
[----:B------:R-:W-:Y:S05]  /*4e00*/  @!P6 BRA `(.L_x_619) ;  /* 0x00000000007ce947 */ /* 0x000fea0003800000 */
.L_x_620:
        /* <DEDUP_REMOVED lines=31> */
.L_x_619:
        /* <DEDUP_REMOVED lines=10> */
.L_x_625:
[----:B------:R-:W-:Y:S05]  /*50a0*/  BSYNC B0 ;  /* 0x0000000000007941 */ /* 0x000fea0003800000 */
.L_x_624:
[----:B------:R-:W-:-:S13]  /*50b0*/  ISETP.NE.AND P6, PT, R22, 0x1, PT ;  /* 0x000000011600780c */ /* 0x000fda0003fc5270 */
[----:B------:R-:W-:Y:S05]  /*50c0*/  @!P6 BRA `(.L_x_616) ;  /* 0x00000000003ce947 */ /* 0x000fea0003800000 */
[----:B------:R-:W-:-:S04]  /*50d0*/  IADD3 R21, R24, 0x1, RZ ;  /* 0x0000000118157810 */ /* 0x000fc80007ffe0ff */
[----:B------:R-:W-:-:S13]  /*50e0*/  ISETP.EQ.OR P6, PT, R21, UR10, P0 ;  /* 0x0000000a15007c0c */ /* 0x000fda00087c2670 */
[----:B------:R-:W-:-:S04]  /*50f0*/  @!P6 IMAD R21, R21, R40, R41 ;  /* 0x000000281515e224 */ /* 0x000fc800078e0229 */
[----:B------:R-:W-:-:S06]  /*5100*/  @!P6 IMAD.WIDE.U32 R20, R21, 0x8, R26 ;  /* 0x000000081514e825 */ /* 0x000fcc00078e001a */
[----:B------:R-:W2:Y:S01]  /*5110*/  @!P6 LDG.E.64 R20, desc[UR8][R20.64] ;  /* 0x000000081414e981 */ /* 0x000ea2000c1e1b00 */
[----:B------:R-:W-:Y:S01]  /*5120*/  IADD3 R23, R24, 0x2, RZ ;  /* 0x0000000218177810 */ /* 0x000fe20007ffe0ff */
[----:B--2---:R-:W-:Y:S01]  /*5130*/  @!P6 FADD.FTZ R18, R18, R20 ;  /* 0x000000141212e221 */ /* 0x004fe20000010000 */
[----:B------:R-:W-:Y:S02]  /*5140*/  @!P6 FADD.FTZ R19, R19, R21 ;  /* 0x000000151313e221 */ /* 0x000fe40000010000 */
[----:B------:R-:W-:-:S04]  /*5150*/  ISETP.EQ.OR P6, PT, R23, UR10, P0 ;  /* 0x0000000a17007c0c */ /* 0x000fc800087c2670 */
[----:B------:R-:W-:-:S13]  /*5160*/  ISETP.EQ.OR P6, PT, R22, 0x2, P6 ;  /* 0x000000021600780c */ /* 0x000fda00037c2670 */
[----:B------:R-:W-:-:S04]  /*5170*/  @!P6 IMAD R23, R23, R40, R41 ;  /* 0x000000281717e224 */ /* 0x000fc800078e0229 */
[----:B------:R-:W-:-:S06]  /*5180*/  @!P6 IMAD.WIDE.U32 R20, R23, 0x8, R26 ;  /* 0x000000081714e825 */ /* 0x000fcc00078e001a */
[----:B------:R-:W2:Y:S02]  /*5190*/  @!P6 LDG.E.64 R20, desc[UR8][R20.64] ;  /* 0x000000081414e981 */ /* 0x000ea4000c1e1b00 */
[----:B--2---:R-:W-:Y:S01]  /*51a0*/  @!P6 FADD.FTZ R18, R18, R20 ;  /* 0x000000141212e221 */ /* 0x004fe20000010000 */
[----:B------:R-:W-:-:S07]  /*51b0*/  @!P6 FADD.FTZ R19, R19, R21 ;  /* 0x000000151313e221 */ /* 0x000fce0000010000 */
.L_x_616:
[----:B------:R-:W0:Y:S01]  /*51c0*/  S2UR UR6, SR_CgaCtaId ;  /* 0x00000000000679c3 */ /* 0x000e220000008800 */
[----:B------:R-:W-:Y:S01]  /*51d0*/  UMOV UR5, 0x400 ;  /* 0x0000040000057882 */ /* 0x000fe20000000000 */
[----:B------:R-:W-:Y:S01]  /*51e0*/  ISETP.NE.AND P6, PT, RZ, UR7, PT ;  /* 0x00000007ff007c0c */ /* 0x000fe2000bfc5270 */
[--C-:B-1----:R-:W-:Y:S02]  /*51f0*/  HADD2.F32 R27, -RZ, R48.reuse.H0_H0 ;  /* 0x20000030ff1b7230 */ /* 0x102fe40000004100 */
[----:B------:R-:W-:Y:S02]  /*5200*/  HADD2.F32 R29, -RZ, R48.H1_H1 ;  /* 0x30000030ff1d7230 */ /* 0x000fe40000004100 */
[----:B------:R-:W-:Y:S01]  /*5210*/  IMAD.WIDE.U32 R20, R60, -0x55555555, RZ ;  /* 0xaaaaaaab3c147825 */ /* 0x000fe200078e00ff */
[----:B------:R-:W1:Y:S03]  /*5220*/  LDC R22, c[0x0][0x2ac] ;  /* 0x0000ab00ff167b82 */ /* 0x000e660000000800 */
[----:B------:R-:W-:Y:S01]  /*5230*/  FADD.FTZ R20, -R12, R29 ;  /* 0x0000001d0c147221 */ /* 0x000fe20000010100 */
[--C-:B------:R-:W-:Y:S01]  /*5240*/  HADD2.F32 R26, -RZ, R47.reuse.H1_H1 ;  /* 0x3000002fff1a7230 */ /* 0x100fe20000004100 */
[----:B------:R-:W-:Y:S01]  /*5250*/  SHF.R.U32.HI R23, RZ, 0x2, R21 ;  /* 0x00000002ff177819 */ /* 0x000fe20000011615 */
[----:B------:R-:W-:Y:S01]  /*5260*/  HADD2.F32 R21, -RZ, R47.H0_H0 ;  /* 0x2000002fff157230 */ /* 0x000fe20000004100 */
[----:B0-----:R-:W-:-:S09]  /*5270*/  ULEA UR5, UR6, UR5, 0x18 ;  /* 0x0000000506057291 */ /* 0x001fd2000f8ec03f */
[----:B------:R-:W-:Y:S01]  /*5280*/  @!P0 STS.64 [UR5+0x78], R18 ;  /* 0x00007812ff008988 */ /* 0x000fe20008000a05 */
[----:B------:R-:W-:Y:S06]  /*5290*/  BAR.SYNC.DEFER_BLOCKING 0x0 ;  /* 0x0000000000007b1d */ /* 0x000fec0000010000 */
[----:B------:R-:W0:Y:S01]  /*52a0*/  LDS.64 R18, [UR5+0x78] ;  /* 0x00007805ff127984 */ /* 0x000e220008000a00 */
[----:B------:R-:W-:Y:S02]  /*52b0*/  ULDC UR5, c[0x0][0x2bc] ;  /* 0x0000af0000057ab9 */ /* 0x000fe40000000800 */
[----:B0-----:R-:W-:Y:S01]  /*52c0*/  FMUL.FTZ R24, R18, UR5 ;  /* 0x0000000512187c20 */ /* 0x001fe20008410000 */
[----:B------:R-:W-:Y:S01]  /*52d0*/  FADD.FTZ R18, -R12, R27 ;  /* 0x0000001b0c127221 */ /* 0x000fe20000010100 */
[----:B------:R-:W-:Y:S01]  /*52e0*/  FMUL.FTZ R25, R19, UR5 ;  /* 0x0000000513197c20 */ /* 0x000fe20008410000 */
[----:B------:R-:W-:-:S02]  /*52f0*/  HADD2.F32 R27, -RZ, R49.H0_H0 ;  /* 0x20000031ff1b7230 */ /* 0x000fc40000004100 */
[-C--:B------:R-:W-:Y:S01]  /*5300*/  FMUL.FTZ R19, R18, R13.reuse ;  /* 0x0000000d12137220 */ /* 0x080fe20000410000 */
[----:B------:R-:W-:Y:S02]  /*5310*/  HADD2.F32 R49, -RZ, R49.H1_H1 ;  /* 0x30000031ff317230 */ /* 0x000fe40000004100 */
[----:B------:R-:W-:Y:S01]  /*5320*/  FMUL.FTZ R18, R20, R13 ;  /* 0x0000000d14127220 */ /* 0x000fe20000410000 */
        /* <DEDUP_REMOVED lines=19> */
.L_x_626:
[----:B------:R-:W-:Y:S04]  /*5460*/  BSSY B0, `(.L_x_627) ;  /* 0x0000015000007945 */ /* 0x000fe80003800000 */
[----:B------:R-:W-:Y:S05]  /*5470*/  @!P5 BRA `(.L_x_628) ;  /* 0x00000000004cd947 */ /* 0x000fea0003800000 */
[C-C-:B------:R-:W-:Y:S01]  /*5480*/  FFMA.FTZ R20, R24.reuse, R19, R25.reuse ;  /* 0x0000001318147223 */ /* 0x140fe20000010019 */
[----:B------:R-:W-:Y:S01]  /*5490*/  FFMA.FTZ R19, R24, R18, R25 ;  /* 0x0000001218137223 */ /* 0x000fe20000010019 */
[----:B------:R-:W-:Y:S01]  /*54a0*/  SHF.R.S32.HI R28, RZ, 0x1f, R59 ;  /* 0x0000001fff1c7819 */ /* 0x000fe2000001143b */
[----:B------:R-:W-:Y:S01]  /*54b0*/  ULDC.64 UR12, c[0x0][0x288] ;  /* 0x0000a200000c7ab9 */ /* 0x000fe20000000a00 */
[----:B------:R-:W-:Y:S01]  /*54c0*/  MOV R18, R72 ;  /* 0x0000004800127202 */ /* 0x000fe20000000f00 */
[----:B------:R-:W-:Y:S01]  /*54d0*/  FFMA.FTZ R26, R26, R15, -R19 ;  /* 0x0000000f1a1a7223 */ /* 0x000fe20000010813 */
[----:B------:R-:W-:Y:S01]  /*54e0*/  MOV R19, R75 ;  /* 0x0000004b00137202 */ /* 0x000fe20000000f00 */
[----:B------:R-:W-:Y:S02]  /*54f0*/  IMAD R28, R28, UR12, RZ ;  /* 0x0000000c1c1c7c24 */ /* 0x000fe4000f8e02ff */
[----:B------:R-:W-:Y:S01]  /*5500*/  FFMA.FTZ R20, R21, R14, -R20 ;  /* 0x0000000e15147223 */ /* 0x000fe20000010814 */
[----:B------:R-:W-:Y:S01]  /*5510*/  FMUL.FTZ R26, R26, R13 ;  /* 0x0000000d1a1a7220 */ /* 0x000fe20000410000 */
[----:B------:R-:W-:-:S04]  /*5520*/  IMAD.WIDE.U32 R18, R59, UR12, R18 ;  /* 0x0000000c3b127c25 */ /* 0x000fc8000f8e0012 */
[----:B------:R-:W-:Y:S01]  /*5530*/  FMUL.FTZ R29, R20, R13 ;  /* 0x0000000d141d7220 */ /* 0x000fe20000410000 */
[----:B------:R-:W-:Y:S01]  /*5540*/  IMAD R21, R59, UR13, R28 ;  /* 0x0000000d3b157c24 */ /* 0x000fe2000f8e021c */
[----:B------:R-:W-:Y:S02]  /*5550*/  ULDC.64 UR12, c[0x0][0x210] ;  /* 0x00008400000c7ab9 */ /* 0x000fe40000000a00 */
[----:B------:R-:W-:Y:S02]  /*5560*/  LEA R20, P0, R18, UR12, 0x1 ;  /* 0x0000000c12147c11 */ /* 0x000fe4000f8008ff */
[----:B------:R-:W-:Y:S02]  /*5570*/  IADD3 R21, R19, R21, RZ ;  /* 0x0000001513157210 */ /* 0x000fe40007ffe0ff */
[----:B------:R-:W-:Y:S02]  /*5580*/  F2FP.F16.F32.PACK_AB R19, R26, R29 ;  /* 0x0000001d1a13723e */ /* 0x000fe400000000ff */
[----:B------:R-:W-:-:S05]  /*5590*/  LEA.HI.X R21, R18, UR13, R21, 0x1, P0 ;  /* 0x0000000d12157c11 */ /* 0x000fca00080f0c15 */
[----:B------:R0:W-:Y:S02]  /*55a0*/  STG.E desc[UR8][R20.64], R19 ;  /* 0x0000001314007986 */ /* 0x0001e4000c101908 */
.L_x_628:
[----:B------:R-:W-:Y:S05]  /*55b0*/  BSYNC B0 ;  /* 0x0000000000007941 */ /* 0x000fea0003800000 */
.L_x_627:
[C---:B------:R-:W-:Y:S01]  /*55c0*/  FADD.FTZ R18, -R12.reuse, R27 ;  /* 0x0000001b0c127221 */ /* 0x040fe20000010100 */
[----:B0-----:R-:W-:Y:S01]  /*55d0*/  FADD.FTZ R20, -R12, R49 ;  /* 0x000000310c147221 */ /* 0x001fe20000010100 */
[--C-:B------:R-:W-:Y:S02]  /*55e0*/  HADD2.F32 R19, -RZ, R46.reuse.H0_H0 ;  /* 0x2000002eff137230 */ /* 0x100fe40000004100 */
[--C-:B------:R-:W-:Y:S02]  /*55f0*/  HADD2.F32 R27, -RZ, R45.reuse.H0_H0 ;  /* 0x2000002dff1b7230 */ /* 0x100fe40000004100 */
[-C--:B------:R-:W-:Y:S01]  /*5600*/  FMUL.FTZ R21, R18, R13.reuse ;  /* 0x0000000d12157220 */ /* 0x080fe20000410000 */
[----:B------:R-:W-:Y:S02]  /*5610*/  HADD2.F32 R46, -RZ, R46.H1_H1 ;  /* 0x3000002eff2e7230 */ /* 0x000fe40000004100 */
[----:B------:R-:W-:Y:S01]  /*5620*/  FMUL.FTZ R18, R20, R13 ;  /* 0x0000000d14127220 */ /* 0x000fe20000410000 */
        /* <DEDUP_REMOVED lines=20> */
.L_x_629:
[----:B------:R-:W-:Y:S04]  /*5770*/  BSSY B0, `(.L_x_630) ;  /* 0x0000014000007945 */ /* 0x000fe80003800000 */
[----:B------:R-:W-:Y:S05]  /*5780*/  @!P4 BRA `(.L_x_631) ;  /* 0x000000000048c947 */ /* 0x000fea0003800000 */
[C-C-:B------:R-:W-:Y:S01]  /*5790*/  FFMA.FTZ R20, R24.reuse, R21, R25.reuse ;  /* 0x0000001518147223 */ /* 0x140fe20000010019 */
[----:B------:R-:W-:Y:S01]  /*57a0*/  FFMA.FTZ R21, R24, R18, R25 ;  /* 0x0000001218157223 */ /* 0x000fe20000010019 */
[----:B------:R-:W-:Y:S01]  /*57b0*/  ULDC.64 UR12, c[0x0][0x288] ;  /* 0x0000a200000c7ab9 */ /* 0x000fe20000000a00 */
[----:B------:R-:W-:Y:S01]  /*57c0*/  MOV R18, R72 ;  /* 0x0000004800127202 */ /* 0x000fe20000000f00 */
[----:B------:R-:W-:Y:S01]  /*57d0*/  FFMA.FTZ R20, R19, R14, -R20 ;  /* 0x0000000e13147223 */ /* 0x000fe20000010814 */
[----:B------:R-:W-:Y:S01]  /*57e0*/  MOV R19, R75 ;  /* 0x0000004b00137202 */ /* 0x000fe20000000f00 */
[----:B------:R-:W-:Y:S02]  /*57f0*/  IMAD R29, R37, UR12, RZ ;  /* 0x0000000c251d7c24 */ /* 0x000fe4000f8e02ff */
[----:B------:R-:W-:Y:S01]  /*5800*/  FFMA.FTZ R26, R46, R15, -R21 ;  /* 0x0000000f2e1a7223 */ /* 0x000fe20000010815 */
[----:B------:R-:W-:-:S04]  /*5810*/  IMAD.WIDE.U32 R18, R58, UR12, R18 ;  /* 0x0000000c3a127c25 */ /* 0x000fc8000f8e0012 */
[-C--:B------:R-:W-:Y:S01]  /*5820*/  FMUL.FTZ R26, R26, R13.reuse ;  /* 0x0000000d1a1a7220 */ /* 0x080fe20000410000 */
[----:B------:R-:W-:Y:S01]  /*5830*/  IMAD R21, R58, UR13, R29 ;  /* 0x0000000d3a157c24 */ /* 0x000fe2000f8e021d */
[----:B------:R-:W-:Y:S01]  /*5840*/  ULDC.64 UR12, c[0x0][0x210] ;  /* 0x00008400000c7ab9 */ /* 0x000fe20000000a00 */
[----:B------:R-:W-:Y:S01]  /*5850*/  FMUL.FTZ R29, R20, R13 ;  /* 0x0000000d141d7220 */ /* 0x000fe20000410000 */
[----:B------:R-:W-:Y:S02]  /*5860*/  LEA R20, P0, R18, UR12, 0x1 ;  /* 0x0000000c12147c11 */ /* 0x000fe4000f8008ff */
[----:B------:R-:W-:Y:S02]  /*5870*/  IADD3 R21, R19, R21, RZ ;  /* 0x0000001513157210 */ /* 0x000fe40007ffe0ff */
[----:B------:R-:W-:Y:S02]  /*5880*/  F2FP.F16.F32.PACK_AB R19, R26, R29 ;  /* 0x0000001d1a13723e */ /* 0x000fe400000000ff */
[----:B------:R-:W-:-:S05]  /*5890*/  LEA.HI.X R21, R18, UR13, R21, 0x1, P0 ;  /* 0x0000000d12157c11 */ /* 0x000fca00080f0c15 */
[----:B------:R0:W-:Y:S02]  /*58a0*/  STG.E desc[UR8][R20.64], R19 ;  /* 0x0000001314007986 */ /* 0x0001e4000c101908 */
.L_x_631:
[----:B------:R-:W-:Y:S05]  /*58b0*/  BSYNC B0 ;  /* 0x0000000000007941 */ /* 0x000fea0003800000 */
.L_x_630:
        /* <DEDUP_REMOVED lines=27> */
.L_x_632:
        /* <DEDUP_REMOVED lines=11> */
[-C--:B------:R-:W-:Y:S01]  /*5b20*/  FMUL.FTZ R29, R20, R13.reuse ;  /* 0x0000000d141d7220 */ /* 0x080fe20000410000 */
[----:B------:R-:W-:Y:S01]  /*5b30*/  FMUL.FTZ R26, R26, R13 ;  /* 0x0000000d1a1a7220 */ /* 0x000fe20000410000 */
[----:B------:R-:W-:Y:S01]  /*5b40*/  IMAD.WIDE.U32 R18, R57, UR12, R18 ;  /* 0x0000000c39127c25 */ /* 0x000fe2000f8e0012 */
[----:B------:R-:W-:-:S02]  /*5b50*/  ULDC.64 UR12, c[0x0][0x210] ;  /* 0x00008400000c7ab9 */ /* 0x000fc40000000a00 */
[----:B------:R-:W-:Y:S02]  /*5b60*/  LEA R20, P0, R18, UR12, 0x1 ;  /* 0x0000000c12147c11 */ /* 0x000fe4000f8008ff */
[----:B------:R-:W-:Y:S02]  /*5b70*/  IADD3 R21, R19, R21, RZ ;  /* 0x0000001513157210 */ /* 0x000fe40007ffe0ff */
[----:B------:R-:W-:Y:S02]  /*5b80*/  F2FP.F16.F32.PACK_AB R19, R26, R29 ;  /* 0x0000001d1a13723e */ /* 0x000fe400000000ff */
[----:B------:R-:W-:-:S05]  /*5b90*/  LEA.HI.X R21, R18, UR13, R21, 0x1, P0 ;  /* 0x0000000d12157c11 */ /* 0x000fca00080f0c15 */
[----:B------:R0:W-:Y:S02]  /*5ba0*/  STG.E desc[UR8][R20.64], R19 ;  /* 0x0000001314007986 */ /* 0x0001e4000c101908 */
.L_x_634:
[----:B------:R-:W-:Y:S05]  /*5bb0*/  BSYNC B0 ;  /* 0x0000000000007941 */ /* 0x000fea0003800000 */
.L_x_633:
[C---:B------:R-:W-:Y:S01]  /*5bc0*/  FADD.FTZ R18, -R12.reuse, R27 ;  /* 0x0000001b0c127221 */ /* 0x040fe20000010100 */
[----:B0-----:R-:W-:Y:S01]  /*5bd0*/  FADD.FTZ R20, -R12, R63 ;  /* 0x0000003f0c147221 */ /* 0x001fe20000010100 */
[--C-:B------:R-:W-:Y:S02]  /*5be0*/  HADD2.F32 R19, -RZ, R66.reuse.H0_H0 ;  /* 0x20000042ff137230 */ /* 0x100fe40000004100 */
[----:B------:R-:W-:Y:S02]  /*5bf0*/  HADD2.F32 R66, -RZ, R66.H1_H1 ;  /* 0x30000042ff427230 */ /* 0x000fe40000004100 */
[-C--:B------:R-:W-:Y:S01]  /*5c00*/  FMUL.FTZ R35, R18, R13.reuse ;  /* 0x0000000d12237220 */ /* 0x080fe20000410000 */
[----:B------:R-:W-:Y:S02]  /*5c10*/  HADD2.F32 R27, -RZ, R67.H0_H0 ;  /* 0x20000043ff1b7230 */ /* 0x000fe40000004100 */
        /* <DEDUP_REMOVED lines=20> */
.L_x_635:
        /* <DEDUP_REMOVED lines=20> */
.L_x_637:
[----:B------:R-:W-:Y:S05]  /*5ea0*/  BSYNC B0 ;  /* 0x0000000000007941 */ /* 0x000fea0003800000 */
.L_x_636:
[----:B------:R-:W-:Y:S02]  /*5eb0*/  HADD2.F32 R67, -RZ, R67.H1_H1 ;  /* 0x30000043ff437230 */ /* 0x000fe40000004100 */
[----:B------:R-:W-:Y:S01]  /*5ec0*/  FADD.FTZ R18, -R12, R27 ;  /* 0x0000001b0c127221 */ /* 0x000fe20000010100 */
[----:B------:R-:W-:Y:S01]  /*5ed0*/  IMAD R22, R22, UR10, R23 ;  /* 0x0000000a16167c24 */ /* 0x000fe2000f8e0217 */
[----:B------:R-:W-:Y:S01]  /*5ee0*/  ULDC.64 UR14, c[0x0][0x290] ;  /* 0x0000a400000e7ab9 */ /* 0x000fe20000000a00 */
[--C-:B0-----:R-:W-:Y:S02]  /*5ef0*/  HADD2.F32 R19, -RZ, R68.reuse.H0_H0 ;  /* 0x20000044ff137230 */ /* 0x101fe40000004100 */
[----:B------:R-:W-:Y:S01]  /*5f00*/  FADD.FTZ R20, -R12, R67 ;  /* 0x000000430c147221 */ /* 0x000fe20000010100 */
[----:B------:R-:W-:Y:S02]  /*5f10*/  HADD2.F32 R68, -RZ, R68.H1_H1 ;  /* 0x30000044ff447230 */ /* 0x000fe40000004100 */
[-C--:B------:R-:W-:Y:S01]  /*5f20*/  FMUL.FTZ R35, R18, R13.reuse ;  /* 0x0000000d12237220 */ /* 0x080fe20000410000 */
[----:B------:R-:W-:Y:S01]  /*5f30*/  IADD3 R23, R22, 0x140, RZ ;  /* 0x0000014016177810 */ /* 0x000fe20007ffe0ff */
        /* <DEDUP_REMOVED lines=20> */
.L_x_638:
        /* <DEDUP_REMOVED lines=20> */
.L_x_640:
[----:B------:R-:W-:Y:S05]  /*61c0*/  BSYNC B0 ;  /* 0x0000000000007941 */ /* 0x000fea0003800000 */
.L_x_639:
[--C-:B0-----:R-:W-:Y:S01]  /*61d0*/  HADD2.F32 R19, -RZ, R43.reuse.H0_H0 ;  /* 0x2000002bff137230 */ /* 0x101fe20000004100 */
[----:B------:R-:W-:Y:S01]  /*61e0*/  ISETP.GE.U32.AND P0, PT, R23, UR14, PT ;  /* 0x0000000e17007c0c */ /* 0x000fe2000bf06070 */
[----:B------:R-:W-:Y:S01]  /*61f0*/  HADD2.F32 R43, -RZ, R43.H1_H1 ;  /* 0x3000002bff2b7230 */ /* 0x000fe20000004100 */
[----:B------:R-:W-:Y:S02]  /*6200*/  SHF.R.S32.HI R23, RZ, 0x1f, R23 ;  /* 0x0000001fff177819 */ /* 0x000fe40000011417 */
[C---:B------:R-:W-:Y:S01]  /*6210*/  FADD.FTZ R18, -R12.reuse, R19 ;  /* 0x000000130c127221 */ /* 0x040fe20000010100 */
[--C-:B------:R-:W-:Y:S01]  /*6220*/  HADD2.F32 R19, -RZ, R42.reuse.H0_H0 ;  /* 0x2000002aff137230 */ /* 0x100fe20000004100 */
[----:B------:R-:W-:Y:S01]  /*6230*/  ISETP.GE.AND.EX P0, PT, R23, UR15, PT, P0 ;  /* 0x0000000f17007c0c */ /* 0x000fe2000bf06300 */
[----:B------:R-:W-:Y:S01]  /*6240*/  FADD.FTZ R20, -R12, R43 ;  /* 0x0000002b0c147221 */ /* 0x000fe20000010100 */
[----:B------:R-:W-:Y:S02]  /*6250*/  HADD2.F32 R42, -RZ, R42.H1_H1 ;  /* 0x3000002aff2a7230 */ /* 0x000fe40000004100 */
[-C--:B------:R-:W-:Y:S01]  /*6260*/  FMUL.FTZ R35, R18, R13.reuse ;  /* 0x0000000d12237220 */ /* 0x080fe20000410000 */
[----:B------:R-:W-:Y:S01]  /*6270*/  ISETP.LT.U32.AND P0, PT, R60, 0x180, !P0 ;  /* 0x000001803c00780c */ /* 0x000fe20004701070 */
[----:B------:R-:W-:Y:S01]  /*6280*/  FMUL.FTZ R30, R20, R13 ;  /* 0x0000000d141e7220 */ /* 0x000fe20000410000 */
        /* <DEDUP_REMOVED lines=20> */
.L_x_641:
        /* <DEDUP_REMOVED lines=14> */
[----:B------:R-:W-:-:S03]  /*64b0*/  ULDC.64 UR12, c[0x0][0x210] ;  /* 0x00008400000c7ab9 */ /* 0x000fc60000000a00 */
[----:B------:R-:W-:Y:S02]  /*64c0*/  F2FP.F16.F32.PACK_AB R23, R23, R26 ;  /* 0x0000001a1717723e */ /* 0x000fe400000000ff */
[----:B------:R-:W-:Y:S02]  /*64d0*/  LEA R20, P0, R18, UR12, 0x1 ;  /* 0x0000000c12147c11 */ /* 0x000fe4000f8008ff */
[----:B------:R-:W-:-:S04]  /*64e0*/  IADD3 R21, R19, R21, RZ ;  /* 0x0000001513157210 */ /* 0x000fc80007ffe0ff */
[----:B------:R-:W-:-:S05]  /*64f0*/  LEA.HI.X R21, R18, UR13, R21, 0x1, P0 ;  /* 0x0000000d12157c11 */ /* 0x000fca00080f0c15 */
[----:B------:R0:W-:Y:S02]  /*6500*/  STG.E desc[UR8][R20.64], R23 ;  /* 0x0000001714007986 */ /* 0x0001e4000c101908 */
.L_x_643:
[----:B------:R-:W-:Y:S05]  /*6510*/  BSYNC B0 ;  /* 0x0000000000007941 */ /* 0x000fea0003800000 */
.L_x_642:
[--C-:B------:R-:W-:Y:S01]  /*6520*/  HADD2.F32 R19, -RZ, R65.reuse.H0_H0 ;  /* 0x20000041ff137230 */ /* 0x100fe20000004100 */
[----:B------:R-:W-:Y:S01]  /*6530*/  ISETP.GE.U32.AND P0, PT, R22, UR14, PT ;  /* 0x0000000e16007c0c */ /* 0x000fe2000bf06070 */
[----:B------:R-:W-:Y:S01]  /*6540*/  HADD2.F32 R65, -RZ, R65.H1_H1 ;  /* 0x30000041ff417230 */ /* 0x000fe20000004100 */
[----:B------:R-:W-:Y:S02]  /*6550*/  SHF.R.S32.HI R22, RZ, 0x1f, R22 ;  /* 0x0000001fff167819 */ /* 0x000fe40000011416 */
[----:B------:R-:W-:Y:S01]  /*6560*/  FADD.FTZ R18, -R12, R19 ;  /* 0x000000130c127221 */ /* 0x000fe20000010100 */
[--C-:B------:R-:W-:Y:S01]  /*6570*/  HADD2.F32 R19, -RZ, R64.reuse.H0_H0 ;  /* 0x20000040ff137230 */ /* 0x100fe20000004100 */
[----:B------:R-:W-:Y:S01]  /*6580*/  ISETP.GE.AND.EX P0, PT, R22, UR15, PT, P0 ;  /* 0x0000000f16007c0c */ /* 0x000fe2000bf06300 */
[----:B0-----:R-:W-:Y:S01]  /*6590*/  FADD.FTZ R20, -R12, R65 ;  /* 0x000000410c147221 */ /* 0x001fe20000010100 */
[----:B------:R-:W-:Y:S02]  /*65a0*/  HADD2.F32 R64, -RZ, R64.H1_H1 ;  /* 0x30000040ff407230 */ /* 0x000fe40000004100 */
[-C--:B------:R-:W-:Y:S01]  /*65b0*/  FMUL.FTZ R33, R18, R13.reuse ;  /* 0x0000000d12217220 */ /* 0x080fe20000410000 */
[----:B------:R-:W-:Y:S01]  /*65c0*/  ISETP.LT.U32.AND P0, PT, R60, 0x180, !P0 ;  /* 0x000001803c00780c */ /* 0x000fe20004701070 */
[----:B------:R-:W-:Y:S01]  /*65d0*/  FMUL.FTZ R28, R20, R13 ;  /* 0x0000000d141c7220 */ /* 0x000fe20000410000 */
[----:B------:R-:W-:Y:S11]  /*65e0*/  @!P6 BRA `(.L_x_644) ;  /* 0x000000000048e947 */ /* 0x000ff60003800000 */
        /* <DEDUP_REMOVED lines=18> */
.L_x_644:
        /* <DEDUP_REMOVED lines=20> */
.L_x_646:
[----:B------:R-:W-:Y:S05]  /*6850*/  BSYNC B0 ;  /* 0x0000000000007941 */ /* 0x000fea0003800000 */
.L_x_645:
[--C-:B0-----:R-:W-:Y:S01]  /*6860*/  HADD2.F32 R19, -RZ, R70.reuse.H0_H0 ;  /* 0x20000046ff137230 */ /* 0x101fe20000004100 */
[----:B------:R-:W-:Y:S01]  /*6870*/  ISETP.GE.U32.AND P0, PT, R52, UR14, PT ;  /* 0x0000000e34007c0c */ /* 0x000fe2000bf06070 */
[----:B------:R-:W-:-:S03]  /*6880*/  HADD2.F32 R21, -RZ, R70.H1_H1 ;  /* 0x30000046ff157230 */ /* 0x000fc60000004100 */
[----:B------:R-:W-:Y:S01]  /*6890*/  ISETP.GE.AND.EX P0, PT, R10, UR15, PT, P0 ;  /* 0x0000000f0a007c0c */ /* 0x000fe2000bf06300 */
[C---:B------:R-:W-:Y:S01]  /*68a0*/  FADD.FTZ R18, -R12.reuse, R19 ;  /* 0x000000130c127221 */ /* 0x040fe20000010100 */
[----:B------:R-:W-:Y:S01]  /*68b0*/  FADD.FTZ R20, -R12, R21 ;  /* 0x000000150c147221 */ /* 0x000fe20000010100 */
[--C-:B------:R-:W-:Y:S01]  /*68c0*/  HADD2.F32 R19, -RZ, R69.reuse.H0_H0 ;  /* 0x20000045ff137230 */ /* 0x100fe20000004100 */
[----:B------:R-:W-:Y:S01]  /*68d0*/  ISETP.LT.U32.AND P0, PT, R60, 0x180, !P0 ;  /* 0x000001803c00780c */ /* 0x000fe20004701070 */
[----:B------:R-:W-:Y:S02]  /*68e0*/  HADD2.F32 R12, -RZ, R69.H1_H1 ;  /* 0x30000045ff0c7230 */ /* 0x000fe40000004100 */
[-C--:B------:R-:W-:Y:S01]  /*68f0*/  FMUL.FTZ R29, R18, R13.reuse ;  /* 0x0000000d121d7220 */ /* 0x080fe20000410000 */
[----:B------:R-:W-:Y:S01]  /*6900*/  FMUL.FTZ R28, R20, R13 ;  /* 0x0000000d141c7220 */ /* 0x000fe20000410000 */
        /* <DEDUP_REMOVED lines=19> */
.L_x_647:
        /* <DEDUP_REMOVED lines=10> */
[-C--:B------:R-:W-:Y:S01]  /*6ae0*/  FMUL.FTZ R15, R16, R13.reuse ;  /* 0x0000000d100f7220 */ /* 0x080fe20000410000 */
        /* <DEDUP_REMOVED lines=8> */
.L_x_649:
[----:B------:R-:W-:Y:S05]  /*6b70*/  BSYNC B0 ;  /* 0x0000000000007941 */ /* 0x000fea0003800000 */
.L_x_648:
[----:B------:R-:W-:Y:S02]  /*6b80*/  IADD3 R50, R40, R50, RZ ;  /* 0x0000003228327210 */ /* 0x000fe40007ffe0ff */
[----:B------:R-:W-:Y:S02]  /*6b90*/  IADD3 R51, R51, 0x1, RZ ;  /* 0x0000000133337810 */ /* 0x000fe40007ffe0ff */
[----:B------:R-:W-:-:S13]  /*6ba0*/  ISETP.GE.AND P0, PT, R50, UR4, PT ;  /* 0x0000000432007c0c */ /* 0x000fda000bf06270 */
[----:B------:R-:W-:Y:S05]  /*6bb0*/  @!P0 BRA `(.L_x_650) ;  /* 0xffffff9800348947 */ /* 0x000fea000383ffff */
.L_x_599:
        /* <DEDUP_REMOVED lines=8> */
[C---:B--2---:R-:W-:Y:S02]  /*6c40*/  SHF.L.U32 R0, R7.reuse, 0x1, RZ ;  /* 0x0000000107007819 */ /* 0x044fe400000006ff */
[----:B------:R-:W-:Y:S02]  /*6c50*/  IADD3 R4, R7, -0x1, RZ ;  /* 0xffffffff07047810 */ /* 0x000fe40007ffe0ff */
[----:B------:R-:W-:Y:S02]  /*6c60*/  SEL R5, R0, RZ, P1 ;  /* 0x000000ff00057207 */ /* 0x000fe40000800000 */
[----:B------:R-:W-:-:S03]  /*6c70*/  ISETP.NE.OR P0, PT, R41, R4, P0 ;  /* 0x000000042900720c */ /* 0x000fc60000705670 */
[----:B---3--:R-:W-:Y:S01]  /*6c80*/  IMAD.WIDE.U32 R2, R5, 0x4, R2 ;  /* 0x0000000405027825 */ /* 0x008fe200078e0002 */
[----:B------:R-:W-:Y:S09]  /*6c90*/  @P2 BRA `(.L_x_652) ;  /* 0x0000000000242947 */ /* 0x000ff20003800000 */
        /* <DEDUP_REMOVED lines=9> */
.L_x_652:
[----:B------:R-:W-:Y:S05]  /*6d30*/  BSYNC B0 ;  /* 0x0000000000007941 */ /* 0x000fea0003800000 */
.L_x_651:
[----:B------:R-:W-:Y:S05]  /*6d40*/  @P0 EXIT ;  /* 0x000000000000094d */ /* 0x000fea0003800000 */
[----:B------:R-:W-:Y:S05]  /*6d50*/  @P2 BRA `(.L_x_653) ;  /* 0x0000000000202947 */ /* 0x000fea0003800000 */
[----:B------:R-:W-:-:S05]  /*6d60*/  IMAD R0, R6, R7, RZ ;  /* 0x0000000706007224 */ /* 0x000fca00078e02ff */
[----:B------:R-:W-:-:S13]  /*6d70*/  ISETP.NE.AND P0, PT, R0, -0x1, PT ;  /* 0xffffffff0000780c */ /* 0x000fda0003f05270 */
[----:B------:R-:W-:Y:S05]  /*6d80*/  @!P0 BRA `(.L_x_653) ;  /* 0x0000000000148947 */ /* 0x000fea0003800000 */
.L_x_654:
[----:B-1----:R-:W2:Y:S04]  /*6d90*/  LDG.E.STRONG.GPU R5, desc[UR8][R2.64] ;  /* 0x0000000802057981 */ /* 0x002ea8000c1ef900 */
[----:B--2---:R-:W-:Y:S01]  /*6da0*/  CCTL.IVALL ;  /* 0x00000000ff00798f */ /* 0x004fe20002000000 */
[----:B------:R-:W-:Y:S05]  /*6db0*/  YIELD ;  /* 0x0000000000007946 */ /* 0x000fea0003800000 */
[----:B------:R-:W-:-:S13]  /*6dc0*/  ISETP.NE.AND P0, PT, R5, R0, PT ;  /* 0x000000000500720c */ /* 0x000fda0003f05270 */
[----:B------:R-:W-:Y:S05]  /*6dd0*/  @P0 BRA `(.L_x_654) ;  /* 0xfffffffc00ec0947 */ /* 0x000fea000383ffff */
.L_x_653:
[----:B------:R-:W-:Y:S05]  /*6de0*/  WARPSYNC.ALL ;  /* 0x0000000000007948 */ /* 0x000fea0003800000 */
[----:B------:R-:W2:Y:S08]  /*6df0*/  LDC.64 R22, c[0x0][0x288] ;  /* 0x0000a200ff167b82 */ /* 0x000eb00000000a00 */
[----:B------:R-:W-:Y:S01]  /*6e00*/  BAR.SYNC.DEFER_BLOCKING 0x0 ;  /* 0x0000000000007b1d */ /* 0x000fe20000010000 */
[----:B--2---:R-:W-:-:S04]  /*6e10*/  LEA.HI R0, P0, R23, R22, RZ, 0x1 ;  /* 0x0000001617007211 */ /* 0x004fc800078108ff */
[----:B-1----:R-:W-:-:S04]  /*6e20*/  IADD3.X R3, RZ, R23, RZ, P0, !PT ;  /* 0x00000017ff037210 */ /* 0x002fc800007fe4ff */
        /* <DEDUP_REMOVED lines=8> */
[----:B0-----:R-:W0:Y:S01]  /*6eb0*/  LDC.64 R14, c[0x0][0x218] ;  /* 0x00008600ff0e7b82 */ /* 0x001e220000000a00 */
        /* <DEDUP_REMOVED lines=10> */
.L_x_655:
        /* <DEDUP_REMOVED lines=23> */
.L_x_656:
        /* <DEDUP_REMOVED lines=11> */
.L_x_2294:


//--------------------- .text._Z35group_norm_nhwc_bwd_one_pass_kernelI11Fp16IOBf16WLi64ELi12ELi384EEv26Group_norm_nhwc_bwd_params --------------------------
	.section	.text._Z35group_norm_nhwc_bwd_one_pass_kernelI11Fp16IOBf16WLi64ELi12ELi384EEv26Group_norm_nhwc_bwd_params,"ax",@progbits
	.align	128
        .global         _Z35group_norm_nhwc_bwd_one_pass_kernelI11Fp16IOBf16WLi64ELi12ELi384EEv26Group_norm_nhwc_bwd_params
        .type           _Z35group_norm_nhwc_bwd_one_pass_kernelI11Fp16IOBf16WLi64ELi12ELi384EEv26Group_norm_nhwc_bwd_params,@function
        .size           _Z35group_norm_nhwc_bwd_one_pass_kernelI11Fp16IOBf16WLi64ELi12ELi384EEv26Group_norm_nhwc_bwd_params,(.L_x_2295 - _Z35group_norm_nhwc_bwd_one_pass_kernelI11Fp16IOBf16WLi64ELi12ELi384EEv26Group_norm_nhwc_bwd_params)
        .other          _Z35group_norm_nhwc_bwd_one_pass_kernelI11Fp16IOBf16WLi64ELi12ELi384EEv26Group_norm_nhwc_bwd_params,@"STO_CUDA_ENTRY STV_DEFAULT"
_Z35group_norm_nhwc_bwd_one_pass_kernelI11Fp16IOBf16WLi64ELi12ELi384EEv26Group_norm_nhwc_bwd_params:
.text._Z35group_norm_nhwc_bwd_one_pass_kernelI11Fp16IOBf16WLi64ELi12ELi384EEv26Group_norm_nhwc_bwd_params:
        /* <DEDUP_REMOVED lines=13> */
[----:B------:R-:W-:Y:S01]  /*00d0*/  ULDC.64 UR18, c[0x0][0x290] ;  /* 0x0000a40000127ab9 */ /* 0x000fe20000000a00 */
[----:B------:R-:W-:Y:S02]  /*00e0*/  UIMAD.WIDE.U32 UR4, UR12, 0x3, URZ ;  /* 0x000000030c0478a5 */ /* 0x000fe4000f8e003f */
[----:B------:R-:W-:Y:S01]  /*00f0*/  SHF.R.U32.HI R0, RZ, 0x2, R3 ;  /* 0x00000002ff007819 */ /* 0x000fe20000011603 */
[----:B------:R-:W-:Y:S01]  /*0100*/  UIMAD UR9, UR13, 0x3, URZ ;  /* 0x000000030d0978a4 */ /* 0x000fe2000f8e023f */
[----:B------:R-:W0:Y:S01]  /*0110*/  LDC R5, c[0x0][0x2ac] ;  /* 0x0000ab00ff057b82 */ /* 0x000e220000000800 */
[----:B------:R-:W-:Y:S01]  /*0120*/  ULEA.HI UR12, UP0, UR13, UR12, URZ, 0x1 ;  /* 0x0000000c0d0c7291 */ /* 0x000fe2000f81083f */
[----:B------:R-:W-:Y:S01]  /*0130*/  SHF.R.S32.HI R3, RZ, 0x1f, R28 ;  /* 0x0000001fff037819 */ /* 0x000fe2000001141c */
[----:B------:R-:W-:-:S02]  /*0140*/  UIADD3 UR9, UR5, UR9, URZ ;  /* 0x0000000905097290 */ /* 0x000fc4000fffe03f */
[----:B------:R-:W-:Y:S01]  /*0150*/  UIADD3.X UR10, URZ, UR13, URZ, UP0, !UPT ;  /* 0x0000000d3f0a7290 */ /* 0x000fe200087fe43f */
[----:B------:R-:W-:Y:S01]  /*0160*/  LEA.HI R3, R3, R28, RZ, 0x5 ;  /* 0x0000001c03037211 */ /* 0x000fe200078f28ff */
[----:B------:R-:W-:Y:S01]  /*0170*/  ULEA.HI UR11, UP0, UR9, UR4, URZ, 0x1 ;  /* 0x00000004090b7291 */ /* 0x000fe2000f81083f */
[----:B------:R-:W1:Y:S01]  /*0180*/  S2UR UR7, SR_CgaCtaId ;  /* 0x00000000000779c3 */ /* 0x000e620000008800 */
[----:B------:R-:W-:Y:S01]  /*0190*/  UMOV UR6, 0x400 ;  /* 0x0000040000067882 */ /* 0x000fe20000000000 */
[----:B------:R-:W-:Y:S01]  /*01a0*/  SHF.R.S32.HI R3, RZ, 0x5, R3 ;  /* 0x00000005ff037819 */ /* 0x000fe20000011403 */
[----:B------:R-:W-:Y:S02]  /*01b0*/  UIADD3.X UR9, URZ, UR9, URZ, UP0, !UPT ;  /* 0x000000093f097290 */ /* 0x000fe400087fe43f */
[----:B------:R-:W-:Y:S02]  /*01c0*/  USHF.R.S64 UR12, UR12, 0x1, UR10 ;  /* 0x000000010c0c7899 */ /* 0x000fe4000800100a */
[----:B------:R-:W-:-:S02]  /*01d0*/  USHF.R.S64 UR11, UR11, 0x1, UR9 ;  /* 0x000000010b0b7899 */ /* 0x000fc40008001009 */
[----:B------:R-:W-:Y:S02]  /*01e0*/  USHF.R.S32.HI UR10, URZ, 0x1, UR10 ;  /* 0x000000013f0a7899 */ /* 0x000fe4000801140a */
[----:B------:R-:W-:Y:S02]  /*01f0*/  USHF.R.S32.HI UR9, URZ, 0x1, UR9 ;  /* 0x000000013f097899 */ /* 0x000fe40008011409 */
[----:B------:R-:W-:Y:S02]  /*0200*/  USHF.L.U64.HI UR10, UR12, 0x2, UR10 ;  /* 0x000000020c0a7899 */ /* 0x000fe4000801020a */
[----:B------:R-:W-:Y:S01]  /*0210*/  USHF.L.U64.HI UR9, UR11, 0x2, UR9 ;  /* 0x000000020b097899 */ /* 0x000fe20008010209 */
[----:B0-----:R-:W-:Y:S01]  /*0220*/  IMAD R0, R5, UR16, R0 ;  /* 0x0000001005007c24 */ /* 0x001fe2000f8e0200 */
[----:B------:R-:W-:Y:S01]  /*0230*/  UMOV UR5, UR8 ;  /* 0x0000000800057c82 */ /* 0x000fe20008000000 */
[----:B------:R-:W-:-:S03]  /*0240*/  UMOV UR4, URZ ;  /* 0x0000003f00047c82 */ /* 0x000fc60008000000 */
[----:B------:R-:W-:Y:S02]  /*0250*/  ISETP.GE.U32.AND P1, PT, R0, UR18, PT ;  /* 0x0000001200007c0c */ /* 0x000fe4000bf26070 */
[----:B------:R-:W-:Y:S01]  /*0260*/  SHF.R.S32.HI R0, RZ, 0x1f, R0 ;  /* 0x0000001fff007819 */ /* 0x000fe20000011400 */
[----:B-1----:R-:W-:-:S03]  /*0270*/  ULEA UR6, UR7, UR6, 0x18 ;  /* 0x0000000607067291 */ /* 0x002fc6000f8ec03f */
[----:B------:R-:W-:-:S03]  /*0280*/  ISETP.GE.AND.EX P1, PT, R0, UR19, PT, P1 ;  /* 0x0000001300007c0c */ /* 0x000fc6000bf26310 */
[----:B------:R-:W-:Y:S02]  /*0290*/  LEA R37, R3, UR6, 0x3 ;  /* 0x0000000603257c11 */ /* 0x000fe4000f8e18ff */
[----:B------:R-:W-:-:S13]  /*02a0*/  ISETP.LT.U32.AND P1, PT, R28, 0x180, !P1 ;  /* 0x000001801c00780c */ /* 0x000fda0004f21070 */
.L_x_680:
        /* <DEDUP_REMOVED lines=41> */
[----:B------:R-:W-:Y:S02]  /*0540*/  SEL R34, R5, R4, !P0 ;  /* 0x0000000405227207 */ /* 0x000fe40004000000 */
[----:B------:R-:W-:Y:S02]  /*0550*/  @!P5 IADD3 R6, -R6, RZ, RZ ;  /* 0x000000ff0606d210 */ /* 0x000fe40007ffe1ff */
[----:B------:R-:W-:Y:S01]  /*0560*/  SHF.L.U32 R7, R7, 0x1, RZ ;  /* 0x0000000107077819 */ /* 0x000fe200000006ff */
[----:B------:R-:W-:Y:S01]  /*0570*/  IMAD R0, R34, 0xc, RZ ;  /* 0x0000000c22007824 */ /* 0x000fe200078e02ff */
[----:B------:R-:W-:Y:S01]  /*0580*/  SEL R5, R5, R6, !P0 ;  /* 0x0000000605057207 */ /* 0x000fe20004000000 */
[----:B--2---:R-:W-:Y:S01]  /*0590*/  IMAD R17, R10, UR16, R11 ;  /* 0x000000100a117c24 */ /* 0x004fe2000f8e020b */
[----:B------:R-:W-:Y:S01]  /*05a0*/  SHF.R.S32.HI R9, RZ, 0x1f, R7 ;  /* 0x0000001fff097819 */ /* 0x000fe20000011407 */
[----:B------:R-:W0:Y:S01]  /*05b0*/  @P1 LDC.64 R10, c[0x0][0x230] ;  /* 0x00008c00ff0a1b82 */ /* 0x000e220000000a00 */
[----:B------:R-:W-:-:S02]  /*05c0*/  IADD3 R30, P0, R7, R0, RZ ;  /* 0x00000000071e7210 */ /* 0x000fc40007f1e0ff */
[----:B------:R-:W-:Y:S02]  /*05d0*/  SHF.R.S32.HI R4, RZ, 0x1f, R5 ;  /* 0x0000001fff047819 */ /* 0x000fe40000011405 */
[----:B------:R-:W-:Y:S02]  /*05e0*/  LEA.HI.X.SX32 R31, R0, R9, 0x1, P0 ;  /* 0x00000009001f7211 */ /* 0x000fe400000f0eff */
[----:B------:R-:W-:Y:S01]  /*05f0*/  SHF.R.S32.HI R15, RZ, 0x1f, R17 ;  /* 0x0000001fff0f7819 */ /* 0x000fe20000011411 */
[----:B------:R-:W-:Y:S02]  /*0600*/  IMAD R4, R4, UR6, RZ ;  /* 0x0000000604047c24 */ /* 0x000fe4000f8e02ff */
[----:B------:R-:W-:-:S04]  /*0610*/  IMAD.WIDE.U32 R30, R5, UR6, R30 ;  /* 0x00000006051e7c25 */ /* 0x000fc8000f8e001e */
[----:B------:R-:W-:Y:S02]  /*0620*/  IMAD R9, R5, UR7, R4 ;  /* 0x0000000705097c24 */ /* 0x000fe4000f8e0204 */
[----:B---3--:R-:W-:-:S03]  /*0630*/  @P1 IMAD R4, R15, R12, RZ ;  /* 0x0000000c0f041224 */ /* 0x008fc600078e02ff */
[----:B------:R-:W-:Y:S01]  /*0640*/  IADD3 R5, R31, R9, RZ ;  /* 0x000000091f057210 */ /* 0x000fe20007ffe0ff */
[----:B------:R-:W-:Y:S01]  /*0650*/  @P1 IMAD R15, R17, R13, R4 ;  /* 0x0000000d110f1224 */ /* 0x000fe200078e0204 */
[----:B------:R-:W1:Y:S01]  /*0660*/  @P1 LDC.64 R8, c[0x0][0x228] ;  /* 0x00008a00ff081b82 */ /* 0x000e620000000a00 */
        /* <DEDUP_REMOVED lines=11> */
[----:B------:R-:W-:Y:S01]  /*0720*/  PRMT R35, RZ, 0x5410, RZ ;  /* 0x00005410ff237816 */ /* 0x000fe200000000ff */
[----:B------:R-:W-:Y:S01]  /*0730*/  UMOV UR8, 0x3f800000 ;  /* 0x3f80000000087882 */ /* 0x000fe20000000000 */
[----:B------:R-:W-:Y:S01]  /*0740*/  BSSY B0, `(.L_x_658) ;  /* 0x0000022000007945 */ /* 0x000fe20003800000 */
[----:B------:R-:W-:Y:S01]  /*0750*/  HFMA2.MMA R29, -RZ, RZ, 0, 0 ;  /* 0x00000000ff1d7435 */ /* 0x000fe200000001ff */
[----:B------:R-:W-:Y:S01]  /*0760*/  CS2R R32, SRZ ;  /* 0x0000000000207805 */ /* 0x000fe2000001ff00 */
        /* <DEDUP_REMOVED lines=11> */
[----:B--2---:R-:W-:-:S04]  /*0820*/  @P1 PRMT R35, R35, 0x5410, R10 ;  /* 0x0000541023231816 */ /* 0x004fc8000000000a */
        /* <DEDUP_REMOVED lines=19> */
.L_x_659:
[----:B------:R-:W-:Y:S05]  /*0960*/  BSYNC B0 ;  /* 0x0000000000007941 */ /* 0x000fea0003800000 */
.L_x_658:
[----:B------:R-:W-:Y:S01]  /*0970*/  ULDC.U8 UR6, c[0x0][0x2a4] ;  /* 0x0000a90000067ab9 */ /* 0x000fe20000000000 */
[----:B------:R-:W-:Y:S01]  /*0980*/  PRMT R36, RZ, 0x5410, RZ ;  /* 0x00005410ff247816 */ /* 0x000fe200000000ff */
[--C-:B------:R-:W-:Y:S01]  /*0990*/  HADD2.F32 R7, -RZ, R35.reuse.H1_H1 ;  /* 0x30000023ff077230 */ /* 0x100fe20000004100 */
[----:B------:R-:W-:Y:S01]  /*09a0*/  ISETP.NE.AND P0, PT, RZ, UR6, PT ;  /* 0x00000006ff007c0c */ /* 0x000fe2000bf05270 */
[----:B------:R-:W-:Y:S01]  /*09b0*/  HADD2.F32 R9, -RZ, R35.H0_H0 ;  /* 0x20000023ff097230 */ /* 0x000fe20000004100 */
[----:B-----5:R-:W-:Y:S02]  /*09c0*/  @P1 PRMT R36, R36, 0x5410, R6 ;  /* 0x0000541024241816 */ /* 0x020fe40000000006 */
[----:B------:R-:W-:Y:S02]  /*09d0*/  FADD.FTZ R7, -R2, R7 ;  /* 0x0000000702077221 */ /* 0x000fe40000010100 */
[----:B------:R-:W-:Y:S01]  /*09e0*/  @P1 PRMT R36, R6, 0x7632, R36 ;  /* 0x0000763206241816 */ /* 0x000fe20000000024 */
[----:B------:R-:W-:Y:S01]  /*09f0*/  FADD.FTZ R9, -R2, R9 ;  /* 0x0000000902097221 */ /* 0x000fe20000010100 */
[----:B------:R-:W-:-:S03]  /*0a00*/  FMUL.FTZ R12, R7, UR8 ;  /* 0x00000008070c7c20 */ /* 0x000fc60008410000 */
[--C-:B------:R-:W-:Y:S02]  /*0a10*/  HADD2.F32 R14, -RZ, R36.reuse.H1_H1 ;  /* 0x30000024ff0e7230 */ /* 0x100fe40000004100 */
[----:B------:R-:W-:Y:S01]  /*0a20*/  FMUL.FTZ R13, R9, UR8 ;  /* 0x00000008090d7c20 */ /* 0x000fe20008410000 */
[----:B------:R-:W-:Y:S01]  /*0a30*/  HADD2.F32 R0, -RZ, R36.H0_H0 ;  /* 0x20000024ff007230 */ /* 0x000fe20000004100 */
        /* <DEDUP_REMOVED lines=19> */
.L_x_660:
[----:B------:R-:W0:Y:S01]  /*0b70*/  S2R R10, SR_LANEID ;  /* 0x00000000000a7919 */ /* 0x000e220000000000 */
[----:B------:R-:W-:Y:S01]  /*0b80*/  FMUL.FTZ R7, R14, R29 ;  /* 0x0000001d0e077220 */ /* 0x000fe20000410000 */
[----:B------:R-:W-:Y:S01]  /*0b90*/  FMUL.FTZ R8, R0, R3 ;  /* 0x0000000300087220 */ /* 0x000fe20000410000 */
[----:B------:R-:W1:Y:S01]  /*0ba0*/  S2UR UR13, SR_CgaCtaId ;  /* 0x00000000000d79c3 */ /* 0x000e620000008800 */
[----:B------:R-:W-:Y:S01]  /*0bb0*/  UMOV UR7, 0x400 ;  /* 0x0000040000077882 */ /* 0x000fe20000000000 */
[----:B------:R-:W-:Y:S01]  /*0bc0*/  FFMA.FTZ R6, R12, R7, RZ ;  /* 0x000000070c067223 */ /* 0x000fe200000100ff */
[----:B------:R-:W-:Y:S01]  /*0bd0*/  FADD.FTZ R7, RZ, R7 ;  /* 0x00000007ff077221 */ /* 0x000fe20000010000 */
[----:B------:R-:W-:Y:S01]  /*0be0*/  UIADD3 UR6, UR7, 0x80, URZ ;  /* 0x0000008007067890 */ /* 0x000fe2000fffe03f */
[----:B------:R-:W-:Y:S01]  /*0bf0*/  ISETP.NE.AND P2, PT, R28, RZ, PT ;  /* 0x000000ff1c00720c */ /* 0x000fe20003f45270 */
[C---:B------:R-:W-:Y:S01]  /*0c00*/  FFMA.FTZ R6, R13.reuse, R8, R6 ;  /* 0x000000080d067223 */ /* 0x040fe20000010006 */
[----:B------:R-:W-:Y:S01]  /*0c10*/  FADD.FTZ R7, R8, R7 ;  /* 0x0000000708077221 */ /* 0x000fe20000010000 */
[----:B------:R-:W-:Y:S01]  /*0c20*/  FFMA.FTZ R12, R12, R14, RZ ;  /* 0x0000000e0c0c7223 */ /* 0x000fe200000100ff */
[----:B------:R-:W-:Y:S01]  /*0c30*/  FFMA.FTZ R13, R13, R0, RZ ;  /* 0x000000000d0d7223 */ /* 0x000fe200000100ff */
[----:B------:R-:W-:Y:S01]  /*0c40*/  FADD.FTZ R15, RZ, R0 ;  /* 0x00000000ff0f7221 */ /* 0x000fe20000010000 */
[----:B------:R-:W2:Y:S01]  /*0c50*/  SHFL.DOWN PT, R9, R6, 0x1, 0x1f ;  /* 0x08201f0006097f89 */ /* 0x000ea200000e0000 */
[----:B------:R-:W-:Y:S01]  /*0c60*/  FADD.FTZ R14, RZ, R14 ;  /* 0x0000000eff0e7221 */ /* 0x000fe20000010000 */
[----:B------:R-:W-:Y:S01]  /*0c70*/  BSSY B0, `(.L_x_661) ;  /* 0x000003e000007945 */ /* 0x000fe20003800000 */
[----:B------:R-:W-:Y:S01]  /*0c80*/  ISETP.GT.U32.AND P3, PT, R28, 0x5, PT ;  /* 0x000000051c00780c */ /* 0x000fe20003f64070 */
[----:B------:R-:W3:Y:S01]  /*0c90*/  SHFL.DOWN PT, R8, R7, 0x1, 0x1f ;  /* 0x08201f0007087f89 */ /* 0x000ee200000e0000 */
[----:B-1----:R-:W-:Y:S01]  /*0ca0*/  ULEA UR6, UR13, UR6, 0x18 ;  /* 0x000000060d067291 */ /* 0x002fe2000f8ec03f */
[----:B0-----:R-:W-:-:S05]  /*0cb0*/  ISETP.GT.AND P0, PT, R10, 0x1e, PT ;  /* 0x0000001e0a00780c */ /* 0x001fca0003f04270 */
[----:B------:R-:W-:-:S05]  /*0cc0*/  LEA R0, R28, UR6, 0x4 ;  /* 0x000000061c007c11 */ /* 0x000fca000f8e20ff */
[----:B------:R-:W-:Y:S03]  /*0cd0*/  STS.128 [R0], R12 ;  /* 0x0000000c00007388 */ /* 0x000fe60000000c00 */
[----:B--2---:R-:W-:Y:S01]  /*0ce0*/  @!P0 FADD.FTZ R6, R6, R9 ;  /* 0x0000000906068221 */ /* 0x004fe20000010000 */
[----:B---3--:R-:W-:Y:S01]  /*0cf0*/  @!P0 FADD.FTZ R7, R7, R8 ;  /* 0x0000000807078221 */ /* 0x008fe20000010000 */
[----:B------:R-:W-:-:S03]  /*0d00*/  ISETP.GT.AND P0, PT, R10, 0x1d, PT ;  /* 0x0000001d0a00780c */ /* 0x000fc60003f04270 */
[----:B------:R-:W0:Y:S04]  /*0d10*/  SHFL.DOWN PT, R9, R6, 0x2, 0x1f ;  /* 0x08401f0006097f89 */ /* 0x000e2800000e0000 */
[----:B------:R-:W1:Y:S06]  /*0d20*/  SHFL.DOWN PT, R8, R7, 0x2, 0x1f ;  /* 0x08401f0007087f89 */ /* 0x000e6c00000e0000 */
        /* <DEDUP_REMOVED lines=25> */
[----:B------:R-:W-:Y:S01]  /*0ec0*/  LDS.128 R24, [UR6+0x60] ;  /* 0x00006006ff187984 */ /* 0x000fe20008000c00 */
        /* <DEDUP_REMOVED lines=11> */
[----:B------:R-:W-:-:S03]  /*0f80*/  FADD.FTZ R6, R6, R11 ;  /* 0x0000000b06067221 */ /* 0x000fc60000010000 */
        /* <DEDUP_REMOVED lines=8> */
[----:B------:R-:W-:Y:S01]  /*1010*/  FADD.FTZ R7, R7, R24 ;  /* 0x0000001807077221 */ /* 0x000fe20000010000 */
[----:B------:R-:W-:-:S03]  /*1020*/  FADD.FTZ R8, R6, R25 ;  /* 0x0000001906087221 */ /* 0x000fc60000010000 */
[----:B------:R-:W-:Y:S01]  /*1030*/  FADD.FTZ R6, R7, R26 ;  /* 0x0000001a07067221 */ /* 0x000fe20000010000 */
[----:B------:R-:W-:-:S07]  /*1040*/  FADD.FTZ R7, R8, R27 ;  /* 0x0000001b08077221 */ /* 0x000fce0000010000 */
.L_x_662:
[----:B------:R-:W-:Y:S05]  /*1050*/  BSYNC B0 ;  /* 0x0000000000007941 */ /* 0x000fea0003800000 */
.L_x_661:
        /* <DEDUP_REMOVED lines=126> */
[----:B-1----:R-:W-:-:S02]  /*1840*/  FADD.FTZ R19, R16, R12 ;  /* 0x0000000c10137221 */ /* 0x002fc40000010000 */
[----:B------:R-:W-:Y:S01]  /*1850*/  FADD.FTZ R24, R24, R15 ;  /* 0x0000000f18187221 */ /* 0x000fe20000010000 */
[----:B------:R-:W-:Y:S01]  /*1860*/  FADD.FTZ R12, R17, R13 ;  /* 0x0000000d110c7221 */ /* 0x000fe20000010000 */
[----:B------:R-:W-:Y:S01]  /*1870*/  FADD.FTZ R13, R25, R14 ;  /* 0x0000000e190d7221 */ /* 0x000fe20000010000 */
[----:B--2---:R-:W-:Y:S02]  /*1880*/  FADD.FTZ R15, R19, R8 ;  /* 0x00000008130f7221 */ /* 0x004fe40000010000 */
        /* <DEDUP_REMOVED lines=186> */
[----:B------:R-:W-:-:S07]  /*2430*/  FADD.FTZ R15, R18, R23 ;  /* 0x00000017120f7221 */ /* 0x000fce0000010000 */
.L_x_664:
[----:B------:R-:W-:Y:S05]  /*2440*/  BSYNC B0 ;  /* 0x0000000000007941 */ /* 0x000fea0003800000 */
.L_x_663:
        /* <DEDUP_REMOVED lines=20> */
.L_x_666:
[----:B------:R-:W-:Y:S05]  /*2590*/  BSYNC B0 ;  /* 0x0000000000007941 */ /* 0x000fea0003800000 */
.L_x_665:
[----:B------:R-:W-:Y:S05]  /*25a0*/  @!P0 BRA `(.L_x_667) ;  /* 0x0000001000908947 */ /* 0x000fea0003800000 */
[----:B--2---:R-:W1:Y:S01]  /*25b0*/  LDC R8, c[0x0][0x10] ;  /* 0x00000400ff087b82 */ /* 0x004e620000000800 */
        /* <DEDUP_REMOVED lines=17> */
[----:B------:R-:W-:Y:S02]  /*26d0*/  UPOPC UR7, UR7 ;  /* 0x00000007000772bf */ /* 0x000fe40008000000 */
[----:B------:R-:W-:-:S04]  /*26e0*/  USEL UR6, UR6, 0xffffffff, !UP0 ;  /* 0xffffffff06067887 */ /* 0x000fc8000c000000 */
[----:B------:R-:W-:-:S06]  /*26f0*/  UIMAD UR6, UR6, UR7, URZ ;  /* 0x00000007060672a4 */ /* 0x000fcc000f8e023f */
[----:B------:R-:W-:Y:S02]  /*2700*/  MOV R19, UR6 ;  /* 0x0000000600137c02 */ /* 0x000fe40008000f00 */
[----:B-1----:R-:W-:Y:S01]  /*2710*/  ISETP.EQ.U32.AND P0, PT, R14, UR13, PT ;  /* 0x0000000d0e007c0c */ /* 0x002fe2000bf02070 */
[----:B------:R-:W-:-:S05]  /*2720*/  IMAD.WIDE.U32 R14, R15, 0x8, R12 ;  /* 0x000000080f0e7825 */ /* 0x000fca00078e000c */
[----:B------:R1:W-:Y:S07]  /*2730*/  STG.E.64 desc[UR14][R14.64], R6 ;  /* 0x000000060e007986 */ /* 0x0003ee000c101b0e */
        /* <DEDUP_REMOVED lines=8> */
.L_x_669:
[----:B------:R-:W2:Y:S04]  /*27c0*/  LDG.E.STRONG.GPU R14, desc[UR14][R10.64] ;  /* 0x0000000e0a0e7981 */ /* 0x000ea8000c1ef900 */
[----:B--2---:R-:W-:Y:S01]  /*27d0*/  CCTL.IVALL ;  /* 0x00000000ff00798f */ /* 0x004fe20002000000 */
[----:B------:R-:W-:Y:S05]  /*27e0*/  YIELD ;  /* 0x0000000000007946 */ /* 0x000fea0003800000 */
[----:B------:R-:W-:-:S13]  /*27f0*/  ISETP.NE.AND P0, PT, R14, R17, PT ;  /* 0x000000110e00720c */ /* 0x000fda0003f05270 */
[----:B------:R-:W-:Y:S05]  /*2800*/  @P0 BRA `(.L_x_669) ;  /* 0xfffffffc00ec0947 */ /* 0x000fea000383ffff */
.L_x_668:
        /* <DEDUP_REMOVED lines=8> */
[----:B------:R-:W-:-:S04]  /*2890*/  LOP3.LUT R11, R0, 0x3, RZ, 0xc0, !PT ;  /* 0x00000003000b7812 */ /* 0x000fc800078ec0ff */
[----:B------:R-:W-:Y:S02]  /*28a0*/  IADD3 R10, -R11, R0, RZ ;  /* 0x000000000b0a7210 */ /* 0x000fe40007ffe1ff */
[----:B------:R-:W-:Y:S02]  /*28b0*/  MOV R11, RZ ;  /* 0x000000ff000b7202 */ /* 0x000fe40000000f00 */
[----:B------:R-:W-:-:S13]  /*28c0*/  ISETP.GT.AND P0, PT, R10, RZ, PT ;  /* 0x000000ff0a00720c */ /* 0x000fda0003f04270 */
[----:B------:R-:W-:Y:S05]  /*28d0*/  @!P0 BRA `(.L_x_671) ;  /* 0x0000000800d88947 */ /* 0x000fea0003800000 */
[----:B------:R-:W-:Y:S02]  /*28e0*/  ISETP.GT.AND P3, PT, R10, 0xc, PT ;  /* 0x0000000c0a00780c */ /* 0x000fe40003f64270 */
[----:B------:R-:W-:-:S11]  /*28f0*/  PLOP3.LUT P0, PT, PT, PT, PT, 0x80, 0x0 ;  /* 0x000000000000781c */ /* 0x000fd60003f0f070 */
[----:B------:R-:W-:Y:S05]  /*2900*/  @!P3 BRA `(.L_x_672) ;  /* 0x0000000400d0b947 */ /* 0x000fea0003800000 */
[----:B------:R-:W-:-:S13]  /*2910*/  PLOP3.LUT P0, PT, PT, PT, PT, 0x8, 0x0 ;  /* 0x000000000000781c */ /* 0x000fda0003f0e170 */
.L_x_673:
[C---:B------:R-:W-:Y:S02]  /*2920*/  IADD3 R17, R11.reuse, 0x1, RZ ;  /* 0x000000010b117810 */ /* 0x040fe40007ffe0ff */
[----:B------:R-:W-:Y:S02]  /*2930*/  ISETP.EQ.OR P3, PT, R11, UR16, P2 ;  /* 0x000000100b007c0c */ /* 0x000fe40009762670 */
        /* <DEDUP_REMOVED lines=19> */
[----:B------:R-:W-:Y:S01]  /*2a70*/  @!P3 FADD.FTZ R7, R7, R15 ;  /* 0x0000000f0707b221 */ /* 0x000fe20000010000 */
        /* <DEDUP_REMOVED lines=34> */
[----:B------:R-:W-:Y:S01]  /*2ca0*/  IADD3 R20, R11, 0xa, RZ ;  /* 0x0000000a0b147810 */ /* 0x000fe20007ffe0ff */
        /* <DEDUP_REMOVED lines=58> */
.L_x_672:
        /* <DEDUP_REMOVED lines=12> */
[----:B------:R-:W0:Y:S03]  /*3110*/  @!P5 LDG.E.64 R14, desc[UR14][R14.64] ;  /* 0x0000000e0e0ed981 */ /* 0x000e26000c1e1b00 */
[----:B------:R-:W-:Y:S02]  /*3120*/  @!P3 IMAD.WIDE.U32 R18, R19, 0x8, R12 ;  /* 0x000000081312b825 */ /* 0x000fe400078e000c */
[----:B------:R-:W2:Y:S04]  /*3130*/  @!P6 LDG.E.64 R16, desc[UR14][R16.64] ;  /* 0x0000000e1010e981 */ /* 0x000ea8000c1e1b00 */
[----:B------:R-:W3:Y:S01]  /*3140*/  @!P3 LDG.E.64 R18, desc[UR14][R18.64] ;  /* 0x0000000e1212b981 */ /* 0x000ee2000c1e1b00 */
[----:B------:R-:W-:-:S02]  /*3150*/  IADD3 R21, R11, 0x3, RZ ;  /* 0x000000030b157810 */ /* 0x000fc40007ffe0ff */
[----:B------:R-:W-:Y:S02]  /*3160*/  IADD3 R11, R11, 0x4, RZ ;  /* 0x000000040b0b7810 */ /* 0x000fe40007ffe0ff */
[----:B------:R-:W-:Y:S02]  /*3170*/  ISETP.EQ.OR P0, PT, R21, UR16, P2 ;  /* 0x0000001015007c0c */ /* 0x000fe40009702670 */
[C---:B------:R-:W-:Y:S02]  /*3180*/  ISETP.EQ.OR P4, PT, R11.reuse, UR16, P2 ;  /* 0x000000100b007c0c */ /* 0x040fe40009782670 */
[C---:B------:R-:W-:Y:S02]  /*3190*/  IADD3 R23, R11.reuse, 0x1, RZ ;  /* 0x000000010b177810 */ /* 0x040fe40007ffe0ff */
[----:B------:R-:W-:-:S07]  /*31a0*/  IADD3 R22, R11, 0x3, RZ ;  /* 0x000000030b167810 */ /* 0x000fce0007ffe0ff */
[----:B------:R-:W-:-:S04]  /*31b0*/  @!P0 IMAD R21, R8, R21, R9 ;  /* 0x0000001508158224 */ /* 0x000fc800078e0209 */
[----:B------:R-:W-:-:S06]  /*31c0*/  @!P0 IMAD.WIDE.U32 R20, R21, 0x8, R12 ;  /* 0x0000000815148825 */ /* 0x000fcc00078e000c */
[----:B------:R-:W4:Y:S01]  /*31d0*/  @!P0 LDG.E.64 R20, desc[UR14][R20.64] ;  /* 0x0000000e14148981 */ /* 0x000f22000c1e1b00 */
[----:B0-----:R-:W-:Y:S01]  /*31e0*/  @!P5 FADD.FTZ R6, R6, R14 ;  /* 0x0000000e0606d221 */ /* 0x001fe20000010000 */
[----:B------:R-:W-:Y:S01]  /*31f0*/  @!P5 FADD.FTZ R7, R7, R15 ;  /* 0x0000000f0707d221 */ /* 0x000fe20000010000 */
[----:B------:R-:W-:Y:S02]  /*3200*/  IADD3 R14, R11, 0x2, RZ ;  /* 0x000000020b0e7810 */ /* 0x000fe40007ffe0ff */
[----:B------:R-:W-:Y:S01]  /*3210*/  ISETP.EQ.OR P5, PT, R23, UR16, P2 ;  /* 0x0000001017007c0c */ /* 0x000fe200097a2670 */
[----:B--2---:R-:W-:Y:S01]  /*3220*/  @!P6 FADD.FTZ R6, R6, R16 ;  /* 0x000000100606e221 */ /* 0x004fe20000010000 */
[----:B------:R-:W-:Y:S01]  /*3230*/  @!P6 FADD.FTZ R7, R7, R17 ;  /* 0x000000110707e221 */ /* 0x000fe20000010000 */
[----:B------:R-:W-:Y:S02]  /*3240*/  ISETP.EQ.OR P6, PT, R14, UR16, P2 ;  /* 0x000000100e007c0c */ /* 0x000fe400097c2670 */
[----:B---3--:R-:W-:Y:S01]  /*3250*/  @!P3 FADD.FTZ R6, R6, R18 ;  /* 0x000000120606b221 */ /* 0x008fe20000010000 */
[----:B------:R-:W-:Y:S01]  /*3260*/  @!P3 FADD.FTZ R7, R7, R19 ;  /* 0x000000130707b221 */ /* 0x000fe20000010000 */
[----:B------:R-:W-:Y:S01]  /*3270*/  ISETP.EQ.OR P3, PT, R22, UR16, P2 ;  /* 0x0000001016007c0c */ /* 0x000fe20009762670 */
[----:B------:R-:W-:-:S04]  /*3280*/  @!P4 IMAD R19, R8, R11, R9 ;  /* 0x0000000b0813c224 */ /* 0x000fc800078e0209 */
[----:B------:R-:W-:-:S04]  /*3290*/  @!P4 IMAD.WIDE.U32 R18, R19, 0x8, R12 ;  /* 0x000000081312c825 */ /* 0x000fc800078e000c */
[C-C-:B------:R-:W-:Y:S02]  /*32a0*/  @!P5 IMAD R17, R8.reuse, R23, R9.reuse ;  /* 0x000000170811d224 */ /* 0x140fe400078e0209 */
[----:B------:R-:W-:Y:S01]  /*32b0*/  @!P6 IMAD R15, R8, R14, R9 ;  /* 0x0000000e080fe224 */ /* 0x000fe200078e0209 */
[----:B------:R-:W2:Y:S01]  /*32c0*/  @!P4 LDG.E.64 R18, desc[UR14][R18.64] ;  /* 0x0000000e1212c981 */ /* 0x000ea2000c1e1b00 */
[----:B------:R-:W-:-:S04]  /*32d0*/  @!P5 IMAD.WIDE.U32 R16, R17, 0x8, R12 ;  /* 0x000000081110d825 */ /* 0x000fc800078e000c */
[----:B------:R-:W-:Y:S02]  /*32e0*/  @!P6 IMAD.WIDE.U32 R14, R15, 0x8, R12 ;  /* 0x000000080f0ee825 */ /* 0x000fe400078e000c */
[----:B------:R-:W3:Y:S02]  /*32f0*/  @!P5 LDG.E.64 R16, desc[UR14][R16.64] ;  /* 0x0000000e1010d981 */ /* 0x000ee4000c1e1b00 */
[----:B------:R-:W-:Y:S02]  /*3300*/  @!P3 IMAD R22, R8, R22, R9 ;  /* 0x000000160816b224 */ /* 0x000fe400078e0209 */
[----:B------:R-:W5:Y:S02]  /*3310*/  @!P6 LDG.E.64 R14, desc[UR14][R14.64] ;  /* 0x0000000e0e0ee981 */ /* 0x000f64000c1e1b00 */
[----:B------:R-:W-:-:S06]  /*3320*/  @!P3 IMAD.WIDE.U32 R22, R22, 0x8, R12 ;  /* 0x000000081616b825 */ /* 0x000fcc00078e000c */
[----:B------:R-:W5:Y:S01]  /*3330*/  @!P3 LDG.E.64 R22, desc[UR14][R22.64] ;  /* 0x0000000e1616b981 */ /* 0x000f62000c1e1b00 */
[----:B----4-:R-:W-:Y:S01]  /*3340*/  @!P0 FADD.FTZ R6, R6, R20 ;  /* 0x0000001406068221 */ /* 0x010fe20000010000 */
[----:B------:R-:W-:Y:S01]  /*3350*/  @!P0 FADD.FTZ R7, R7, R21 ;  /* 0x0000001507078221 */ /* 0x000fe20000010000 */
[----:B------:R-:W-:Y:S02]  /*3360*/  IADD3 R10, R10, -0x4, RZ ;  /* 0xfffffffc0a0a7810 */ /* 0x000fe40007ffe0ff */
[----:B------:R-:W-:Y:S02]  /*3370*/  PLOP3.LUT P0, PT, PT, PT, PT, 0x8, 0x0 ;  /* 0x000000000000781c */ /* 0x000fe40003f0e170 */
[----:B------:R-:W-:Y:S02]  /*3380*/  IADD3 R10, R10, -0x4, RZ ;  /* 0xfffffffc0a0a7810 */ /* 0x000fe40007ffe0ff */
[----:B------:R-:W-:Y:S01]  /*3390*/  IADD3 R11, R11, 0x4, RZ ;  /* 0x000000040b0b7810 */ /* 0x000fe20007ffe0ff */
[----:B--2---:R-:W-:Y:S01]  /*33a0*/  @!P4 FADD.FTZ R6, R6, R18 ;  /* 0x000000120606c221 */ /* 0x004fe20000010000 */
[----:B------:R-:W-:-:S03]  /*33b0*/  @!P4 FADD.FTZ R7, R7, R19 ;  /* 0x000000130707c221 */ /* 0x000fc60000010000 */
[----:B---3--:R-:W-:Y:S01]  /*33c0*/  @!P5 FADD.FTZ R6, R6, R16 ;  /* 0x000000100606d221 */ /* 0x008fe20000010000 */
[----:B------:R-:W-:-:S03]  /*33d0*/  @!P5 FADD.FTZ R7, R7, R17 ;  /* 0x000000110707d221 */ /* 0x000fc60000010000 */
[----:B-----5:R-:W-:Y:S01]  /*33e0*/  @!P6 FADD.FTZ R6, R6, R14 ;  /* 0x0000000e0606e221 */ /* 0x020fe20000010000 */
[----:B------:R-:W-:-:S03]  /*33f0*/  @!P6 FADD.FTZ R7, R7, R15 ;  /* 0x0000000f0707e221 */ /* 0x000fc60000010000 */
[----:B------:R-:W-:Y:S01]  /*3400*/  @!P3 FADD.FTZ R6, R6, R22 ;  /* 0x000000160606b221 */ /* 0x000fe20000010000 */
[----:B------:R-:W-:-:S07]  /*3410*/  @!P3 FADD.FTZ R7, R7, R23 ;  /* 0x000000170707b221 */ /* 0x000fce0000010000 */
.L_x_674:
[----:B------:R-:W-:-:S13]  /*3420*/  ISETP.NE.OR P0, PT, R10, RZ, P0 ;  /* 0x000000ff0a00720c */ /* 0x000fda0000705670 */
[----:B------:R-:W-:Y:S05]  /*3430*/  @!P0 BRA `(.L_x_670) ;  /* 0x00000000007c8947 */ /* 0x000fea0003800000 */
.L_x_671:
        /* <DEDUP_REMOVED lines=31> */
.L_x_670:
        /* <DEDUP_REMOVED lines=11> */
.L_x_676:
[----:B------:R-:W-:Y:S05]  /*36e0*/  BSYNC B0 ;  /* 0x0000000000007941 */ /* 0x000fea0003800000 */
.L_x_675:
        /* <DEDUP_REMOVED lines=16> */
.L_x_667:
[----:B------:R-:W1:Y:S01]  /*37f0*/  S2UR UR7, SR_CgaCtaId ;  /* 0x00000000000779c3 */ /* 0x000e620000008800 */
[----:B------:R-:W-:Y:S01]  /*3800*/  UMOV UR6, 0x400 ;  /* 0x0000040000067882 */ /* 0x000fe20000000000 */
[--C-:B------:R-:W-:Y:S02]  /*3810*/  HADD2.F32 R11, -RZ, R35.reuse.H1_H1 ;  /* 0x30000023ff0b7230 */ /* 0x100fe40000004100 */
[----:B------:R-:W-:Y:S02]  /*3820*/  HADD2.F32 R35, -RZ, R35.H0_H0 ;  /* 0x20000023ff237230 */ /* 0x000fe40000004100 */
[--C-:B------:R-:W-:Y:S02]  /*3830*/  HADD2.F32 R0, -RZ, R36.reuse.H1_H1 ;  /* 0x30000024ff007230 */ /* 0x100fe40000004100 */
[C---:B------:R-:W-:Y:S01]  /*3840*/  FADD.FTZ R11, -R2.reuse, R11 ;  /* 0x0000000b020b7221 */ /* 0x040fe20000010100 */
[----:B------:R-:W-:Y:S02]  /*3850*/  HADD2.F32 R36, -RZ, R36.H0_H0 ;  /* 0x20000024ff247230 */ /* 0x000fe40000004100 */
[----:B------:R-:W-:Y:S01]  /*3860*/  FADD.FTZ R35, -R2, R35 ;  /* 0x0000002302237221 */ /* 0x000fe20000010100 */
[----:B------:R-:W-:Y:S01]  /*3870*/  FMUL.FTZ R2, R11, UR8 ;  /* 0x000000080b027c20 */ /* 0x000fe20008410000 */
[----:B-1----:R-:W-:-:S09]  /*3880*/  ULEA UR6, UR7, UR6, 0x18 ;  /* 0x0000000607067291 */ /* 0x002fd2000f8ec03f */
[----:B------:R0:W-:Y:S01]  /*3890*/  @!P2 STS.64 [UR6+0x78], R6 ;  /* 0x00007806ff00a988 */ /* 0x0001e20008000a06 */
[----:B------:R-:W-:Y:S01]  /*38a0*/  BAR.SYNC.DEFER_BLOCKING 0x0 ;  /* 0x0000000000007b1d */ /* 0x000fe20000010000 */
[----:B0-----:R-:W-:-:S05]  /*38b0*/  FMUL.FTZ R7, R35, UR8 ;  /* 0x0000000823077c20 */ /* 0x001fca0008410000 */
[----:B--2---:R-:W0:Y:S01]  /*38c0*/  LDS.64 R8, [UR6+0x78] ;  /* 0x00007806ff087984 */ /* 0x004e220008000a00 */
[----:B------:R-:W-:Y:S02]  /*38d0*/  ULDC.U8 UR6, c[0x0][0x2a4] ;  /* 0x0000a90000067ab9 */ /* 0x000fe40000000000 */
[----:B------:R-:W-:-:S13]  /*38e0*/  ISETP.NE.AND P0, PT, RZ, UR6, PT ;  /* 0x00000006ff007c0c */ /* 0x000fda000bf05270 */
[----:B------:R-:W-:Y:S05]  /*38f0*/  @!P0 BRA `(.L_x_677) ;  /* 0x0000000000488947 */ /* 0x000fea0003800000 */
        /* <DEDUP_REMOVED lines=18> */
.L_x_677:
        /* <DEDUP_REMOVED lines=15> */
[----:B------:R-:W-:Y:S01]  /*3b10*/  FMUL.FTZ R0, R9, UR8 ;  /* 0x0000000809007c20 */ /* 0x000fe20008410000 */
[----:B-1----:R-:W-:-:S05]  /*3b20*/  IMAD.WIDE.U32 R10, R10, -0x55555555, RZ ;  /* 0xaaaaaaab0a0a7825 */ /* 0x002fca00078e00ff */
[----:B------:R-:W-:-:S05]  /*3b30*/  SHF.R.U32.HI R10, RZ, 0x2, R11 ;  /* 0x00000002ff0a7819 */ /* 0x000fca000001160b */
[----:B--2---:R-:W-:-:S04]  /*3b40*/  IMAD R13, R13, UR16, R10 ;  /* 0x000000100d0d7c24 */ /* 0x004fc8000f8e020a */
[----:B------:R-:W-:Y:S01]  /*3b50*/  IMAD.WIDE.U32 R4, R13, UR6, R4 ;  /* 0x000000060d047c25 */ /* 0x000fe2000f8e0004 */
[----:B------:R-:W-:-:S05]  /*3b60*/  SHF.R.S32.HI R6, RZ, 0x1f, R13 ;  /* 0x0000001fff067819 */ /* 0x000fca000001140d */
[----:B------:R-:W-:-:S04]  /*3b70*/  IMAD R2, R6, UR6, RZ ;  /* 0x0000000606027c24 */ /* 0x000fc8000f8e02ff */
[----:B------:R-:W-:Y:S01]  /*3b80*/  IMAD R3, R13, UR7, R2 ;  /* 0x000000070d037c24 */ /* 0x000fe2000f8e0202 */
[----:B------:R-:W-:Y:S02]  /*3b90*/  ULDC.64 UR6, c[0x0][0x210] ;  /* 0x0000840000067ab9 */ /* 0x000fe40000000a00 */
[----:B------:R-:W-:Y:S02]  /*3ba0*/  LEA R2, P0, R4, UR6, 0x1 ;  /* 0x0000000604027c11 */ /* 0x000fe4000f8008ff */
[----:B------:R-:W-:Y:S02]  /*3bb0*/  IADD3 R3, R5, R3, RZ ;  /* 0x0000000305037210 */ /* 0x000fe40007ffe0ff */
[----:B------:R-:W-:Y:S02]  /*3bc0*/  F2FP.F16.F32.PACK_AB R5, R0, R7 ;  /* 0x000000070005723e */ /* 0x000fe400000000ff */
[----:B------:R-:W-:-:S05]  /*3bd0*/  LEA.HI.X R3, R4, UR7, R3, 0x1, P0 ;  /* 0x0000000704037c11 */ /* 0x000fca00080f0c03 */
[----:B------:R1:W-:Y:S02]  /*3be0*/  STG.E desc[UR14][R2.64], R5 ;  /* 0x0000000502007986 */ /* 0x0003e4000c10190e */
.L_x_679:
[----:B------:R-:W-:Y:S05]  /*3bf0*/  BSYNC B0 ;  /* 0x0000000000007941 */ /* 0x000fea0003800000 */
.L_x_678:
        /* <DEDUP_REMOVED lines=9> */
.L_x_657:
[----:B------:R-:W2:Y:S01]  /*3c90*/  LDC R4, c[0x0][0xc] ;  /* 0x00000300ff047b82 */ /* 0x000ea20000000800 */
[----:B------:R-:W-:Y:S01]  /*3ca0*/  ISETP.NE.AND P1, PT, R28, RZ, PT ;  /* 0x000000ff1c00720c */ /* 0x000fe20003f25270 */
[----:B------:R-:W-:Y:S06]  /*3cb0*/  BSSY B0, `(.L_x_681) ;  /* 0x0000011000007945 */ /* 0x000fec0003800000 */
[----:B------:R-:W3:Y:S08]  /*3cc0*/  LDC R7, c[0x0][0x10] ;  /* 0x00000400ff077b82 */ /* 0x000ef00000000800 */
[----:B-1----:R-:W1:Y:S01]  /*3cd0*/  LDC.64 R2, c[0x0][0x258] ;  /* 0x00009600ff027b82 */ /* 0x002e620000000a00 */
[----:B--2---:R-:W-:-:S02]  /*3ce0*/  ISETP.NE.AND P0, PT, R4, 0x1, PT ;  /* 0x000000010400780c */ /* 0x004fc40003f05270 */
[----:B---3--:R-:W-:-:S04]  /*3cf0*/  SHF.L.U32 R0, R7, 0x1, RZ ;  /* 0x0000000107007819 */ /* 0x008fc800000006ff */
[----:B------:R-:W-:-:S05]  /*3d00*/  SEL R5, R0, RZ, P0 ;  /* 0x000000ff00057207 */ /* 0x000fca0000000000 */
[----:B-1----:R-:W-:Y:S01]  /*3d10*/  IMAD.WIDE.U32 R2, R5, 0x4, R2 ;  /* 0x0000000405027825 */ /* 0x002fe200078e0002 */
        /* <DEDUP_REMOVED lines=10> */
.L_x_682:
[----:B------:R-:W-:Y:S05]  /*3dc0*/  BSYNC B0 ;  /* 0x0000000000007941 */ /* 0x000fea0003800000 */
.L_x_681:
        /* <DEDUP_REMOVED lines=11> */
.L_x_684:
[----:B------:R-:W2:Y:S04]  /*3e80*/  LDG.E.STRONG.GPU R5, desc[UR14][R2.64] ;  /* 0x0000000e02057981 */ /* 0x000ea8000c1ef900 */
[----:B--2---:R-:W-:Y:S01]  /*3e90*/  CCTL.IVALL ;  /* 0x00000000ff00798f */ /* 0x004fe20002000000 */
[----:B------:R-:W-:Y:S05]  /*3ea0*/  YIELD ;  /* 0x0000000000007946 */ /* 0x000fea0003800000 */
[----:B------:R-:W-:-:S13]  /*3eb0*/  ISETP.NE.AND P0, PT, R5, R0, PT ;  /* 0x000000000500720c */ /* 0x000fda0003f05270 */
[----:B------:R-:W-:Y:S05]  /*3ec0*/  @P0 BRA `(.L_x_684) ;  /* 0xfffffffc00ec0947 */ /* 0x000fea000383ffff */
.L_x_683:
        /* <DEDUP_REMOVED lines=25> */
.L_x_685:
        /* <DEDUP_REMOVED lines=25> */
.L_x_686:
        /* <DEDUP_REMOVED lines=9> */
.L_x_2295:


//--------------------- .text._Z35group_norm_nhwc_bwd_one_pass_kernelI11Fp16IOBf16WLi128ELi12ELi384EEv26Group_norm_nhwc_bwd_params --------------------------
	.section	.text._Z35group_norm_nhwc_bwd_one_pass_kernelI11Fp16IOBf16WLi128ELi12ELi384EEv26Group_norm_nhwc_bwd_params,"ax",@progbits
	.align	128
        .global         _Z35group_norm_nhwc_bwd_one_pass_kernelI11Fp16IOBf16WLi128ELi12ELi384EEv26Group_norm_nhwc_bwd_params
        .type           _Z35group_norm_nhwc_bwd_one_pass_kernelI11Fp16IOBf16WLi128ELi12ELi384EEv26Group_norm_nhwc_bwd_params,@function
        .size           _Z35group_norm_nhwc_bwd_one_pass_kernelI11Fp16IOBf16WLi128ELi12ELi384EEv26Group_norm_nhwc_bwd_params,(.L_x_2296 - _Z35group_norm_nhwc_bwd_one_pass_kernelI11Fp16IOBf16WLi128ELi12ELi384EEv26Group_norm_nhwc_bwd_params)
        .other          _Z35group_norm_nhwc_bwd_one_pass_kernelI11Fp16IOBf16WLi128ELi12ELi384EEv26Group_norm_nhwc_bwd_params,@"STO_CUDA_ENTRY STV_DEFAULT"
_Z35group_norm_nhwc_bwd_one_pass_kernelI11Fp16IOBf16WLi128ELi12ELi384EEv26Group_norm_nhwc_bwd_params:
.text._Z35group_norm_nhwc_bwd_one_pass_kernelI11Fp16IOBf16WLi128ELi12ELi384EEv26Group_norm_nhwc_bwd_params:
        /* <DEDUP_REMOVED lines=48> */
.L_x_714:
        /* <DEDUP_REMOVED lines=45> */
[----:B------:R-:W-:Y:S01]  /*05d0*/  SHF.R.S32.HI R6, RZ, 0x1f, R30 ;  /* 0x0000001fff067819 */ /* 0x000fe2000001141e */
[----:B------:R-:W0:Y:S01]  /*05e0*/  @P1 LDC.64 R10, c[0x0][0x228] ;  /* 0x00008a00ff0a1b82 */ /* 0x000e220000000a00 */
[----:B------:R-:W-:Y:S02]  /*05f0*/  IADD3 R34, P2, R30, R15, RZ ;  /* 0x0000000f1e227210 */ /* 0x000fe40007f5e0ff */
[----:B------:R-:W-:-:S02]  /*0600*/  SHF.R.S32.HI R4, RZ, 0x1f, R7 ;  /* 0x0000001fff047819 */ /* 0x000fc40000011407 */
[----:B------:R-:W-:-:S03]  /*0610*/  LEA.HI.X.SX32 R35, R15, R6, 0x1, P2 ;  /* 0x000000060f237211 */ /* 0x000fc600010f0eff */
[----:B------:R-:W-:Y:S01]  /*0620*/  IMAD R4, R4, UR8, RZ ;  /* 0x0000000804047c24 */ /* 0x000fe2000f8e02ff */
[----:B------:R-:W4:Y:S01]  /*0630*/  @!P0 LDC.64 R16, c[0x0][0x288] ;  /* 0x0000a200ff108b82 */ /* 0x000f220000000a00 */
[----:B------:R-:W-:-:S04]  /*0640*/  IMAD.WIDE.U32 R34, R7, UR8, R34 ;  /* 0x0000000807227c25 */ /* 0x000fc8000f8e0022 */
[----:B------:R-:W-:Y:S01]  /*0650*/  IMAD R37, R7, UR9, R4 ;  /* 0x0000000907257c24 */ /* 0x000fe2000f8e0204 */
[----:B------:R-:W-:Y:S01]  /*0660*/  @P1 MOV R36, R34 ;  /* 0x0000002200241202 */ /* 0x000fe20000000f00 */
[-C--:B-1----:R-:W-:Y:S01]  /*0670*/  @P1 IMAD R4, R3, R20.reuse, RZ ;  /* 0x0000001403041224 */ /* 0x082fe200078e02ff */
[----:B------:R-:W1:Y:S02]  /*0680*/  @!P0 LDC.64 R12, c[0x0][0x230] ;  /* 0x00008c00ff0c8b82 */ /* 0x000e640000000a00 */
[----:B------:R-:W-:Y:S01]  /*0690*/  IADD3 R37, R35, R37, RZ ;  /* 0x0000002523257210 */ /* 0x000fe20007ffe0ff */
[C---:B------:R-:W-:Y:S02]  /*06a0*/  @P1 IMAD R23, R28.reuse, R21, R4 ;  /* 0x000000151c171224 */ /* 0x040fe400078e0204 */
[----:B------:R-:W-:-:S03]  /*06b0*/  @P1 IMAD.WIDE.U32 R20, R28, R20, R36 ;  /* 0x000000141c141225 */ /* 0x000fc600078e0024 */
[----:B------:R-:W1:Y:S02]  /*06c0*/  @!P0 LDC.64 R6, c[0x0][0x228] ;  /* 0x00008a00ff068b82 */ /* 0x000e640000000a00 */
[----:B------:R-:W-:Y:S02]  /*06d0*/  @P1 IADD3 R21, R21, R23, RZ ;  /* 0x0000001715151210 */ /* 0x000fe40007ffe0ff */
[C---:B------:R-:W-:Y:S02]  /*06e0*/  @P1 SHF.L.U32 R23, R20.reuse, 0x1, RZ ;  /* 0x0000000114171819 */ /* 0x040fe400000006ff */
[----:B------:R-:W-:Y:S01]  /*06f0*/  @P1 SHF.L.U64.HI R4, R20, 0x1, R21 ;  /* 0x0000000114041819 */ /* 0x000fe20000010215 */
[----:B----4-:R-:W-:Y:S01]  /*0700*/  @!P0 IMAD R14, R5, R16, RZ ;  /* 0x00000010050e8224 */ /* 0x010fe200078e02ff */
[----:B------:R-:W-:Y:S02]  /*0710*/  @!P0 MOV R20, R34 ;  /* 0x0000002200148202 */ /* 0x000fe40000000f00 */
[----:B------:R-:W-:Y:S01]  /*0720*/  @!P0 MOV R21, R37 ;  /* 0x0000002500158202 */ /* 0x000fe20000000f00 */
[----:B------:R-:W-:Y:S01]  /*0730*/  @!P0 IMAD R17, R27, R17, R14 ;  /* 0x000000111b118224 */ /* 0x000fe200078e020e */
[----:B--2---:R-:W-:Y:S01]  /*0740*/  @P1 IADD3 R18, P2, R23, R18, RZ ;  /* 0x0000001217121210 */ /* 0x004fe20007f5e0ff */
[----:B------:R-:W-:-:S03]  /*0750*/  @!P0 IMAD.WIDE.U32 R20, R27, R16, R20 ;  /* 0x000000101b148225 */ /* 0x000fc600078e0014 */
[----:B------:R-:W-:Y:S02]  /*0760*/  @P1 IADD3.X R19, R4, R19, RZ, P2, !PT ;  /* 0x0000001304131210 */ /* 0x000fe400017fe4ff */
[----:B0-----:R-:W-:Y:S02]  /*0770*/  @P1 IADD3 R16, P2, R23, R10, RZ ;  /* 0x0000000a17101210 */ /* 0x001fe40007f5e0ff */
[----:B------:R-:W-:Y:S02]  /*0780*/  @!P0 IADD3 R21, R21, R17, RZ ;  /* 0x0000001115158210 */ /* 0x000fe40007ffe0ff */
[----:B------:R-:W-:Y:S02]  /*0790*/  @!P0 SHF.L.U32 R17, R20, 0x1, RZ ;  /* 0x0000000114118819 */ /* 0x000fe400000006ff */
[----:B------:R-:W-:Y:S02]  /*07a0*/  CS2R R24, SRZ ;  /* 0x0000000000187805 */ /* 0x000fe4000001ff00 */
[----:B-1----:R-:W-:-:S02]  /*07b0*/  @!P0 IADD3 R10, P3, R17, R12, RZ ;  /* 0x0000000c110a8210 */ /* 0x002fc40007f7e0ff */
[----:B------:R-:W-:Y:S02]  /*07c0*/  @!P0 IADD3 R6, P4, R17, R6, RZ ;  /* 0x0000000611068210 */ /* 0x000fe40007f9e0ff */
[----:B------:R0:W5:Y:S01]  /*07d0*/  @P1 LDG.E R25, desc[UR14][R18.64] ;  /* 0x0000000e12191981 */ /* 0x000162000c1e1900 */
[----:B------:R-:W-:-:S05]  /*07e0*/  @P1 IADD3.X R17, R4, R11, RZ, P2, !PT ;  /* 0x0000000b04111210 */ /* 0x000fca00017fe4ff */
[----:B------:R0:W5:Y:S01]  /*07f0*/  @P1 LDG.E R24, desc[UR14][R16.64] ;  /* 0x0000000e10181981 */ /* 0x000162000c1e1900 */
[----:B------:R-:W-:Y:S01]  /*0800*/  HFMA2.MMA R26, -RZ, RZ, 0, 0 ;  /* 0x00000000ff1a7435 */ /* 0x000fe200000001ff */
[----:B------:R-:W-:Y:S02]  /*0810*/  @!P0 SHF.L.U64.HI R20, R20, 0x1, R21 ;  /* 0x0000000114148819 */ /* 0x000fe40000010215 */
[----:B------:R-:W-:Y:S02]  /*0820*/  CS2R R22, SRZ ;  /* 0x0000000000167805 */ /* 0x000fe4000001ff00 */
[C---:B------:R-:W-:Y:S02]  /*0830*/  @!P0 IADD3.X R11, R20.reuse, R13, RZ, P3, !PT ;  /* 0x0000000d140b8210 */ /* 0x040fe40001ffe4ff */
[----:B------:R-:W-:-:S03]  /*0840*/  @!P0 IADD3.X R7, R20, R7, RZ, P4, !PT ;  /* 0x0000000714078210 */ /* 0x000fc600027fe4ff */
[----:B------:R0:W5:Y:S04]  /*0850*/  @!P0 LDG.E R26, desc[UR14][R10.64] ;  /* 0x0000000e0a1a8981 */ /* 0x000168000c1e1900 */
[----:B------:R0:W5:Y:S01]  /*0860*/  @!P0 LDG.E R22, desc[UR14][R6.64] ;  /* 0x0000000e06168981 */ /* 0x000162000c1e1900 */
[----:B------:R-:W-:Y:S01]  /*0870*/  UMOV UR13, 0x3f800000 ;  /* 0x3f800000000d7882 */ /* 0x000fe20000000000 */
[----:B------:R-:W-:Y:S01]  /*0880*/  BSSY B0, `(.L_x_688) ;  /* 0x0000020000007945 */ /* 0x000fe20003800000 */
        /* <DEDUP_REMOVED lines=9> */
[----:B------:R-:W1:Y:S01]  /*0920*/  @P0 MUFU.RSQ R8, R8 ;  /* 0x0000000800080308 */ /* 0x000e620000001400 */
[----:B------:R-:W-:Y:S01]  /*0930*/  HFMA2.MMA R4, -RZ, RZ, 0, 0 ;  /* 0x00000000ff047435 */ /* 0x000fe200000001ff */
[----:B-1----:R-:W-:Y:S02]  /*0940*/  @P0 R2UR UR8, R8 ;  /* 0x00000000080802ca */ /* 0x002fe400000e0000 */
[----:B------:R-:W-:-:S11]  /*0950*/  ISETP.GT.U32.AND P0, PT, R29, 0x17f, PT ;  /* 0x0000017f1d00780c */ /* 0x000fd60003f04070 */
[----:B------:R-:W-:Y:S02]  /*0960*/  @UP0 UMOV UR13, UR8 ;  /* 0x00000008000d0c82 */ /* 0x000fe40008000000 */
[----:B0-----:R-:W-:Y:S05]  /*0970*/  @P0 BRA `(.L_x_689) ;  /* 0x0000000000400947 */ /* 0x001fea0003800000 */
[----:B------:R-:W-:Y:S01]  /*0980*/  ISETP.NE.AND P0, PT, RZ, UR18, PT ;  /* 0x00000012ff007c0c */ /* 0x000fe2000bf05270 */
[----:B------:R-:W0:Y:S01]  /*0990*/  LDC.64 R8, c[0x0][0x238] ;  /* 0x00008e00ff087b82 */ /* 0x000e220000000a00 */
[----:B------:R-:W-:-:S04]  /*09a0*/  IADD3 R15, R30, R15, RZ ;  /* 0x0000000f1e0f7210 */ /* 0x000fc80007ffe0ff */
[----:B------:R-:W-:-:S07]  /*09b0*/  SHF.R.S32.HI R4, RZ, 0x1f, R15 ;  /* 0x0000001fff047819 */ /* 0x000fce000001140f */
[----:B------:R-:W1:Y:S01]  /*09c0*/  @P0 LDC.64 R6, c[0x0][0x240] ;  /* 0x00009000ff060b82 */ /* 0x000e620000000a00 */
[----:B0-----:R-:W-:-:S05]  /*09d0*/  IMAD.WIDE R8, R15, 0x2, R8 ;  /* 0x000000020f087825 */ /* 0x001fca00078e0208 */
[----:B------:R-:W2:Y:S01]  /*09e0*/  LDG.E.U16 R23, desc[UR14][R8.64] ;  /* 0x0000000e08177981 */ /* 0x000ea2000c1e1500 */
[----:B-1----:R-:W-:-:S04]  /*09f0*/  @P0 LEA R6, P2, R15, R6, 0x1 ;  /* 0x000000060f060211 */ /* 0x002fc800078408ff */
[----:B------:R-:W-:Y:S02]  /*0a00*/  @P0 LEA.HI.X R7, R15, R7, R4, 0x1, P2 ;  /* 0x000000070f070211 */ /* 0x000fe400010f0c04 */
[----:B------:R-:W3:Y:S04]  /*0a10*/  LDG.E.U16 R4, desc[UR14][R8.64+0x2] ;  /* 0x0000020e08047981 */ /* 0x000ee8000c1e1500 */
[----:B------:R-:W4:Y:S04]  /*0a20*/  @P0 LDG.E.U16 R11, desc[UR14][R6.64] ;  /* 0x0000000e060b0981 */ /* 0x000f28000c1e1500 */
[----:B------:R-:W4:Y:S01]  /*0a30*/  @P0 LDG.E.U16 R10, desc[UR14][R6.64+0x2] ;  /* 0x0000020e060a0981 */ /* 0x000f22000c1e1500 */
[----:B--2---:R-:W-:-:S02]  /*0a40*/  SHF.L.U32 R23, R23, 0x10, RZ ;  /* 0x0000001017177819 */ /* 0x004fc400000006ff */
[----:B---3--:R-:W-:Y:S02]  /*0a50*/  SHF.L.U32 R4, R4, 0x10, RZ ;  /* 0x0000001004047819 */ /* 0x008fe400000006ff */
[----:B----4-:R-:W-:Y:S02]  /*0a60*/  @P0 SHF.L.U32 R20, R11, 0x10, RZ ;  /* 0x000000100b140819 */ /* 0x010fe400000006ff */
[----:B------:R-:W-:-:S07]  /*0a70*/  @P0 SHF.L.U32 R21, R10, 0x10, RZ ;  /* 0x000000100a150819 */ /* 0x000fce00000006ff */
.L_x_689:
[----:B------:R-:W-:Y:S05]  /*0a80*/  BSYNC B0 ;  /* 0x0000000000007941 */ /* 0x000fea0003800000 */
.L_x_688:
[----:B------:R-:W-:Y:S01]  /*0a90*/  ISETP.NE.AND P2, PT, RZ, UR18, PT ;  /* 0x00000012ff007c0c */ /* 0x000fe2000bf45270 */
[--C-:B-----5:R-:W-:Y:S02]  /*0aa0*/  HADD2.F32 R6, -RZ, R25.reuse.H0_H0 ;  /* 0x20000019ff067230 */ /* 0x120fe40000004100 */
[----:B------:R-:W-:Y:S02]  /*0ab0*/  HADD2.F32 R7, -RZ, R25.H1_H1 ;  /* 0x30000019ff077230 */ /* 0x000fe40000004100 */
[----:B------:R-:W-:Y:S02]  /*0ac0*/  HADD2.F32 R13, -RZ, R26.H0_H0 ;  /* 0x2000001aff0d7230 */ /* 0x000fe40000004100 */
[----:B------:R-:W-:Y:S01]  /*0ad0*/  FADD.FTZ R6, R6, -UR19 ;  /* 0x8000001306067e21 */ /* 0x000fe20008010000 */
[--C-:B------:R-:W-:Y:S02]  /*0ae0*/  HADD2.F32 R12, -RZ, R24.reuse.H0_H0 ;  /* 0x20000018ff0c7230 */ /* 0x100fe40000004100 */
[----:B------:R-:W-:Y:S01]  /*0af0*/  FADD.FTZ R14, R7, -UR19 ;  /* 0x80000013070e7e21 */ /* 0x000fe20008010000 */
[----:B------:R-:W-:-:S02]  /*0b00*/  HADD2.F32 R9, -RZ, R24.H1_H1 ;  /* 0x30000018ff097230 */ /* 0x000fc40000004100 */
[----:B------:R-:W-:Y:S01]  /*0b10*/  FMUL.FTZ R7, R6, UR13 ;  /* 0x0000000d06077c20 */ /* 0x000fe20008410000 */
[----:B------:R-:W-:Y:S02]  /*0b20*/  HADD2.F32 R8, -RZ, R26.H1_H1 ;  /* 0x3000001aff087230 */ /* 0x000fe40000004100 */
[----:B------:R-:W-:Y:S01]  /*0b30*/  FADD.FTZ R13, R13, -UR19 ;  /* 0x800000130d0d7e21 */ /* 0x000fe20008010000 */
        /* <DEDUP_REMOVED lines=22> */
.L_x_690:
        /* <DEDUP_REMOVED lines=26> */
.L_x_691:
[----:B------:R-:W-:Y:S01]  /*0e40*/  FFMA.FTZ R16, R6, R8, R15 ;  /* 0x0000000806107223 */ /* 0x000fe2000001000f */
[----:B------:R-:W-:Y:S01]  /*0e50*/  FADD.FTZ R17, R8, R17 ;  /* 0x0000001108117221 */ /* 0x000fe20000010000 */
[----:B------:R-:W-:Y:S01]  /*0e60*/  FMUL.FTZ R8, R10, R23 ;  /* 0x000000170a087220 */ /* 0x000fe20000410000 */
[----:B------:R-:W-:Y:S01]  /*0e70*/  ISETP.GT.AND P0, PT, R0, 0x1e, PT ;  /* 0x0000001e0000780c */ /* 0x000fe20003f04270 */
[----:B------:R-:W0:Y:S01]  /*0e80*/  S2UR UR17, SR_CgaCtaId ;  /* 0x00000000001179c3 */ /* 0x000e220000008800 */
[----:B------:R-:W-:Y:S01]  /*0e90*/  UMOV UR9, 0x400 ;  /* 0x0000040000097882 */ /* 0x000fe20000000000 */
[----:B------:R-:W-:Y:S01]  /*0ea0*/  FFMA.FTZ R15, R13, R8, R16 ;  /* 0x000000080d0f7223 */ /* 0x000fe20000010010 */
[----:B------:R-:W-:Y:S01]  /*0eb0*/  FMUL.FTZ R16, R11, R4 ;  /* 0x000000040b107220 */ /* 0x000fe20000410000 */
[----:B------:R-:W-:Y:S01]  /*0ec0*/  FADD.FTZ R17, R17, R8 ;  /* 0x0000000811117221 */ /* 0x000fe20000010000 */
[----:B------:R-:W-:Y:S01]  /*0ed0*/  FFMA.FTZ R18, R7, R12, RZ ;  /* 0x0000000c07127223 */ /* 0x000fe200000100ff */
[----:B------:R-:W-:Y:S01]  /*0ee0*/  UIADD3 UR8, UR9, 0x80, URZ ;  /* 0x0000008009087890 */ /* 0x000fe2000fffe03f */
[----:B------:R-:W-:Y:S01]  /*0ef0*/  FFMA.FTZ R15, R14, R16, R15 ;  /* 0x000000100e0f7223 */ /* 0x000fe2000001000f */
[----:B------:R-:W-:Y:S01]  /*0f00*/  FADD.FTZ R16, R16, R17 ;  /* 0x0000001110107221 */ /* 0x000fe20000010000 */
[C---:B------:R-:W-:Y:S01]  /*0f10*/  ISETP.NE.AND P3, PT, R29.reuse, RZ, PT ;  /* 0x000000ff1d00720c */ /* 0x040fe20003f65270 */
[----:B------:R-:W-:Y:S01]  /*0f20*/  FADD.FTZ R7, RZ, R12 ;  /* 0x0000000cff077221 */ /* 0x000fe20000010000 */
[----:B------:R-:W-:Y:S01]  /*0f30*/  BSSY B0, `(.L_x_692) ;  /* 0x0000046000007945 */ /* 0x000fe20003800000 */
[----:B------:R-:W1:Y:S01]  /*0f40*/  SHFL.DOWN PT, R8, R15, 0x1, 0x1f ;  /* 0x08201f000f087f89 */ /* 0x000e6200000e0000 */
[----:B------:R-:W-:-:S03]  /*0f50*/  ISETP.GT.U32.AND P4, PT, R29, 0x5, PT ;  /* 0x000000051d00780c */ /* 0x000fc60003f84070 */
        /* <DEDUP_REMOVED lines=67> */
.L_x_693:
[----:B------:R-:W-:Y:S05]  /*1390*/  BSYNC B0 ;  /* 0x0000000000007941 */ /* 0x000fea0003800000 */
.L_x_692:
        /* <DEDUP_REMOVED lines=318> */
.L_x_695:
[----:B------:R-:W-:Y:S05]  /*2780*/  BSYNC B0 ;  /* 0x0000000000007941 */ /* 0x000fea0003800000 */
.L_x_694:
        /* <DEDUP_REMOVED lines=11> */
[----:B------:R-:W-:-:S04]  /*2840*/  LEA R32, P4, R33, R16, 0x2 ;  /* 0x0000001021207211 */ /* 0x000fc800078810ff */
        /* <DEDUP_REMOVED lines=8> */
.L_x_697:
[----:B------:R-:W-:Y:S05]  /*28d0*/  BSYNC B0 ;  /* 0x0000000000007941 */ /* 0x000fea0003800000 */
.L_x_696:
[----:B------:R-:W-:Y:S05]  /*28e0*/  @!P0 BRA `(.L_x_698) ;  /* 0x0000001000908947 */ /* 0x000fea0003800000 */
[----:B---3--:R-:W1:Y:S01]  /*28f0*/  LDC R16, c[0x0][0x10] ;  /* 0x00000400ff107b82 */ /* 0x008e620000000800 */
        /* <DEDUP_REMOVED lines=32> */
.L_x_700:
[----:B------:R-:W2:Y:S04]  /*2b00*/  LDG.E.STRONG.GPU R10, desc[UR14][R8.64] ;  /* 0x0000000e080a7981 */ /* 0x000ea8000c1ef900 */
[----:B--2---:R-:W-:Y:S01]  /*2b10*/  CCTL.IVALL ;  /* 0x00000000ff00798f */ /* 0x004fe20002000000 */
[----:B------:R-:W-:Y:S05]  /*2b20*/  YIELD ;  /* 0x0000000000007946 */ /* 0x000fea0003800000 */
[----:B------:R-:W-:-:S13]  /*2b30*/  ISETP.NE.AND P0, PT, R10, R13, PT ;  /* 0x0000000d0a00720c */ /* 0x000fda0003f05270 */
[----:B------:R-:W-:Y:S05]  /*2b40*/  @P0 BRA `(.L_x_700) ;  /* 0xfffffffc00ec0947 */ /* 0x000fea000383ffff */
.L_x_699:
        /* <DEDUP_REMOVED lines=17> */
.L_x_704:
[----:B------:R-:W-:-:S13]  /*2c60*/  ISETP.EQ.OR P6, PT, R18, UR16, P3 ;  /* 0x0000001012007c0c */ /* 0x000fda0009fc2670 */
[----:B------:R-:W-:-:S04]  /*2c70*/  @!P6 IMAD R11, R16, R18, R15 ;  /* 0x00000012100be224 */ /* 0x000fc800078e020f */
[----:B------:R-:W-:-:S05]  /*2c80*/  @!P6 IMAD.WIDE.U32 R10, R11, 0x8, R32 ;  /* 0x000000080b0ae825 */ /* 0x000fca00078e0020 */
[----:B------:R-:W2:Y:S01]  /*2c90*/  @!P6 LDG.E.64 R8, desc[UR14][R10.64] ;  /* 0x0000000e0a08e981 */ /* 0x000ea2000c1e1b00 */
[C---:B------:R-:W-:Y:S02]  /*2ca0*/  IADD3 R13, R18.reuse, 0x1, RZ ;  /* 0x00000001120d7810 */ /* 0x040fe40007ffe0ff */
[C---:B------:R-:W-:Y:S02]  /*2cb0*/  IADD3 R19, R18.reuse, 0x2, RZ ;  /* 0x0000000212137810 */ /* 0x040fe40007ffe0ff */
        /* <DEDUP_REMOVED lines=109> */
.L_x_703:
        /* <DEDUP_REMOVED lines=12> */
[C---:B------:R-:W-:Y:S02]  /*3450*/  IADD3 R19, R18.reuse, 0x3, RZ ;  /* 0x0000000312137810 */ /* 0x040fe40007ffe0ff */
        /* <DEDUP_REMOVED lines=48> */
.L_x_705:
[----:B------:R-:W-:-:S13]  /*3760*/  ISETP.NE.OR P0, PT, R17, RZ, P0 ;  /* 0x000000ff1100720c */ /* 0x000fda0000705670 */
[----:B------:R-:W-:Y:S05]  /*3770*/  @!P0 BRA `(.L_x_701) ;  /* 0x00000000007c8947 */ /* 0x000fea0003800000 */
.L_x_702:
[----:B------:R-:W-:-:S13]  /*3780*/  ISETP.EQ.OR P5, PT, R18, UR16, P3 ;  /* 0x0000001012007c0c */ /* 0x000fda0009fa2670 */
[----:B------:R-:W-:-:S04]  /*3790*/  @!P5 IMAD R11, R16, R18, R15 ;  /* 0x00000012100bd224 */ /* 0x000fc800078e020f */
[----:B------:R-:W-:-:S05]  /*37a0*/  @!P5 IMAD.WIDE.U32 R10, R11, 0x8, R32 ;  /* 0x000000080b0ad825 */ /* 0x000fca00078e0020 */
[----:B------:R0:W2:Y:S01]  /*37b0*/  @!P5 LDG.E.64 R8, desc[UR14][R10.64] ;  /* 0x0000000e0a08d981 */ /* 0x0000a2000c1e1b00 */
[C---:B------:R-:W-:Y:S02]  /*37c0*/  IADD3 R13, R18.reuse, 0x1, RZ ;  /* 0x00000001120d7810 */ /* 0x040fe40007ffe0ff */
[C---:B------:R-:W-:Y:S02]  /*37d0*/  IADD3 R19, R18.reuse, 0x2, RZ ;  /* 0x0000000212137810 */ /* 0x040fe40007ffe0ff */
        /* <DEDUP_REMOVED lines=25> */
.L_x_701:
        /* <DEDUP_REMOVED lines=11> */
.L_x_707:
[----:B------:R-:W-:Y:S05]  /*3a20*/  BSYNC B0 ;  /* 0x0000000000007941 */ /* 0x000fea0003800000 */
.L_x_706:
        /* <DEDUP_REMOVED lines=16> */
.L_x_698:
[----:B------:R-:W1:Y:S01]  /*3b30*/  S2UR UR9, SR_CgaCtaId ;  /* 0x00000000000979c3 */ /* 0x000e620000008800 */
[----:B------:R-:W-:Y:S01]  /*3b40*/  UMOV UR8, 0x400 ;  /* 0x0000040000087882 */ /* 0x000fe20000000000 */
[--C-:B------:R-:W-:Y:S02]  /*3b50*/  HADD2.F32 R12, -RZ, R25.reuse.H0_H0 ;  /* 0x20000019ff0c7230 */ /* 0x100fe40000004100 */
[----:B------:R-:W-:Y:S02]  /*3b60*/  HADD2.F32 R25, -RZ, R25.H1_H1 ;  /* 0x30000019ff197230 */ /* 0x000fe40000004100 */
[--C-:B------:R-:W-:Y:S02]  /*3b70*/  HADD2.F32 R13, -RZ, R26.reuse.H0_H0 ;  /* 0x2000001aff0d7230 */ /* 0x100fe40000004100 */
[----:B------:R-:W-:Y:S02]  /*3b80*/  HADD2.F32 R26, -RZ, R26.H1_H1 ;  /* 0x3000001aff1a7230 */ /* 0x000fe40000004100 */
[----:B------:R-:W-:-:S02]  /*3b90*/  HADD2.F32 R14, -RZ, R24.H0_H0 ;  /* 0x20000018ff0e7230 */ /* 0x000fc40000004100 */
[----:B------:R-:W-:Y:S01]  /*3ba0*/  FADD.FTZ R13, R13, -UR19 ;  /* 0x800000130d0d7e21 */ /* 0x000fe20008010000 */
[----:B------:R-:W-:Y:S01]  /*3bb0*/  HADD2.F32 R15, -RZ, R24.H1_H1 ;  /* 0x30000018ff0f7230 */ /* 0x000fe20000004100 */
[----:B-1----:R-:W-:-:S09]  /*3bc0*/  ULEA UR8, UR9, UR8, 0x18 ;  /* 0x0000000809087291 */ /* 0x002fd2000f8ec03f */
[----:B------:R0:W-:Y:S01]  /*3bd0*/  @!P3 STS.64 [UR8+0x78], R6 ;  /* 0x00007806ff00b988 */ /* 0x0001e20008000a08 */
[----:B------:R-:W-:Y:S01]  /*3be0*/  BAR.SYNC.DEFER_BLOCKING 0x0 ;  /* 0x0000000000007b1d */ /* 0x000fe20000010000 */
[----:B0-----:R-:W-:Y:S01]  /*3bf0*/  FADD.FTZ R7, R12, -UR19 ;  /* 0x800000130c077e21 */ /* 0x001fe20008010000 */
[----:B------:R-:W-:Y:S01]  /*3c00*/  FADD.FTZ R6, R25, -UR19 ;  /* 0x8000001319067e21 */ /* 0x000fe20008010000 */
[----:B------:R-:W-:Y:S02]  /*3c10*/  FADD.FTZ R12, R26, -UR19 ;  /* 0x800000131a0c7e21 */ /* 0x000fe40008010000 */
[----:B------:R-:W-:Y:S01]  /*3c20*/  FMUL.FTZ R7, R7, UR13 ;  /* 0x0000000d07077c20 */ /* 0x000fe20008410000 */
[----:B------:R-:W-:Y:S01]  /*3c30*/  FMUL.FTZ R6, R6, UR13 ;  /* 0x0000000d06067c20 */ /* 0x000fe20008410000 */
[----:B---3--:R-:W0:Y:S01]  /*3c40*/  LDS.64 R8, [UR8+0x78] ;  /* 0x00007808ff087984 */ /* 0x008e220008000a00 */
        /* <DEDUP_REMOVED lines=22> */
.L_x_708:
        /* <DEDUP_REMOVED lines=17> */
[----:B------:R-:W-:Y:S02]  /*3ec0*/  F2FP.F16.F32.PACK_AB R7, R14, R15 ;  /* 0x0000000f0e07723e */ /* 0x000fe400000000ff */
[----:B------:R-:W-:-:S05]  /*3ed0*/  LEA.HI.X R9, R6, UR9, R9, 0x1, P0 ;  /* 0x0000000906097c11 */ /* 0x000fca00080f0c09 */
[----:B------:R0:W-:Y:S02]  /*3ee0*/  STG.E desc[UR14][R8.64], R7 ;  /* 0x0000000708007986 */ /* 0x0001e4000c10190e */
.L_x_710:
[----:B------:R-:W-:Y:S05]  /*3ef0*/  BSYNC B0 ;  /* 0x0000000000007941 */ /* 0x000fea0003800000 */
.L_x_709:
[--C-:B------:R-:W-:Y:S02]  /*3f00*/  HADD2.F32 R6, -RZ, R22.reuse.H0_H0 ;  /* 0x20000016ff067230 */ /* 0x100fe40000004100 */
[----:B------:R-:W-:Y:S01]  /*3f10*/  FMUL.FTZ R13, R13, UR13 ;  /* 0x0000000d0d0d7c20 */ /* 0x000fe20008410000 */
[----:B0-----:R-:W-:Y:S02]  /*3f20*/  HADD2.F32 R7, -RZ, R22.H1_H1 ;  /* 0x30000016ff077230 */ /* 0x001fe40000004100 */
        /* <DEDUP_REMOVED lines=20> */
.L_x_711:
        /* <DEDUP_REMOVED lines=23> */
.L_x_713:
[----:B------:R-:W-:Y:S05]  /*41e0*/  BSYNC B0 ;  /* 0x0000000000007941 */ /* 0x000fea0003800000 */
.L_x_712:
[----:B------:R-:W-:Y:S01]  /*41f0*/  ULDC UR8, c[0x0][0x10] ;  /* 0x0000040000087ab9 */ /* 0x000fe20000000800 */
[----:B------:R-:W-:Y:S02]  /*4200*/  UIADD3 UR4, UR4, 0x1, URZ ;  /* 0x0000000104047890 */ /* 0x000fe4000fffe03f */
[----:B------:R-:W-:-:S04]  /*4210*/  UIADD3 UR7, UR8, UR7, URZ ;  /* 0x0000000708077290 */ /* 0x000fc8000fffe03f */
[----:B------:R-:W-:-:S06]  /*4220*/  UISETP.GE.AND UP0, UPT, UR7, UR5, UPT ;  /* 0x000000050700728c */ /* 0x000fcc000bf06270 */
[----:B------:R-:W-:-:S13]  /*4230*/  PLOP3.LUT P0, PT, PT, PT, UP0, 0x80, 0x0 ;  /* 0x000000000000781c */ /* 0x000fda0003f0f008 */
[----:B------:R-:W-:Y:S05]  /*4240*/  @!P0 BRA `(.L_x_714) ;  /* 0xffffffc0002c8947 */ /* 0x000fea000383ffff */
.L_x_687:
        /* <DEDUP_REMOVED lines=19> */
.L_x_716:
[----:B------:R-:W-:Y:S05]  /*4380*/  BSYNC B0 ;  /* 0x0000000000007941 */ /* 0x000fea0003800000 */
.L_x_715:
        /* <DEDUP_REMOVED lines=11> */
.L_x_718:
[----:B------:R-:W2:Y:S04]  /*4440*/  LDG.E.STRONG.GPU R5, desc[UR14][R2.64] ;  /* 0x0000000e02057981 */ /* 0x000ea8000c1ef900 */
[----:B--2---:R-:W-:Y:S01]  /*4450*/  CCTL.IVALL ;  /* 0x00000000ff00798f */ /* 0x004fe20002000000 */
[----:B------:R-:W-:Y:S05]  /*4460*/  YIELD ;  /* 0x0000000000007946 */ /* 0x000fea0003800000 */
[----:B------:R-:W-:-:S13]  /*4470*/  ISETP.NE.AND P0, PT, R5, R0, PT ;  /* 0x000000000500720c */ /* 0x000fda0003f05270 */
[----:B------:R-:W-:Y:S05]  /*4480*/  @P0 BRA `(.L_x_718) ;  /* 0xfffffffc00ec0947 */ /* 0x000fea000383ffff */
.L_x_717:
        /* <DEDUP_REMOVED lines=24> */
.L_x_719:
[----:B------:R-:W-:-:S04]  /*4610*/  LEA R14, P0, R29, UR4, 0x2 ;  /* 0x000000041d0e7c11 */ /* 0x000fc8000f8010ff */
[----:B------:R-:W-:Y:S02]  /*4620*/  LEA.HI.X R15, R29, UR5, R8, 0x2, P0 ;  /* 0x000000051d0f7c11 */ /* 0x000fe400080f1408 */
[-C--:B------:R-:W-:Y:S02]  /*4630*/  LEA R16, P0, R0, R14.reuse, 0x2 ;  /* 0x0000000e00107211 */ /* 0x080fe400078010ff */
[-C--:B------:R-:W-:Y:S01]  /*4640*/  LEA R20, P2, R27, R14.reuse, 0x2 ;  /* 0x0000000e1b147211 */ /* 0x080fe200078410ff */
[----:B--2---:R-:W2:Y:S01]  /*4650*/  LDG.E R3, desc[UR14][R14.64] ;  /* 0x0000000e0e037981 */ /* 0x004ea2000c1e1900 */
[----:B------:R-:W-:Y:S02]  /*4660*/  LEA R18, P1, R2, R14, 0x2 ;  /* 0x0000000e02127211 */ /* 0x000fe400078210ff */
[C---:B------:R-:W-:Y:S02]  /*4670*/  IADD3.X R17, R15.reuse, R33, RZ, P0, !PT ;  /* 0x000000210f117210 */ /* 0x040fe400007fe4ff */
        /* <DEDUP_REMOVED lines=11> */
[----:B------:R-:W-:Y:S02]  /*4730*/  ISETP.GT.AND.EX P0, PT, R9, R8, PT, P0 ;  /* 0x000000080900720c */ /* 0x000fe40003f04300 */
[----:B--2---:R-:W-:Y:S02]  /*4740*/  F2FP.BF16.F32.PACK_AB R3, R16, R3 ;  /* 0x000000031003723e */ /* 0x004fe400000010ff */
[----:B---3--:R-:W-:-:S03]  /*4750*/  F2FP.BF16.F32.PACK_AB R23, R21, R18 ;  /* 0x000000121517723e */ /* 0x008fc600000010ff */
[----:B------:R2:W-:Y:S04]  /*4760*/  STG.E desc[UR14][R10.64], R3 ;  /* 0x000000030a007986 */ /* 0x0005e8000c10190e */
[----:B------:R2:W-:Y:S02]  /*4770*/  STG.E desc[UR14][R12.64], R23 ;  /* 0x000000170c007986 */ /* 0x0005e4000c10190e */
[----:B------:R-:W-:Y:S05]  /*4780*/  @P0 BRA `(.L_x_719) ;  /* 0xfffffffc00a00947 */ /* 0x000fea000383ffff */
[----:B------:R-:W-:Y:S05]  /*4790*/  EXIT ;  /* 0x000000000000794d */ /* 0x000fea0003800000 */
.L_x_720:
        /* <DEDUP_REMOVED lines=14> */
.L_x_2296:


//--------------------- .text._Z35group_norm_nhwc_bwd_one_pass_kernelI11Fp16IOBf16WLi256ELi12ELi384EEv26Group_norm_nhwc_bwd_params --------------------------
	.section	.text._Z35group_norm_nhwc_bwd_one_pass_kernelI11Fp16IOBf16WLi256ELi12ELi384EEv26Group_norm_nhwc_bwd_params,"ax",@progbits
	.align	128
        .global         _Z35group_norm_nhwc_bwd_one_pass_kernelI11Fp16IOBf16WLi256ELi12ELi384EEv26Group_norm_nhwc_bwd_params
        .type           _Z35group_norm_nhwc_bwd_one_pass_kernelI11Fp16IOBf16WLi256ELi12ELi384EEv26Group_norm_nhwc_bwd_params,@function
        .size           _Z35group_norm_nhwc_bwd_one_pass_kernelI11Fp16IOBf16WLi256ELi12ELi384EEv26Group_norm_nhwc_bwd_params,(.L_x_2297 - _Z35group_norm_nhwc_bwd_one_pass_kernelI11Fp16IOBf16WLi256ELi12ELi384EEv26Group_norm_nhwc_bwd_params)
        .other          _Z35group_norm_nhwc_bwd_one_pass_kernelI11Fp16IOBf16WLi256ELi12ELi384EEv26Group_norm_nhwc_bwd_params,@"STO_CUDA_ENTRY STV_DEFAULT"
_Z35group_norm_nhwc_bwd_one_pass_kernelI11Fp16IOBf16WLi256ELi12ELi384EEv26Group_norm_nhwc_bwd_params:
.text._Z35group_norm_nhwc_bwd_one_pass_kernelI11Fp16IOBf16WLi256ELi12ELi384EEv26Group_norm_nhwc_bwd_params:
        /* <DEDUP_REMOVED lines=45> */
.L_x_756:
[----:B0-----:R-:W0:Y:S01]  /*02d0*/  LDC R9, c[0x0][0x2a0] ;  /* 0x0000a800ff097b82 */ /* 0x001e220000000800 */
[----:B------:R-:W-:Y:S01]  /*02e0*/  IABS R6, UR9 ;  /* 0x0000000900067c13 */ /* 0x000fe20008000000 */
[----:B------:R-:W1:Y:S01]  /*02f0*/  S2R R10, SR_TID.X ;  /* 0x00000000000a7919 */ /* 0x000e620000002100 */
[----:B------:R-:W-:Y:S01]  /*0300*/  ISETP.LE.AND P4, PT, RZ, UR9, PT ;  /* 0x00000009ff007c0c */ /* 0x000fe2000bf83270 */
[----:B------:R-:W-:Y:S01]  /*0310*/  ULDC.64 UR10, c[0x0][0x298] ;  /* 0x0000a600000a7ab9 */ /* 0x000fe20000000a00 */
[----:B------:R-:W-:Y:S01]  /*0320*/  ULDC.64 UR14, c[0x0][0x290] ;  /* 0x0000a400000e7ab9 */ /* 0x000fe20000000a00 */
[----:B------:R-:W-:Y:S02]  /*0330*/  SHF.R.S32.HI R25, RZ, 0x1f, R42 ;  /* 0x0000001fff197819 */ /* 0x000fe4000001142a */
[----:B------:R-:W-:Y:S01]  /*0340*/  IADD3 R26, R43, 0x80, RZ ;  /* 0x000000802b1a7810 */ /* 0x000fe20007ffe0ff */
[----:B------:R-:W2:Y:S03]  /*0350*/  @P1 LDC.64 R12, c[0x0][0x228] ;  /* 0x00008a00ff0c1b82 */ /* 0x000ea60000000a00 */
[----:B------:R-:W-:-:S02]  /*0360*/  SHF.R.S32.HI R21, RZ, 0x1f, R26 ;  /* 0x0000001fff157819 */ /* 0x000fc4000001141a */
        /* <DEDUP_REMOVED lines=50> */
[C---:B------:R-:W-:Y:S02]  /*0690*/  ISETP.GT.U32.OR P0, PT, R44.reuse, 0x17f, P0 ;  /* 0x0000017f2c00780c */ /* 0x040fe40000704470 */
[----:B------:R-:W-:Y:S01]  /*06a0*/  IADD3 R49, R47, R49, RZ ;  /* 0x000000312f317210 */ /* 0x000fe20007ffe0ff */
[----:B-1----:R-:W-:Y:S02]  /*06b0*/  @P1 IMAD R8, R5, R6, RZ ;  /* 0x0000000605081224 */ /* 0x002fe400078e02ff */
[----:B------:R-:W-:Y:S02]  /*06c0*/  MOV R4, UR10 ;  /* 0x0000000a00047c02 */ /* 0x000fe40008000f00 */
[----:B------:R-:W-:Y:S01]  /*06d0*/  MOV R5, UR11 ;  /* 0x0000000b00057c02 */ /* 0x000fe20008000f00 */
[----:B------:R-:W-:Y:S01]  /*06e0*/  @P1 IMAD R7, R43, R7, R8 ;  /* 0x000000072b071224 */ /* 0x000fe200078e0208 */
[----:B------:R-:W-:-:S02]  /*06f0*/  ISETP.GT.U32.OR P2, PT, R44, 0x17f, P2 ;  /* 0x0000017f2c00780c */ /* 0x000fc40001744470 */
[----:B------:R-:W-:Y:S02]  /*0700*/  CS2R R40, SRZ ;  /* 0x0000000000287805 */ /* 0x000fe4000001ff00 */
[----:B------:R-:W-:Y:S02]  /*0710*/  @P1 MOV R48, R46 ;  /* 0x0000002e00301202 */ /* 0x000fe40000000f00 */
[----:B------:R-:W-:Y:S01]  /*0720*/  CS2R R38, SRZ ;  /* 0x0000000000267805 */ /* 0x000fe2000001ff00 */
[----:B------:R-:W3:Y:S01]  /*0730*/  LDG.E.64 R4, desc[UR12][R4.64] ;  /* 0x0000000c04047981 */ /* 0x000ee2000c1e1b00 */
[----:B------:R-:W1:Y:S01]  /*0740*/  @!P0 LDC.64 R8, c[0x0][0x288] ;  /* 0x0000a200ff088b82 */ /* 0x000e620000000a00 */
[----:B------:R-:W-:Y:S01]  /*0750*/  CS2R R34, SRZ ;  /* 0x0000000000227805 */ /* 0x000fe2000001ff00 */
[C---:B------:R-:W-:Y:S01]  /*0760*/  @P1 IMAD.WIDE.U32 R14, R43.reuse, R6, R48 ;  /* 0x000000062b0e1225 */ /* 0x040fe200078e0030 */
[----:B------:R-:W-:Y:S02]  /*0770*/  IADD3 R22, R43, 0xc0, RZ ;  /* 0x000000c02b167810 */ /* 0x000fe40007ffe0ff */
[----:B------:R-:W-:Y:S01]  /*0780*/  CS2R R36, SRZ ;  /* 0x0000000000247805 */ /* 0x000fe2000001ff00 */
[----:B------:R-:W-:Y:S01]  /*0790*/  ULDC.U8 UR11, c[0x0][0x2a4] ;  /* 0x0000a900000b7ab9 */ /* 0x000fe20000000000 */
[----:B------:R-:W-:Y:S01]  /*07a0*/  @P1 IADD3 R15, R15, R7, RZ ;  /* 0x000000070f0f1210 */ /* 0x000fe20007ffe0ff */
[----:B------:R-:W4:Y:S01]  /*07b0*/  @!P0 LDC.64 R18, c[0x0][0x228] ;  /* 0x00008a00ff128b82 */ /* 0x000f220000000a00 */
[----:B------:R-:W-:-:S02]  /*07c0*/  @P1 SHF.L.U32 R27, R14, 0x1, RZ ;  /* 0x000000010e1b1819 */ /* 0x000fc400000006ff */
[----:B------:R-:W-:Y:S02]  /*07d0*/  @P1 SHF.L.U64.HI R20, R14, 0x1, R15 ;  /* 0x000000010e141819 */ /* 0x000fe4000001020f */
[----:B0-----:R-:W-:Y:S02]  /*07e0*/  @P1 IADD3 R28, P4, R27, R10, RZ ;  /* 0x0000000a1b1c1210 */ /* 0x001fe40007f9e0ff */
[----:B------:R-:W-:Y:S01]  /*07f0*/  ISETP.GE.U32.AND P3, PT, R22, UR14, PT ;  /* 0x0000000e16007c0c */ /* 0x000fe2000bf66070 */
[----:B------:R-:W0:Y:S01]  /*0800*/  @!P2 LDC.64 R6, c[0x0][0x288] ;  /* 0x0000a200ff06ab82 */ /* 0x000e220000000a00 */
[----:B------:R-:W-:Y:S02]  /*0810*/  @P1 IADD3.X R29, R20, R11, RZ, P4, !PT ;  /* 0x0000000b141d1210 */ /* 0x000fe400027fe4ff */
[----:B------:R-:W-:-:S03]  /*0820*/  SHF.R.S32.HI R23, RZ, 0x1f, R22 ;  /* 0x0000001fff177819 */ /* 0x000fc60000011416 */
[----:B------:R2:W3:Y:S01]  /*0830*/  @P1 LDG.E R40, desc[UR12][R28.64] ;  /* 0x0000000c1c281981 */ /* 0x0004e2000c1e1900 */
[----:B-1----:R-:W-:Y:S01]  /*0840*/  @!P0 IMAD R25, R25, R8, RZ ;  /* 0x0000000819198224 */ /* 0x002fe200078e02ff */
[----:B--2---:R-:W-:Y:S01]  /*0850*/  @P1 IADD3 R24, P4, R27, R12, RZ ;  /* 0x0000000c1b181210 */ /* 0x004fe20007f9e0ff */
[----:B------:R-:W1:Y:S01]  /*0860*/  @!P0 LDC.64 R10, c[0x0][0x230] ;  /* 0x00008c00ff0a8b82 */ /* 0x000e620000000a00 */
[----:B------:R-:W-:Y:S01]  /*0870*/  ISETP.GE.AND.EX P3, PT, R23, UR15, PT, P3 ;  /* 0x0000000f17007c0c */ /* 0x000fe2000bf66330 */
[----:B------:R-:W-:Y:S01]  /*0880*/  @!P0 IMAD R27, R42, R9, R25 ;  /* 0x000000092a1b8224 */ /* 0x000fe200078e0219 */
[----:B------:R-:W-:Y:S02]  /*0890*/  @!P0 MOV R28, R46 ;  /* 0x0000002e001c8202 */ /* 0x000fe40000000f00 */
[----:B------:R-:W-:Y:S02]  /*08a0*/  @!P0 MOV R29, R49 ;  /* 0x00000031001d8202 */ /* 0x000fe40000000f00 */
[----:B------:R-:W-:Y:S01]  /*08b0*/  ISETP.GT.U32.OR P3, PT, R44, 0x17f, P3 ;  /* 0x0000017f2c00780c */ /* 0x000fe20001f64470 */
[----:B------:R-:W-:Y:S01]  /*08c0*/  @!P0 IMAD.WIDE.U32 R8, R42, R8, R28 ;  /* 0x000000082a088225 */ /* 0x000fe200078e001c */
[----:B------:R-:W-:-:S02]  /*08d0*/  @P1 IADD3.X R25, R20, R13, RZ, P4, !PT ;  /* 0x0000000d14191210 */ /* 0x000fc400027fe4ff */
[----:B------:R-:W2:Y:S02]  /*08e0*/  @!P2 LDC.64 R12, c[0x0][0x230] ;  /* 0x00008c00ff0cab82 */ /* 0x000ea40000000a00 */
[----:B------:R-:W-:Y:S01]  /*08f0*/  @!P0 IADD3 R9, R9, R27, RZ ;  /* 0x0000001b09098210 */ /* 0x000fe20007ffe0ff */
[----:B0-----:R-:W-:Y:S01]  /*0900*/  @!P2 IMAD R20, R21, R6, RZ ;  /* 0x000000061514a224 */ /* 0x001fe200078e02ff */
        /* <DEDUP_REMOVED lines=9> */
[C---:B-1----:R-:W-:Y:S02]  /*09a0*/  @!P0 IADD3 R20, P4, R21.reuse, R10, RZ ;  /* 0x0000000a15148210 */ /* 0x042fe40007f9e0ff */
[----:B----4-:R-:W-:Y:S02]  /*09b0*/  @!P0 IADD3 R18, P5, R21, R18, RZ ;  /* 0x0000001215128210 */ /* 0x010fe40007fbe0ff */
[C---:B------:R-:W-:Y:S02]  /*09c0*/  @!P0 IADD3.X R21, R28.reuse, R11, RZ, P4, !PT ;  /* 0x0000000b1c158210 */ /* 0x040fe400027fe4ff */
[----:B------:R-:W-:Y:S01]  /*09d0*/  @!P0 IADD3.X R19, R28, R19, RZ, P5, !PT ;  /* 0x000000131c138210 */ /* 0x000fe20002ffe4ff */
[----:B------:R-:W1:Y:S01]  /*09e0*/  @!P3 LDC.64 R8, c[0x0][0x230] ;  /* 0x00008c00ff08bb82 */ /* 0x000e620000000a00 */
[----:B0-----:R-:W-:Y:S01]  /*09f0*/  @!P2 IADD3 R25, R27, R29, RZ ;  /* 0x0000001d1b19a210 */ /* 0x001fe20007ffe0ff */
[----:B------:R-:W5:Y:S01]  /*0a00*/  @!P0 LDG.E R41, desc[UR12][R20.64] ;  /* 0x0000000c14298981 */ /* 0x000f62000c1e1900 */
[----:B------:R-:W-:-:S02]  /*0a10*/  @!P2 SHF.L.U32 R27, R26, 0x1, RZ ;  /* 0x000000011a1ba819 */ /* 0x000fc400000006ff */
[----:B------:R-:W-:Y:S01]  /*0a20*/  @!P2 SHF.L.U64.HI R26, R26, 0x1, R25 ;  /* 0x000000011a1aa819 */ /* 0x000fe20000010219 */
[----:B------:R-:W5:Y:S02]  /*0a30*/  @!P0 LDG.E R38, desc[UR12][R18.64] ;  /* 0x0000000c12268981 */ /* 0x000f64000c1e1900 */
[----:B------:R-:W0:Y:S01]  /*0a40*/  @!P3 LDC.64 R10, c[0x0][0x228] ;  /* 0x00008a00ff0abb82 */ /* 0x000e220000000a00 */
[----:B--2---:R-:W-:-:S04]  /*0a50*/  @!P2 IADD3 R6, P0, R27, R6, RZ ;  /* 0x000000061b06a210 */ /* 0x004fc80007f1e0ff */
[----:B------:R-:W-:-:S05]  /*0a60*/  @!P2 IADD3.X R7, R26, R7, RZ, P0, !PT ;  /* 0x000000071a07a210 */ /* 0x000fca00007fe4ff */
[----:B------:R-:W5:Y:S01]  /*0a70*/  @!P2 LDG.E R35, desc[UR12][R6.64] ;  /* 0x0000000c0623a981 */ /* 0x000f62000c1e1900 */
[----:B------:R-:W-:-:S04]  /*0a80*/  @!P2 IADD3 R12, P4, R27, R12, RZ ;  /* 0x0000000c1b0ca210 */ /* 0x000fc80007f9e0ff */
[----:B------:R-:W-:-:S05]  /*0a90*/  @!P2 IADD3.X R13, R26, R13, RZ, P4, !PT ;  /* 0x0000000d1a0da210 */ /* 0x000fca00027fe4ff */
[----:B------:R2:W5:Y:S01]  /*0aa0*/  @!P2 LDG.E R36, desc[UR12][R12.64] ;  /* 0x0000000c0c24a981 */ /* 0x000562000c1e1900 */
[----:B------:R-:W-:Y:S01]  /*0ab0*/  @!P3 IMAD R23, R23, R14, RZ ;  /* 0x0000000e1717b224 */ /* 0x000fe200078e02ff */
[----:B------:R-:W-:Y:S02]  /*0ac0*/  @!P3 MOV R24, R46 ;  /* 0x0000002e0018b202 */ /* 0x000fe40000000f00 */
[----:B------:R-:W-:Y:S01]  /*0ad0*/  @!P3 MOV R25, R49 ;  /* 0x000000310019b202 */ /* 0x000fe20000000f00 */
[C---:B------:R-:W-:Y:S02]  /*0ae0*/  @!P3 IMAD R23, R22.reuse, R15, R23 ;  /* 0x0000000f1617b224 */ /* 0x040fe400078e0217 */
[----:B------:R-:W-:-:S05]  /*0af0*/  @!P3 IMAD.WIDE.U32 R14, R22, R14, R24 ;  /* 0x0000000e160eb225 */ /* 0x000fca00078e0018 */
[----:B------:R-:W-:Y:S02]  /*0b00*/  @!P3 IADD3 R23, R15, R23, RZ ;  /* 0x000000170f17b210 */ /* 0x000fe40007ffe0ff */
[C---:B------:R-:W-:Y:S02]  /*0b10*/  @!P3 SHF.L.U32 R15, R14.reuse, 0x1, RZ ;  /* 0x000000010e0fb819 */ /* 0x040fe400000006ff */
[----:B------:R-:W-:Y:S02]  /*0b20*/  @!P3 SHF.L.U64.HI R14, R14, 0x1, R23 ;  /* 0x000000010e0eb819 */ /* 0x000fe40000010217 */
[C---:B-1----:R-:W-:Y:S02]  /*0b30*/  @!P3 IADD3 R8, P4, R15.reuse, R8, RZ ;  /* 0x000000080f08b210 */ /* 0x042fe40007f9e0ff */
[----:B0-----:R-:W-:Y:S02]  /*0b40*/  @!P3 IADD3 R10, P5, R15, R10, RZ ;  /* 0x0000000a0f0ab210 */ /* 0x001fe40007fbe0ff */
[----:B------:R-:W-:-:S02]  /*0b50*/  @!P3 IADD3.X R9, R14, R9, RZ, P4, !PT ;  /* 0x000000090e09b210 */ /* 0x000fc400027fe4ff */
[----:B------:R-:W-:Y:S01]  /*0b60*/  @!P3 IADD3.X R11, R14, R11, RZ, P5, !PT ;  /* 0x0000000b0e0bb210 */ /* 0x000fe20002ffe4ff */
[----:B------:R-:W-:Y:S01]  /*0b70*/  UMOV UR14, 0x3f800000 ;  /* 0x3f800000000e7882 */ /* 0x000fe20000000000 */
[----:B------:R-:W-:Y:S01]  /*0b80*/  BSSY B0, `(.L_x_722) ;  /* 0x0000025000007945 */ /* 0x000fe20003800000 */
[----:B------:R-:W5:Y:S01]  /*0b90*/  @!P3 LDG.E R37, desc[UR12][R8.64] ;  /* 0x0000000c0825b981 */ /* 0x000f62000c1e1900 */
[----:B------:R-:W-:-:S03]  /*0ba0*/  CS2R R32, SRZ ;  /* 0x0000000000207805 */ /* 0x000fc6000001ff00 */
[----:B------:R0:W5:Y:S01]  /*0bb0*/  @!P3 LDG.E R34, desc[UR12][R10.64] ;  /* 0x0000000c0a22b981 */ /* 0x000162000c1e1900 */
[----:B------:R-:W-:Y:S02]  /*0bc0*/  ISETP.NE.AND P3, PT, RZ, UR11, PT ;  /* 0x0000000bff007c0c */ /* 0x000fe4000bf65270 */
[----:B---3--:R-:W-:-:S13]  /*0bd0*/  R2UR UR17, R4 ;  /* 0x00000000041172ca */ /* 0x008fda00000e0000 */
[----:B------:R-:W-:-:S05]  /*0be0*/  MOV R4, UR17 ;  /* 0x0000001100047c02 */ /* 0x000fca0008000f00 */
[----:B------:R-:W-:-:S05]  /*0bf0*/  FFMA.FTZ R5, -R4, UR17, R5 ;  /* 0x0000001104057c23 */ /* 0x000fca0008010105 */
[----:B------:R-:W-:-:S13]  /*0c00*/  FSETP.GTU.FTZ.AND P0, PT, R5, RZ, PT ;  /* 0x000000ff0500720b */ /* 0x000fda0003f1c000 */
[----:B------:R-:W-:Y:S01]  /*0c10*/  VOTEU.ANY UP0, P0 ;  /* 0x00000000003f7886 */ /* 0x000fe20000000100 */
[----:B------:R-:W-:-:S04]  /*0c20*/  PLOP3.LUT P0, PT, PT, PT, UP0, 0x80, 0x0 ;  /* 0x000000000000781c */ /* 0x000fc80003f0f008 */
[----:B------:R-:W-:-:S09]  /*0c30*/  @UP0 ULDC UR10, c[0x0][0x250] ;  /* 0x00009400000a0ab9 */ /* 0x000fd20000000800 */
[----:B--2---:R-:W-:-:S06]  /*0c40*/  @P0 FADD.FTZ R12, R5, UR10 ;  /* 0x0000000a050c0e21 */ /* 0x004fcc0008010000 */
[----:B------:R-:W1:Y:S01]  /*0c50*/  @P0 MUFU.RSQ R12, R12 ;  /* 0x0000000c000c0308 */ /* 0x000e620000001400 */
[----:B------:R-:W-:Y:S02]  /*0c60*/  CS2R R4, SRZ ;  /* 0x0000000000047805 */ /* 0x000fe4000001ff00 */
[----:B-1----:R-:W-:Y:S02]  /*0c70*/  @P0 R2UR UR10, R12 ;  /* 0x000000000c0a02ca */ /* 0x002fe400000e0000 */
[----:B------:R-:W-:Y:S01]  /*0c80*/  ISETP.GT.U32.AND P0, PT, R44, 0x17f, PT ;  /* 0x0000017f2c00780c */ /* 0x000fe20003f04070 */
[--C-:B0-----:R-:W-:Y:S02]  /*0c90*/  HADD2.F32 R11, -RZ, R40.reuse.H0_H0 ;  /* 0x20000028ff0b7230 */ /* 0x101fe40000004100 */
[----:B------:R-:W-:-:S08]  /*0ca0*/  HADD2.F32 R12, -RZ, R40.H1_H1 ;  /* 0x30000028ff0c7230 */ /* 0x000fd00000004100 */
[----:B------:R-:W-:Y:S02]  /*0cb0*/  @UP0 UMOV UR14, UR10 ;  /* 0x0000000a000e0c82 */ /* 0x000fe40008000000 */
[----:B------:R-:W-:Y:S05]  /*0cc0*/  @P0 BRA `(.L_x_723) ;  /* 0x0000000000400947 */ /* 0x000fea0003800000 */
        /* <DEDUP_REMOVED lines=16> */
.L_x_723:
[----:B------:R-:W-:Y:S05]  /*0dd0*/  BSYNC B0 ;  /* 0x0000000000007941 */ /* 0x000fea0003800000 */
.L_x_722:
[----:B------:R-:W-:Y:S01]  /*0de0*/  FADD.FTZ R11, R11, -UR17 ;  /* 0x800000110b0b7e21 */ /* 0x000fe20008010000 */
[----:B------:R-:W-:Y:S01]  /*0df0*/  FADD.FTZ R7, R12, -UR17 ;  /* 0x800000110c077e21 */ /* 0x000fe20008010000 */
        /* <DEDUP_REMOVED lines=24> */
.L_x_724:
        /* <DEDUP_REMOVED lines=33> */
.L_x_725:
[----:B------:R-:W-:Y:S01]  /*1190*/  FFMA.FTZ R20, R7, R13, R16 ;  /* 0x0000000d07147223 */ /* 0x000fe20000010010 */
[----:B------:R-:W-:Y:S01]  /*11a0*/  FMUL.FTZ R16, R14, R33 ;  /* 0x000000210e107220 */ /* 0x000fe20000410000 */
[----:B------:R-:W-:Y:S01]  /*11b0*/  FADD.FTZ R13, R13, R18 ;  /* 0x000000120d0d7221 */ /* 0x000fe20000010000 */
[--C-:B------:R-:W-:Y:S02]  /*11c0*/  HADD2.F32 R15, -RZ, R36.reuse.H1_H1 ;  /* 0x30000024ff0f7230 */ /* 0x100fe40000004100 */
[----:B------:R-:W-:Y:S01]  /*11d0*/  FMUL.FTZ R17, R12, R5 ;  /* 0x000000050c117220 */ /* 0x000fe20000410000 */
[----:B------:R-:W-:Y:S01]  /*11e0*/  FFMA.FTZ R20, R9, R16, R20 ;  /* 0x0000001009147223 */ /* 0x000fe20000010014 */
[----:B------:R-:W-:Y:S01]  /*11f0*/  FADD.FTZ R16, R13, R16 ;  /* 0x000000100d107221 */ /* 0x000fe20000010000 */
[----:B------:R-:W-:Y:S02]  /*1200*/  HADD2.F32 R13, -RZ, R36.H0_H0 ;  /* 0x20000024ff0d7230 */ /* 0x000fe40000004100 */
[----:B------:R-:W-:Y:S01]  /*1210*/  FADD.FTZ R15, R15, -UR17 ;  /* 0x800000110f0f7e21 */ /* 0x000fe20008010000 */
[----:B------:R-:W-:Y:S01]  /*1220*/  FFMA.FTZ R20, R11, R17, R20 ;  /* 0x000000110b147223 */ /* 0x000fe20000010014 */
[----:B------:R-:W-:Y:S01]  /*1230*/  FADD.FTZ R17, R17, R16 ;  /* 0x0000001011117221 */ /* 0x000fe20000010000 */
        /* <DEDUP_REMOVED lines=24> */
.L_x_726:
[----:B------:R-:W-:Y:S01]  /*13c0*/  FMUL.FTZ R22, R16, R33 ;  /* 0x0000002110167220 */ /* 0x000fe20000410000 */
[--C-:B------:R-:W-:Y:S02]  /*13d0*/  HADD2.F32 R19, -RZ, R37.reuse.H0_H0 ;  /* 0x20000025ff137230 */ /* 0x100fe40000004100 */
[----:B------:R-:W-:Y:S01]  /*13e0*/  FMUL.FTZ R26, R18, R5 ;  /* 0x00000005121a7220 */ /* 0x000fe20000410000 */
[----:B------:R-:W-:Y:S02]  /*13f0*/  HADD2.F32 R23, -RZ, R37.H1_H1 ;  /* 0x30000025ff177230 */ /* 0x000fe40000004100 */
[----:B------:R-:W-:Y:S01]  /*1400*/  FADD.FTZ R21, R17, R22 ;  /* 0x0000001611157221 */ /* 0x000fe20000010000 */
[----:B------:R-:W-:Y:S01]  /*1410*/  FFMA.FTZ R24, R13, R22, R20 ;  /* 0x000000160d187223 */ /* 0x000fe20000010014 */
[----:B------:R-:W-:Y:S01]  /*1420*/  FADD.FTZ R19, R19, -UR17 ;  /* 0x8000001113137e21 */ /* 0x000fe20008010000 */
[--C-:B------:R-:W-:Y:S02]  /*1430*/  HADD2.F32 R22, -RZ, R34.reuse.H0_H0 ;  /* 0x20000022ff167230 */ /* 0x100fe40000004100 */
[----:B------:R-:W-:Y:S01]  /*1440*/  FADD.FTZ R17, R23, -UR17 ;  /* 0x8000001117117e21 */ /* 0x000fe20008010000 */
[----:B------:R-:W-:-:S02]  /*1450*/  HADD2.F32 R20, -RZ, R34.H1_H1 ;  /* 0x30000022ff147230 */ /* 0x000fc40000004100 */
        /* <DEDUP_REMOVED lines=21> */
.L_x_727:
        /* <DEDUP_REMOVED lines=22> */
[C---:B------:R-:W-:Y:S01]  /*1710*/  ISETP.NE.AND P2, PT, R44.reuse, RZ, PT ;  /* 0x000000ff2c00720c */ /* 0x040fe20003f45270 */
        /* <DEDUP_REMOVED lines=70> */
.L_x_729:
[----:B------:R-:W-:Y:S05]  /*1b80*/  BSYNC B0 ;  /* 0x0000000000007941 */ /* 0x000fea0003800000 */
.L_x_728:
        /* <DEDUP_REMOVED lines=318> */
.L_x_731:
[----:B------:R-:W-:Y:S05]  /*2f70*/  BSYNC B0 ;  /* 0x0000000000007941 */ /* 0x000fea0003800000 */
.L_x_730:
        /* <DEDUP_REMOVED lines=20> */
.L_x_733:
[----:B------:R-:W-:Y:S05]  /*30c0*/  BSYNC B0 ;  /* 0x0000000000007941 */ /* 0x000fea0003800000 */
.L_x_732:
        /* <DEDUP_REMOVED lines=34> */
.L_x_736:
[----:B------:R-:W2:Y:S04]  /*32f0*/  LDG.E.STRONG.GPU R9, desc[UR12][R10.64] ;  /* 0x0000000c0a097981 */ /* 0x000ea8000c1ef900 */
[----:B--2---:R-:W-:Y:S01]  /*3300*/  CCTL.IVALL ;  /* 0x00000000ff00798f */ /* 0x004fe20002000000 */
[----:B------:R-:W-:Y:S05]  /*3310*/  YIELD ;  /* 0x0000000000007946 */ /* 0x000fea0003800000 */
[----:B------:R-:W-:-:S13]  /*3320*/  ISETP.NE.AND P0, PT, R9, R14, PT ;  /* 0x0000000e0900720c */ /* 0x000fda0003f05270 */
[----:B------:R-:W-:Y:S05]  /*3330*/  @P0 BRA `(.L_x_736) ;  /* 0xfffffffc00ec0947 */ /* 0x000fea000383ffff */
.L_x_735:
        /* <DEDUP_REMOVED lines=17> */
.L_x_740:
        /* <DEDUP_REMOVED lines=115> */
.L_x_739:
        /* <DEDUP_REMOVED lines=61> */
.L_x_741:
[----:B------:R-:W-:-:S13]  /*3f50*/  ISETP.NE.OR P0, PT, R9, RZ, P0 ;  /* 0x000000ff0900720c */ /* 0x000fda0000705670 */
[----:B------:R-:W-:Y:S05]  /*3f60*/  @!P0 BRA `(.L_x_737) ;  /* 0x00000000007c8947 */ /* 0x000fea0003800000 */
.L_x_738:
        /* <DEDUP_REMOVED lines=31> */
.L_x_737:
        /* <DEDUP_REMOVED lines=11> */
.L_x_743:
[----:B------:R-:W-:Y:S05]  /*4210*/  BSYNC B0 ;  /* 0x0000000000007941 */ /* 0x000fea0003800000 */
.L_x_742:
        /* <DEDUP_REMOVED lines=16> */
.L_x_734:
[----:B------:R-:W1:Y:S01]  /*4320*/  S2UR UR11, SR_CgaCtaId ;  /* 0x00000000000b79c3 */ /* 0x000e620000008800 */
[----:B------:R-:W-:Y:S01]  /*4330*/  UMOV UR10, 0x400 ;  /* 0x00000400000a7882 */ /* 0x000fe20000000000 */
[C---:B--2---:R-:W-:Y:S01]  /*4340*/  IADD3 R12, R43.reuse, 0x80, RZ ;  /* 0x000000802b0c7810 */ /* 0x044fe20007ffe0ff */
[--C-:B------:R-:W-:Y:S01]  /*4350*/  HADD2.F32 R16, -RZ, R41.reuse.H0_H0 ;  /* 0x20000029ff107230 */ /* 0x100fe20000004100 */
[----:B------:R-:W-:Y:S01]  /*4360*/  IADD3 R3, R43, 0xc0, RZ ;  /* 0x000000c02b037810 */ /* 0x000fe20007ffe0ff */
[----:B------:R-:W-:Y:S01]  /*4370*/  HADD2.F32 R41, -RZ, R41.H1_H1 ;  /* 0x30000029ff297230 */ /* 0x000fe20000004100 */
[----:B------:R-:W-:Y:S02]  /*4380*/  SHF.R.S32.HI R15, RZ, 0x1f, R42 ;  /* 0x0000001fff0f7819 */ /* 0x000fe4000001142a */
[----:B------:R-:W-:Y:S02]  /*4390*/  SHF.R.S32.HI R13, RZ, 0x1f, R12 ;  /* 0x0000001fff0d7819 */ /* 0x000fe4000001140c */
[----:B------:R-:W-:Y:S01]  /*43a0*/  SHF.R.S32.HI R10, RZ, 0x1f, R3 ;  /* 0x0000001fff0a7819 */ /* 0x000fe20000011403 */
[----:B-1----:R-:W-:-:S09]  /*43b0*/  ULEA UR10, UR11, UR10, 0x18 ;  /* 0x0000000a0b0a7291 */ /* 0x002fd2000f8ec03f */
[----:B------:R0:W-:Y:S01]  /*43c0*/  @!P2 STS.64 [UR10+0x78], R6 ;  /* 0x00007806ff00a988 */ /* 0x0001e20008000a0a */
[----:B------:R-:W-:Y:S01]  /*43d0*/  BAR.SYNC.DEFER_BLOCKING 0x0 ;  /* 0x0000000000007b1d */ /* 0x000fe20000010000 */
[--C-:B0-----:R-:W-:Y:S02]  /*43e0*/  HADD2.F32 R7, -RZ, R40.reuse.H0_H0 ;  /* 0x20000028ff077230 */ /* 0x101fe40000004100 */
[----:B------:R-:W-:Y:S02]  /*43f0*/  HADD2.F32 R40, -RZ, R40.H1_H1 ;  /* 0x30000028ff287230 */ /* 0x000fe40000004100 */
[----:B------:R-:W-:Y:S02]  /*4400*/  HADD2.F32 R6, -RZ, R39.H1_H1 ;  /* 0x30000027ff067230 */ /* 0x000fe40000004100 */
[----:B------:R-:W-:Y:S01]  /*4410*/  FADD.FTZ R7, R7, -UR17 ;  /* 0x8000001107077e21 */ /* 0x000fe20008010000 */
[----:B------:R-:W-:-:S03]  /*4420*/  FADD.FTZ R40, R40, -UR17 ;  /* 0x8000001128287e21 */ /* 0x000fc60008010000 */
[----:B------:R-:W-:Y:S01]  /*4430*/  FMUL.FTZ R23, R7, UR14 ;  /* 0x0000000e07177c20 */ /* 0x000fe20008410000 */
[----:B------:R-:W-:Y:S01]  /*4440*/  FMUL.FTZ R25, R40, UR14 ;  /* 0x0000000e28197c20 */ /* 0x000fe20008410000 */
[----:B------:R-:W0:Y:S01]  /*4450*/  LDS.64 R8, [UR10+0x78] ;  /* 0x0000780aff087984 */ /* 0x000e220008000a00 */
[----:B------:R-:W-:Y:S02]  /*4460*/  ULDC.64 UR10, c[0x0][0x290] ;  /* 0x0000a400000a7ab9 */ /* 0x000fe40000000a00 */
[----:B------:R-:W-:Y:S02]  /*4470*/  ISETP.GE.U32.AND P0, PT, R42, UR10, PT ;  /* 0x0000000a2a007c0c */ /* 0x000fe4000bf06070 */
[----:B------:R-:W-:Y:S02]  /*4480*/  ISETP.GE.U32.AND P2, PT, R12, UR10, PT ;  /* 0x0000000a0c007c0c */ /* 0x000fe4000bf46070 */
[----:B------:R-:W-:Y:S01]  /*4490*/  ISETP.GE.U32.AND P5, PT, R3, UR10, PT ;  /* 0x0000000a03007c0c */ /* 0x000fe2000bfa6070 */
[----:B------:R-:W-:Y:S01]  /*44a0*/  ULDC UR10, c[0x0][0x2bc] ;  /* 0x0000af00000a7ab9 */ /* 0x000fe20000000800 */
[----:B------:R-:W-:-:S02]  /*44b0*/  ISETP.GE.AND.EX P4, PT, R15, UR11, PT, P0 ;  /* 0x0000000b0f007c0c */ /* 0x000fc4000bf86300 */
[----:B------:R-:W-:Y:S02]  /*44c0*/  ISETP.GE.AND.EX P0, PT, R13, UR11, PT, P2 ;  /* 0x0000000b0d007c0c */ /* 0x000fe4000bf06320 */
[----:B------:R-:W-:Y:S02]  /*44d0*/  ISETP.GE.AND.EX P2, PT, R10, UR11, PT, P5 ;  /* 0x0000000b0a007c0c */ /* 0x000fe4000bf46350 */
[----:B------:R-:W-:Y:S01]  /*44e0*/  ISETP.GT.U32.OR P4, PT, R44, 0x17f, P4 ;  /* 0x0000017f2c00780c */ /* 0x000fe20002784470 */
[----:B0-----:R-:W-:Y:S01]  /*44f0*/  FMUL.FTZ R11, R8, UR10 ;  /* 0x0000000a080b7c20 */ /* 0x001fe20008410000 */
[----:B------:R-:W-:Y:S01]  /*4500*/  FMUL.FTZ R14, R9, UR10 ;  /* 0x0000000a090e7c20 */ /* 0x000fe20008410000 */
[----:B------:R-:W-:Y:S01]  /*4510*/  HADD2.F32 R8, -RZ, R39.H0_H0 ;  /* 0x20000027ff087230 */ /* 0x000fe20000004100 */
[----:B------:R-:W-:Y:S09]  /*4520*/  @!P3 BRA `(.L_x_744) ;  /* 0x000000000048b947 */ /* 0x000ff20003800000 */
        /* <DEDUP_REMOVED lines=18> */
.L_x_744:
        /* <DEDUP_REMOVED lines=21> */
.L_x_746:
[----:B------:R-:W-:Y:S05]  /*47a0*/  BSYNC B0 ;  /* 0x0000000000007941 */ /* 0x000fea0003800000 */
.L_x_745:
[----:B------:R-:W-:Y:S01]  /*47b0*/  FADD.FTZ R16, R16, -UR17 ;  /* 0x8000001110107e21 */ /* 0x000fe20008010000 */
[----:B------:R-:W-:Y:S01]  /*47c0*/  FADD.FTZ R41, R41, -UR17 ;  /* 0x8000001129297e21 */ /* 0x000fe20008010000 */
[--C-:B------:R-:W-:Y:S02]  /*47d0*/  HADD2.F32 R6, -RZ, R38.reuse.H0_H0 ;  /* 0x20000026ff067230 */ /* 0x100fe40000004100 */
[----:B------:R-:W-:Y:S02]  /*47e0*/  HADD2.F32 R38, -RZ, R38.H1_H1 ;  /* 0x30000026ff267230 */ /* 0x000fe40000004100 */
[----:B------:R-:W-:Y:S01]  /*47f0*/  FMUL.FTZ R23, R16, UR14 ;  /* 0x0000000e10177c20 */ /* 0x000fe20008410000 */
        /* <DEDUP_REMOVED lines=20> */
.L_x_747:
[----:B------:R-:W-:Y:S04]  /*4940*/  BSSY B0, `(.L_x_748) ;  /* 0x0000014000007945 */ /* 0x000fe80003800000 */
[----:B------:R-:W-:Y:S05]  /*4950*/  @P4 BRA `(.L_x_749) ;  /* 0x0000000000484947 */ /* 0x000fea0003800000 */
[C-C-:B------:R-:W-:Y:S01]  /*4960*/  FFMA.FTZ R7, R11.reuse, R23, R14.reuse ;  /* 0x000000170b077223 */ /* 0x140fe2000001000e */
[----:B------:R-:W-:Y:S01]  /*4970*/  ULDC.64 UR10, c[0x0][0x288] ;  /* 0x0000a200000a7ab9 */ /* 0x000fe20000000a00 */
[----:B0-----:R-:W-:Y:S01]  /*4980*/  FFMA.FTZ R9, R11, R41, R14 ;  /* 0x000000290b097223 */ /* 0x001fe2000001000e */
        /* <DEDUP_REMOVED lines=15> */
.L_x_749:
[----:B------:R-:W-:Y:S05]  /*4a80*/  BSYNC B0 ;  /* 0x0000000000007941 */ /* 0x000fea0003800000 */
.L_x_748:
[--C-:B------:R-:W-:Y:S01]  /*4a90*/  HADD2.F32 R6, -RZ, R36.reuse.H0_H0 ;  /* 0x20000024ff067230 */ /* 0x100fe20000004100 */
[C---:B------:R-:W-:Y:S01]  /*4aa0*/  ISETP.GT.U32.OR P0, PT, R44.reuse, 0x17f, P0 ;  /* 0x0000017f2c00780c */ /* 0x040fe20000704470 */
[----:B------:R-:W-:Y:S01]  /*4ab0*/  HADD2.F32 R36, -RZ, R36.H1_H1 ;  /* 0x30000024ff247230 */ /* 0x000fe20000004100 */
[----:B------:R-:W-:Y:S01]  /*4ac0*/  ISETP.GT.U32.OR P2, PT, R44, 0x17f, P2 ;  /* 0x0000017f2c00780c */ /* 0x000fe20001744470 */
[----:B01----:R-:W-:Y:S02]  /*4ad0*/  HADD2.F32 R8, -RZ, R35.H0_H0 ;  /* 0x20000023ff087230 */ /* 0x003fe40000004100 */
[----:B------:R-:W-:Y:S01]  /*4ae0*/  FADD.FTZ R7, R6, -UR17 ;  /* 0x8000001106077e21 */ /* 0x000fe20008010000 */
[----:B------:R-:W-:Y:S02]  /*4af0*/  HADD2.F32 R6, -RZ, R37.H0_H0 ;  /* 0x20000025ff067230 */ /* 0x000fe40000004100 */
[----:B------:R-:W-:Y:S01]  /*4b00*/  FADD.FTZ R36, R36, -UR17 ;  /* 0x8000001124247e21 */ /* 0x000fe20008010000 */
[----:B------:R-:W-:-:S02]  /*4b10*/  HADD2.F32 R16, -RZ, R35.H1_H1 ;  /* 0x30000023ff107230 */ /* 0x000fc40000004100 */
        /* <DEDUP_REMOVED lines=22> */
.L_x_750:
[----:B------:R-:W-:Y:S04]  /*4c80*/  BSSY B0, `(.L_x_751) ;  /* 0x0000014000007945 */ /* 0x000fe80003800000 */
[----:B------:R-:W-:Y:S05]  /*4c90*/  @P0 BRA `(.L_x_752) ;  /* 0x0000000000480947 */ /* 0x000fea0003800000 */
[C-C-:B------:R-:W-:Y:S01]  /*4ca0*/  FFMA.FTZ R7, R11.reuse, R21, R14.reuse ;  /* 0x000000150b077223 */ /* 0x140fe2000001000e */
[----:B------:R-:W-:Y:S01]  /*4cb0*/  FFMA.FTZ R9, R11, R23, R14 ;  /* 0x000000170b097223 */ /* 0x000fe2000001000e */
[----:B------:R-:W-:Y:S02]  /*4cc0*/  ULDC.64 UR10, c[0x0][0x288] ;  /* 0x0000a200000a7ab9 */ /* 0x000fe40000000a00 */
[----:B------:R-:W-:Y:S02]  /*4cd0*/  IMAD R15, R13, UR10, RZ ;  /* 0x0000000a0d0f7c24 */ /* 0x000fe4000f8e02ff */
[----:B------:R-:W-:Y:S01]  /*4ce0*/  FFMA.FTZ R7, R8, R33, -R7 ;  /* 0x0000002108077223 */ /* 0x000fe20000010807 */
[----:B------:R-:W-:Y:S01]  /*4cf0*/  FFMA.FTZ R13, R16, R5, -R9 ;  /* 0x00000005100d7223 */ /* 0x000fe20000010809 */
[----:B------:R-:W-:Y:S01]  /*4d00*/  MOV R8, R46 ;  /* 0x0000002e00087202 */ /* 0x000fe20000000f00 */
[C---:B------:R-:W-:Y:S01]  /*4d10*/  IMAD R15, R12.reuse, UR11, R15 ;  /* 0x0000000b0c0f7c24 */ /* 0x040fe2000f8e020f */
[----:B------:R-:W-:Y:S01]  /*4d20*/  MOV R9, R49 ;  /* 0x0000003100097202 */ /* 0x000fe20000000f00 */
        /* <DEDUP_REMOVED lines=9> */
.L_x_752:
[----:B------:R-:W-:Y:S05]  /*4dc0*/  BSYNC B0 ;  /* 0x0000000000007941 */ /* 0x000fea0003800000 */
.L_x_751:
        /* <DEDUP_REMOVED lines=25> */
.L_x_753:
        /* <DEDUP_REMOVED lines=11> */
[----:B------:R-:W-:Y:S01]  /*5010*/  IMAD R5, R3, UR11, R10 ;  /* 0x0000000b03057c24 */ /* 0x000fe2000f8e020a */
[----:B------:R-:W-:Y:S01]  /*5020*/  ULDC.64 UR10, c[0x0][0x210] ;  /* 0x00008400000a7ab9 */ /* 0x000fe20000000a00 */
[----:B------:R-:W-:Y:S01]  /*5030*/  FMUL.FTZ R3, R7, UR14 ;  /* 0x0000000e07037c20 */ /* 0x000fe20008410000 */
[----:B------:R-:W-:Y:S02]  /*5040*/  LEA R4, P0, R46, UR10, 0x1 ;  /* 0x0000000a2e047c11 */ /* 0x000fe4000f8008ff */
[----:B------:R-:W-:Y:S02]  /*5050*/  IADD3 R5, R47, R5, RZ ;  /* 0x000000052f057210 */ /* 0x000fe40007ffe0ff */
[----:B------:R-:W-:Y:S02]  /*5060*/  F2FP.F16.F32.PACK_AB R3, R6, R3 ;  /* 0x000000030603723e */ /* 0x000fe400000000ff */
[----:B------:R-:W-:-:S05]  /*5070*/  LEA.HI.X R5, R46, UR11, R5, 0x1, P0 ;  /* 0x0000000b2e057c11 */ /* 0x000fca00080f0c05 */
[----:B------:R0:W-:Y:S02]  /*5080*/  STG.E desc[UR12][R4.64], R3 ;  /* 0x0000000304007986 */ /* 0x0001e4000c10190c */
.L_x_755:
[----:B------:R-:W-:Y:S05]  /*5090*/  BSYNC B0 ;  /* 0x0000000000007941 */ /* 0x000fea0003800000 */
.L_x_754:
        /* <DEDUP_REMOVED lines=9> */
.L_x_721:
        /* <DEDUP_REMOVED lines=19> */
.L_x_758:
[----:B------:R-:W-:Y:S05]  /*5260*/  BSYNC B0 ;  /* 0x0000000000007941 */ /* 0x000fea0003800000 */
.L_x_757:
        /* <DEDUP_REMOVED lines=11> */
.L_x_760:
[----:B------:R-:W2:Y:S04]  /*5320*/  LDG.E.STRONG.GPU R5, desc[UR12][R2.64] ;  /* 0x0000000c02057981 */ /* 0x000ea8000c1ef900 */
[----:B--2---:R-:W-:Y:S01]  /*5330*/  CCTL.IVALL ;  /* 0x00000000ff00798f */ /* 0x004fe20002000000 */
[----:B------:R-:W-:Y:S05]  /*5340*/  YIELD ;  /* 0x0000000000007946 */ /* 0x000fea0003800000 */
[----:B------:R-:W-:-:S13]  /*5350*/  ISETP.NE.AND P0, PT, R5, R0, PT ;  /* 0x000000000500720c */ /* 0x000fda0003f05270 */
[----:B------:R-:W-:Y:S05]  /*5360*/  @P0 BRA `(.L_x_760) ;  /* 0xfffffffc00ec0947 */ /* 0x000fea000383ffff */
.L_x_759:
        /* <DEDUP_REMOVED lines=24> */
.L_x_761:
        /* <DEDUP_REMOVED lines=25> */
.L_x_762:
        /* <DEDUP_REMOVED lines=16> */
.L_x_2297:


//--------------------- .text._Z35group_norm_nhwc_bwd_one_pass_kernelI11Fp16IOBf16WLi512ELi12ELi384EEv26Group_norm_nhwc_bwd_params --------------------------
	.section	.text._Z35group_norm_nhwc_bwd_one_pass_kernelI11Fp16IOBf16WLi512ELi12ELi384EEv26Group_norm_nhwc_bwd_params,"ax",@progbits
	.align	128
        .global         _Z35group_norm_nhwc_bwd_one_pass_kernelI11Fp16IOBf16WLi512ELi12ELi384EEv26Group_norm_nhwc_bwd_params
        .type           _Z35group_norm_nhwc_bwd_one_pass_kernelI11Fp16IOBf16WLi512ELi12ELi384EEv26Group_norm_nhwc_bwd_params,@function
        .size           _Z35group_norm_nhwc_bwd_one_pass_kernelI11Fp16IOBf16WLi512ELi12ELi384EEv26Group_norm_nhwc_bwd_params,(.L_x_2298 - _Z35group_norm_nhwc_bwd_one_pass_kernelI11Fp16IOBf16WLi512ELi12ELi384EEv26Group_norm_nhwc_bwd_params)
        .other          _Z35group_norm_nhwc_bwd_one_pass_kernelI11Fp16IOBf16WLi512ELi12ELi384EEv26Group_norm_nhwc_bwd_params,@"STO_CUDA_ENTRY STV_DEFAULT"
_Z35group_norm_nhwc_bwd_one_pass_kernelI11Fp16IOBf16WLi512ELi12ELi384EEv26Group_norm_nhwc_bwd_params:
.text._Z35group_norm_nhwc_bwd_one_pass_kernelI11Fp16IOBf16WLi512ELi12ELi384EEv26Group_norm_nhwc_bwd_params:
        /* <DEDUP_REMOVED lines=27> */
[----:B------:R-:W-:Y:S01]  /*01b0*/  IADD3.X R8, RZ, R5, RZ, P2, !PT ;  /* 0x00000005ff087210 */ /* 0x000fe200017fe4ff */
[----:B--2---:R-:W-:Y:S01]  /*01c0*/  IMAD R55, R0, UR10, R57 ;  /* 0x0000000a00377c24 */ /* 0x004fe2000f8e0239 */
[----:B------:R-:W-:Y:S01]  /*01d0*/  LEA.HI R9, P0, R11, R2, RZ, 0x1 ;  /* 0x000000020b097211 */ /* 0x000fe200078108ff */
[----:B------:R-:W2:Y:S01]  /*01e0*/  LDC R35, c[0x0][0xc] ;  /* 0x00000300ff237b82 */ /* 0x000ea20000000800 */
[--C-:B------:R-:W-:Y:S01]  /*01f0*/  SHF.R.S32.HI R5, RZ, 0x1f, R56.reuse ;  /* 0x0000001fff057819 */ /* 0x100fe20000011438 */
        /* <DEDUP_REMOVED lines=41> */
.L_x_814:
        /* <DEDUP_REMOVED lines=176> */
[----:B------:R-:W5:Y:S03]  /*0f90*/  @P4 LDG.E R45, desc[UR8][R66.64] ;  /* 0x00000008422d4981 */ /* 0x000f66000c1e1900 */
[----:B------:R-:W4:Y:S01]  /*0fa0*/  @P6 LDC.64 R18, c[0x0][0x230] ;  /* 0x00008c00ff126b82 */ /* 0x000f220000000a00 */
[----:B0-----:R-:W-:Y:S01]  /*0fb0*/  @P6 MOV R30, R72 ;  /* 0x00000048001e6202 */ /* 0x001fe20000000f00 */
[----:B------:R0:W5:Y:S01]  /*0fc0*/  @P2 LDG.E R59, desc[UR8][R62.64] ;  /* 0x000000083e3b2981 */ /* 0x000162000c1e1900 */
[----:B------:R-:W-:-:S05]  /*0fd0*/  @P6 MOV R31, R75 ;  /* 0x0000004b001f6202 */ /* 0x000fca0000000f00 */
[----:B------:R-:W4:Y:S01]  /*0fe0*/  @P6 LDC.64 R20, c[0x0][0x228] ;  /* 0x00008a00ff146b82 */ /* 0x000f220000000a00 */
[----:B---3--:R-:W-:Y:S01]  /*0ff0*/  CS2R R40, SRZ ;  /* 0x0000000000287805 */ /* 0x008fe2000001ff00 */
[----:B------:R-:W5:Y:S05]  /*1000*/  @P4 LDG.E R42, desc[UR8][R68.64] ;  /* 0x00000008442a4981 */ /* 0x000f6a000c1e1900 */
[----:B------:R3:W5:Y:S01]  /*1010*/  @P3 LDG.E R40, desc[UR8][R60.64] ;  /* 0x000000083c283981 */ /* 0x000762000c1e1900 */
[----:B-1----:R-:W-:Y:S01]  /*1020*/  @P6 IMAD R29, R12, R16, RZ ;  /* 0x000000100c1d6224 */ /* 0x002fe200078e02ff */
[----:B0-----:R-:W-:Y:S02]  /*1030*/  CS2R R62, SRZ ;  /* 0x00000000003e7805 */ /* 0x001fe4000001ff00 */
[----:B------:R-:W-:Y:S01]  /*1040*/  CS2R R66, SRZ ;  /* 0x0000000000427805 */ /* 0x000fe2000001ff00 */
[----:B------:R0:W5:Y:S01]  /*1050*/  @P3 LDG.E R41, desc[UR8][R64.64] ;  /* 0x0000000840293981 */ /* 0x000162000c1e1900 */
[----:B------:R-:W-:-:S02]  /*1060*/  @P6 IMAD R29, R48, R17, R29 ;  /* 0x00000011301d6224 */ /* 0x000fc400078e021d */
[----:B------:R-:W-:Y:S01]  /*1070*/  @P6 IMAD.WIDE.U32 R16, R48, R16, R30 ;  /* 0x0000001030106225 */ /* 0x000fe200078e001e */
[----:B------:R1:W5:Y:S01]  /*1080*/  @P2 LDG.E R62, desc[UR8][R32.64] ;  /* 0x00000008203e2981 */ /* 0x000362000c1e1900 */
[----:B---3--:R-:W-:-:S03]  /*1090*/  CS2R R60, SRZ ;  /* 0x00000000003c7805 */ /* 0x008fc6000001ff00 */
[----:B------:R-:W-:Y:S01]  /*10a0*/  @P6 IADD3 R29, R17, R29, RZ ;  /* 0x0000001d111d6210 */ /* 0x000fe20007ffe0ff */
[----:B------:R1:W5:Y:S01]  /*10b0*/  @P1 LDG.E R63, desc[UR8][R22.64] ;  /* 0x00000008163f1981 */ /* 0x000362000c1e1900 */
[C---:B------:R-:W-:Y:S02]  /*10c0*/  @P6 SHF.L.U32 R17, R16.reuse, 0x1, RZ ;  /* 0x0000000110116819 */ /* 0x040fe400000006ff */
[----:B------:R-:W-:Y:S01]  /*10d0*/  @P6 SHF.L.U64.HI R16, R16, 0x1, R29 ;  /* 0x0000000110106819 */ /* 0x000fe2000001021d */
[----:B------:R1:W5:Y:S04]  /*10e0*/  @P0 LDG.E R61, desc[UR8][R26.64] ;  /* 0x000000081a3d0981 */ /* 0x000368000c1e1900 */
[----:B------:R1:W5:Y:S01]  /*10f0*/  @P0 LDG.E R60, desc[UR8][R76.64] ;  /* 0x000000084c3c0981 */ /* 0x000362000c1e1900 */
[----:B----4-:R-:W-:-:S04]  /*1100*/  @P6 IADD3 R18, P0, R17, R18, RZ ;  /* 0x0000001211126210 */ /* 0x010fc80007f1e0ff */
[C---:B------:R-:W-:Y:S02]  /*1110*/  @P6 IADD3.X R19, R16.reuse, R19, RZ, P0, !PT ;  /* 0x0000001310136210 */ /* 0x040fe400007fe4ff */
[----:B------:R-:W-:Y:S02]  /*1120*/  @P6 IADD3 R20, P0, R17, R20, RZ ;  /* 0x0000001411146210 */ /* 0x000fe40007f1e0ff */
[----:B0-----:R-:W-:Y:S01]  /*1130*/  CS2R R64, SRZ ;  /* 0x0000000000407805 */ /* 0x001fe2000001ff00 */
[----:B------:R1:W5:Y:S01]  /*1140*/  @P6 LDG.E R66, desc[UR8][R18.64] ;  /* 0x0000000812426981 */ /* 0x000362000c1e1900 */
[----:B------:R-:W-:-:S04]  /*1150*/  @P6 IADD3.X R21, R16, R21, RZ, P0, !PT ;  /* 0x0000001510156210 */ /* 0x000fc800007fe4ff */
[----:B------:R1:W5:Y:S04]  /*1160*/  @P1 LDG.E R64, desc[UR8][R24.64] ;  /* 0x0000000818401981 */ /* 0x000368000c1e1900 */
[----:B------:R1:W5:Y:S01]  /*1170*/  @P6 LDG.E R65, desc[UR8][R20.64] ;  /* 0x0000000814416981 */ /* 0x000362000c1e1900 */
[----:B------:R-:W-:Y:S01]  /*1180*/  MOV R68, 0x3f800000 ;  /* 0x3f80000000447802 */ /* 0x000fe20000000f00 */
[----:B------:R-:W-:Y:S01]  /*1190*/  BSSY B0, `(.L_x_764) ;  /* 0x000001b000007945 */ /* 0x000fe20003800000 */
[----:B------:R-:W-:Y:S02]  /*11a0*/  MOV R70, RZ ;  /* 0x000000ff00467202 */ /* 0x000fe40000000f00 */
[----:B------:R-:W-:Y:S01]  /*11b0*/  MOV R69, RZ ;  /* 0x000000ff00457202 */ /* 0x000fe20000000f00 */
[----:B--2---:R-:W-:-:S05]  /*11c0*/  FFMA.FTZ R15, -R14, R14, R15 ;  /* 0x0000000e0e0f7223 */ /* 0x004fca000001010f */
[----:B------:R-:W-:-:S13]  /*11d0*/  FSETP.GTU.FTZ.AND P0, PT, R15, RZ, PT ;  /* 0x000000ff0f00720b */ /* 0x000fda0003f1c000 */
[----:B------:R-:W0:Y:S02]  /*11e0*/  @P0 LDC R16, c[0x0][0x250] ;  /* 0x00009400ff100b82 */ /* 0x000e240000000800 */
[----:B0-----:R-:W-:-:S04]  /*11f0*/  @P0 FADD.FTZ R16, R15, R16 ;  /* 0x000000100f100221 */ /* 0x001fc80000010000 */
[----:B------:R1:W0:Y:S01]  /*1200*/  @P0 MUFU.RSQ R68, R16 ;  /* 0x0000001000440308 */ /* 0x0002220000001400 */
[----:B------:R-:W-:Y:S02]  /*1210*/  ISETP.GT.U32.AND P0, PT, R56, 0x17f, PT ;  /* 0x0000017f3800780c */ /* 0x000fe40003f04070 */
[----:B------:R-:W-:-:S11]  /*1220*/  MOV R15, RZ ;  /* 0x000000ff000f7202 */ /* 0x000fd60000000f00 */
[----:B-1----:R-:W-:Y:S05]  /*1230*/  @P0 BRA `(.L_x_765) ;  /* 0x0000000000400947 */ /* 0x002fea0003800000 */
[----:B------:R-:W-:Y:S01]  /*1240*/  ISETP.NE.AND P0, PT, RZ, UR7, PT ;  /* 0x00000007ff007c0c */ /* 0x000fe2000bf05270 */
[----:B------:R-:W1:Y:S01]  /*1250*/  LDC.64 R18, c[0x0][0x238] ;  /* 0x00008e00ff127b82 */ /* 0x000e620000000a00 */
[----:B------:R-:W-:-:S04]  /*1260*/  IADD3 R21, R57, R28, RZ ;  /* 0x0000001c39157210 */ /* 0x000fc80007ffe0ff */
[----:B------:R-:W-:-:S07]  /*1270*/  SHF.R.S32.HI R20, RZ, 0x1f, R21 ;  /* 0x0000001fff147819 */ /* 0x000fce0000011415 */
[----:B------:R-:W2:Y:S01]  /*1280*/  @P0 LDC.64 R16, c[0x0][0x240] ;  /* 0x00009000ff100b82 */ /* 0x000ea20000000a00 */
[----:B-1----:R-:W-:-:S05]  /*1290*/  IMAD.WIDE R18, R21, 0x2, R18 ;  /* 0x0000000215127825 */ /* 0x002fca00078e0212 */
[----:B------:R-:W3:Y:S04]  /*12a0*/  LDG.E.U16 R70, desc[UR8][R18.64] ;  /* 0x0000000812467981 */ /* 0x000ee8000c1e1500 */
[----:B------:R-:W4:Y:S01]  /*12b0*/  LDG.E.U16 R69, desc[UR8][R18.64+0x2] ;  /* 0x0000020812457981 */ /* 0x000f22000c1e1500 */
[----:B--2---:R-:W-:-:S04]  /*12c0*/  @P0 LEA R16, P6, R21, R16, 0x1 ;  /* 0x0000001015100211 */ /* 0x004fc800078c08ff */
[----:B------:R-:W-:-:S05]  /*12d0*/  @P0 LEA.HI.X R17, R21, R17, R20, 0x1, P6 ;  /* 0x0000001115110211 */ /* 0x000fca00030f0c14 */
[----:B------:R-:W2:Y:S04]  /*12e0*/  @P0 LDG.E.U16 R21, desc[UR8][R16.64] ;  /* 0x0000000810150981 */ /* 0x000ea8000c1e1500 */
[----:B------:R-:W2:Y:S01]  /*12f0*/  @P0 LDG.E.U16 R20, desc[UR8][R16.64+0x2] ;  /* 0x0000020810140981 */ /* 0x000ea2000c1e1500 */
[----:B---3--:R-:W-:Y:S02]  /*1300*/  SHF.L.U32 R70, R70, 0x10, RZ ;  /* 0x0000001046467819 */ /* 0x008fe400000006ff */
[----:B----4-:R-:W-:Y:S02]  /*1310*/  SHF.L.U32 R69, R69, 0x10, RZ ;  /* 0x0000001045457819 */ /* 0x010fe400000006ff */
[----:B--2---:R-:W-:Y:S02]  /*1320*/  @P0 SHF.L.U32 R67, R21, 0x10, RZ ;  /* 0x0000001015430819 */ /* 0x004fe400000006ff */
[----:B------:R-:W-:-:S07]  /*1330*/  @P0 SHF.L.U32 R15, R20, 0x10, RZ ;  /* 0x00000010140f0819 */ /* 0x000fce00000006ff */
.L_x_765:
[----:B------:R-:W-:Y:S05]  /*1340*/  BSYNC B0 ;  /* 0x0000000000007941 */ /* 0x000fea0003800000 */
.L_x_764:
[----:B------:R-:W-:Y:S01]  /*1350*/  ISETP.NE.AND P0, PT, RZ, UR7, PT ;  /* 0x00000007ff007c0c */ /* 0x000fe2000bf05270 */
[--C-:B-----5:R-:W-:Y:S01]  /*1360*/  HADD2.F32 R17, -RZ, R44.reuse.H0_H0 ;  /* 0x2000002cff117230 */ /* 0x120fe20000004100 */
[----:B------:R-:W-:Y:S01]  /*1370*/  LOP3.LUT R58, R58, 0xfffffffd, RZ, 0xc0, !PT ;  /* 0xfffffffd3a3a7812 */ /* 0x000fe200078ec0ff */
[----:B------:R-:W-:Y:S02]  /*1380*/  HADD2.F32 R25, -RZ, R44.H1_H1 ;  /* 0x3000002cff197230 */ /* 0x000fe40000004100 */
[--C-:B------:R-:W-:Y:S02]  /*1390*/  HADD2.F32 R27, -RZ, R45.reuse.H0_H0 ;  /* 0x2000002dff1b7230 */ /* 0x100fe40000004100 */
[C---:B------:R-:W-:Y:S01]  /*13a0*/  FADD.FTZ R17, -R14.reuse, R17 ;  /* 0x000000110e117221 */ /* 0x040fe20000010100 */
[----:B------:R-:W-:Y:S02]  /*13b0*/  HADD2.F32 R31, -RZ, R45.H1_H1 ;  /* 0x3000002dff1f7230 */ /* 0x000fe40000004100 */
[----:B------:R-:W-:Y:S01]  /*13c0*/  FADD.FTZ R29, -R14, R25 ;  /* 0x000000190e1d7221 */ /* 0x000fe20000010100 */
[----:B------:R-:W-:-:S02]  /*13d0*/  HADD2.F32 R23, -RZ, R43.H0_H0 ;  /* 0x2000002bff177230 */ /* 0x000fc40000004100 */
[C---:B------:R-:W-:Y:S01]  /*13e0*/  FADD.FTZ R27, -R14.reuse, R27 ;  /* 0x0000001b0e1b7221 */ /* 0x040fe20000010100 */
[----:B------:R-:W-:Y:S02]  /*13f0*/  HADD2.F32 R19, -RZ, R43.H1_H1 ;  /* 0x3000002bff137230 */ /* 0x000fe40000004100 */
[----:B------:R-:W-:Y:S01]  /*1400*/  FADD.FTZ R25, -R14, R31 ;  /* 0x0000001f0e197221 */ /* 0x000fe20000010100 */
[----:B------:R-:W-:Y:S01]  /*1410*/  @P0 LOP3.LUT R58, R58, 0x2, RZ, 0xfc, !PT ;  /* 0x000000023a3a0812 */ /* 0x000fe200078efcff */
[--C-:B------:R-:W-:Y:S02]  /*1420*/  HADD2.F32 R21, -RZ, R42.reuse.H0_H0 ;  /* 0x2000002aff157230 */ /* 0x100fe40000004100 */
[-C--:B0-----:R-:W-:Y:S01]  /*1430*/  FMUL.FTZ R18, R17, R68.reuse ;  /* 0x0000004411127220 */ /* 0x081fe20000410000 */
        /* <DEDUP_REMOVED lines=21> */
.L_x_766:
[----:B------:R-:W-:Y:S01]  /*1590*/  FMUL.FTZ R17, R23, R70 ;  /* 0x0000004617117220 */ /* 0x000fe20000410000 */
[-C--:B------:R-:W-:Y:S01]  /*15a0*/  FMUL.FTZ R24, R27, R68.reuse ;  /* 0x000000441b187220 */ /* 0x080fe20000410000 */
[C---:B------:R-:W-:Y:S01]  /*15b0*/  FFMA.FTZ R27, R18.reuse, R23, RZ ;  /* 0x00000017121b7223 */ /* 0x040fe200000100ff */
        /* <DEDUP_REMOVED lines=23> */
.L_x_767:
[----:B------:R-:W-:Y:S01]  /*1730*/  FFMA.FTZ R30, R16, R29, R31 ;  /* 0x0000001d101e7223 */ /* 0x000fe2000001001f */
[----:B------:R-:W-:Y:S01]  /*1740*/  FADD.FTZ R28, RZ, R23 ;  /* 0x00000017ff1c7221 */ /* 0x000fe20000010000 */
[----:B------:R-:W-:Y:S01]  /*1750*/  FADD.FTZ R26, R29, R18 ;  /* 0x000000121d1a7221 */ /* 0x000fe20000010000 */
[----:B------:R-:W-:Y:S01]  /*1760*/  FFMA.FTZ R17, R24, R21, R27 ;  /* 0x0000001518117223 */ /* 0x000fe2000001001b */
[----:B------:R-:W-:Y:S01]  /*1770*/  FMUL.FTZ R23, R21, R70 ;  /* 0x0000004615177220 */ /* 0x000fe20000410000 */
[--C-:B------:R-:W-:Y:S02]  /*1780*/  HADD2.F32 R27, -RZ, R41.reuse.H0_H0 ;  /* 0x20000029ff1b7230 */ /* 0x100fe40000004100 */
[----:B------:R-:W-:Y:S01]  /*1790*/  FFMA.FTZ R31, R16, R19, RZ ;  /* 0x00000013101f7223 */ /* 0x000fe200000100ff */
[----:B------:R-:W-:Y:S02]  /*17a0*/  HADD2.F32 R29, -RZ, R41.H1_H1 ;  /* 0x30000029ff1d7230 */ /* 0x000fe40000004100 */
[----:B------:R-:W-:Y:S01]  /*17b0*/  FADD.FTZ R25, RZ, R19 ;  /* 0x00000013ff197221 */ /* 0x000fe20000010000 */
[----:B------:R-:W-:Y:S01]  /*17c0*/  FFMA.FTZ R24, R24, R23, R30 ;  /* 0x0000001718187223 */ /* 0x000fe2000001001e */
[----:B------:R-:W-:Y:S01]  /*17d0*/  FMUL.FTZ R19, R20, R69 ;  /* 0x0000004514137220 */ /* 0x000fe20000410000 */
[C---:B------:R-:W-:Y:S01]  /*17e0*/  FADD.FTZ R27, -R14.reuse, R27 ;  /* 0x0000001b0e1b7221 */ /* 0x040fe20000010100 */
[----:B------:R-:W-:Y:S01]  /*17f0*/  FADD.FTZ R29, -R14, R29 ;  /* 0x0000001d0e1d7221 */ /* 0x000fe20000010100 */
[----:B------:R-:W-:Y:S01]  /*1800*/  FFMA.FTZ R18, R22, R20, R31 ;  /* 0x0000001416127223 */ /* 0x000fe2000001001f */
[----:B------:R-:W-:Y:S01]  /*1810*/  FADD.FTZ R20, R25, R20 ;  /* 0x0000001419147221 */ /* 0x000fe20000010000 */
[----:B------:R-:W-:Y:S01]  /*1820*/  FADD.FTZ R16, R26, R23 ;  /* 0x000000171a107221 */ /* 0x000fe20000010000 */
[----:B------:R-:W-:Y:S01]  /*1830*/  FFMA.FTZ R22, R22, R19, R24 ;  /* 0x0000001316167223 */ /* 0x000fe20000010018 */
        /* <DEDUP_REMOVED lines=24> */
.L_x_768:
[----:B------:R-:W-:Y:S01]  /*19c0*/  FADD.FTZ R28, R19, R16 ;  /* 0x00000010131c7221 */ /* 0x000fe20000010000 */
[----:B------:R-:W-:Y:S01]  /*19d0*/  FMUL.FTZ R27, R25, R70 ;  /* 0x00000046191b7220 */ /* 0x000fe20000410000 */
[----:B------:R-:W-:Y:S01]  /*19e0*/  FADD.FTZ R16, R21, R25 ;  /* 0x0000001915107221 */ /* 0x000fe20000010000 */
[----:B------:R-:W-:Y:S01]  /*19f0*/  FFMA.FTZ R19, R26, R25, R17 ;  /* 0x000000191a137223 */ /* 0x000fe20000010011 */
[--C-:B------:R-:W-:Y:S02]  /*1a00*/  HADD2.F32 R25, -RZ, R59.reuse.H0_H0 ;  /* 0x2000003bff197230 */ /* 0x100fe40000004100 */
[----:B------:R-:W-:Y:S01]  /*1a10*/  FADD.FTZ R17, R20, R23 ;  /* 0x0000001714117221 */ /* 0x000fe20000010000 */
[----:B------:R-:W-:Y:S02]  /*1a20*/  HADD2.F32 R29, -RZ, R59.H1_H1 ;  /* 0x3000003bff1d7230 */ /* 0x000fe40000004100 */
[----:B------:R-:W-:Y:S01]  /*1a30*/  FFMA.FTZ R22, R26, R27, R22 ;  /* 0x0000001b1a167223 */ /* 0x000fe20000010016 */
[----:B------:R-:W-:Y:S01]  /*1a40*/  FMUL.FTZ R21, R23, R69 ;  /* 0x0000004517157220 */ /* 0x000fe20000410000 */
[----:B------:R-:W-:Y:S01]  /*1a50*/  FADD.FTZ R20, R28, R27 ;  /* 0x0000001b1c147221 */ /* 0x000fe20000010000 */
[C---:B------:R-:W-:Y:S01]  /*1a60*/  FADD.FTZ R27, -R14.reuse, R25 ;  /* 0x000000190e1b7221 */ /* 0x040fe20000010100 */
[----:B------:R-:W-:Y:S01]  /*1a70*/  FADD.FTZ R29, -R14, R29 ;  /* 0x0000001d0e1d7221 */ /* 0x000fe20000010100 */
[C---:B------:R-:W-:Y:S01]  /*1a80*/  FFMA.FTZ R23, R24.reuse, R23, R18 ;  /* 0x0000001718177223 */ /* 0x040fe20000010012 */
[----:B------:R-:W-:Y:S01]  /*1a90*/  FFMA.FTZ R24, R24, R21, R22 ;  /* 0x0000001518187223 */ /* 0x000fe20000010016 */
        /* <DEDUP_REMOVED lines=23> */
.L_x_769:
[----:B------:R-:W-:Y:S01]  /*1c10*/  FMUL.FTZ R27, R25, R70 ;  /* 0x00000046191b7220 */ /* 0x000fe20000410000 */
[--C-:B------:R-:W-:Y:S02]  /*1c20*/  HADD2.F32 R29, -RZ, R63.reuse.H0_H0 ;  /* 0x2000003fff1d7230 */ /* 0x100fe40000004100 */
[----:B------:R-:W-:Y:S01]  /*1c30*/  FADD.FTZ R16, R16, R25 ;  /* 0x0000001910107221 */ /* 0x000fe20000010000 */
[----:B------:R-:W-:Y:S02]  /*1c40*/  HADD2.F32 R31, -RZ, R63.H1_H1 ;  /* 0x3000003fff1f7230 */ /* 0x000fe40000004100 */
[----:B------:R-:W-:Y:S01]  /*1c50*/  FADD.FTZ R20, R21, R20 ;  /* 0x0000001415147221 */ /* 0x000fe20000010000 */
[C---:B------:R-:W-:Y:S01]  /*1c60*/  FFMA.FTZ R25, R26.reuse, R25, R19 ;  /* 0x000000191a197223 */ /* 0x040fe20000010013 */
[----:B------:R-:W-:Y:S01]  /*1c70*/  FFMA.FTZ R26, R26, R27, R24 ;  /* 0x0000001b1a1a7223 */ /* 0x000fe20000010018 */
[----:B------:R-:W-:Y:S01]  /*1c80*/  FMUL.FTZ R21, R18, R69 ;  /* 0x0000004512157220 */ /* 0x000fe20000410000 */
[C---:B------:R-:W-:Y:S01]  /*1c90*/  FADD.FTZ R29, -R14.reuse, R29 ;  /* 0x0000001d0e1d7221 */ /* 0x040fe20000010100 */
[----:B------:R-:W-:Y:S01]  /*1ca0*/  FADD.FTZ R31, -R14, R31 ;  /* 0x0000001f0e1f7221 */ /* 0x000fe20000010100 */
[----:B------:R-:W-:Y:S01]  /*1cb0*/  FFMA.FTZ R19, R22, R18, R23 ;  /* 0x0000001216137223 */ /* 0x000fe20000010017 */
[----:B------:R-:W-:Y:S01]  /*1cc0*/  FADD.FTZ R24, R20, R27 ;  /* 0x0000001b14187221 */ /* 0x000fe20000010000 */
        /* <DEDUP_REMOVED lines=24> */
.L_x_770:
[----:B------:R-:W-:Y:S01]  /*1e50*/  FMUL.FTZ R30, R27, R70 ;  /* 0x000000461b1e7220 */ /* 0x000fe20000410000 */
[----:B------:R-:W-:Y:S01]  /*1e60*/  FADD.FTZ R29, R21, R24 ;  /* 0x00000018151d7221 */ /* 0x000fe20000010000 */
[C---:B------:R-:W-:Y:S01]  /*1e70*/  FFMA.FTZ R26, R28.reuse, R27, R25 ;  /* 0x0000001b1c1a7223 */ /* 0x040fe20000010019 */
[--C-:B------:R-:W-:Y:S02]  /*1e80*/  HADD2.F32 R25, -RZ, R39.reuse.H0_H0 ;  /* 0x20000027ff197230 */ /* 0x100fe40000004100 */
[----:B------:R-:W-:Y:S01]  /*1e90*/  FFMA.FTZ R23, R28, R30, R23 ;  /* 0x0000001e1c177223 */ /* 0x000fe20000010017 */
[----:B------:R-:W-:Y:S01]  /*1ea0*/  FADD.FTZ R30, R29, R30 ;  /* 0x0000001e1d1e7221 */ /* 0x000fe20000010000 */
[----:B------:R-:W-:Y:S02]  /*1eb0*/  HADD2.F32 R29, -RZ, R39.H1_H1 ;  /* 0x30000027ff1d7230 */ /* 0x000fe40000004100 */
[----:B------:R-:W-:Y:S01]  /*1ec0*/  FADD.FTZ R21, R17, R18 ;  /* 0x0000001211157221 */ /* 0x000fe20000010000 */
[----:B------:R-:W-:Y:S01]  /*1ed0*/  FMUL.FTZ R17, R20, R69 ;  /* 0x0000004514117220 */ /* 0x000fe20000410000 */
[----:B------:R-:W-:Y:S01]  /*1ee0*/  FADD.FTZ R25, -R14, R25 ;  /* 0x000000190e197221 */ /* 0x000fe20000010100 */
[----:B------:R-:W-:Y:S01]  /*1ef0*/  FADD.FTZ R18, R16, R27 ;  /* 0x0000001b10127221 */ /* 0x000fe20000010000 */
[----:B------:R-:W-:Y:S01]  /*1f00*/  FADD.FTZ R29, -R14, R29 ;  /* 0x0000001d0e1d7221 */ /* 0x000fe20000010100 */
        /* <DEDUP_REMOVED lines=25> */
.L_x_771:
[----:B------:R-:W-:Y:S01]  /*20a0*/  FMUL.FTZ R30, R17, R70 ;  /* 0x00000046111e7220 */ /* 0x000fe20000410000 */
[----:B------:R-:W-:Y:S01]  /*20b0*/  FFMA.FTZ R25, R22, R20, R19 ;  /* 0x0000001416197223 */ /* 0x000fe20000010013 */
[----:B------:R-:W-:Y:S01]  /*20c0*/  FADD.FTZ R19, R21, R20 ;  /* 0x0000001415137221 */ /* 0x000fe20000010000 */
[--C-:B------:R-:W-:Y:S02]  /*20d0*/  HADD2.F32 R21, -RZ, R61.reuse.H0_H0 ;  /* 0x2000003dff157230 */ /* 0x100fe40000004100 */
[----:B------:R-:W-:Y:S01]  /*20e0*/  FFMA.FTZ R23, R28, R30, R23 ;  /* 0x0000001e1c177223 */ /* 0x000fe20000010017 */
[----:B------:R-:W-:Y:S02]  /*20f0*/  HADD2.F32 R29, -RZ, R61.H1_H1 ;  /* 0x3000003dff1d7230 */ /* 0x000fe40000004100 */
[----:B------:R-:W-:Y:S01]  /*2100*/  FADD.FTZ R30, R27, R30 ;  /* 0x0000001e1b1e7221 */ /* 0x000fe20000010000 */
[----:B------:R-:W-:Y:S01]  /*2110*/  FMUL.FTZ R27, R16, R69 ;  /* 0x00000045101b7220 */ /* 0x000fe20000410000 */
[----:B------:R-:W-:Y:S01]  /*2120*/  FADD.FTZ R21, -R14, R21 ;  /* 0x000000150e157221 */ /* 0x000fe20000010100 */
[----:B------:R-:W-:Y:S01]  /*2130*/  FFMA.FTZ R26, R28, R17, R26 ;  /* 0x000000111c1a7223 */ /* 0x000fe2000001001a */
        /* <DEDUP_REMOVED lines=26> */
.L_x_772:
[----:B------:R-:W-:Y:S01]  /*22e0*/  FMUL.FTZ R30, R23, R70 ;  /* 0x00000046171e7220 */ /* 0x000fe20000410000 */
[--C-:B------:R-:W-:Y:S02]  /*22f0*/  HADD2.F32 R33, -RZ, R66.reuse.H1_H1 ;  /* 0x30000042ff217230 */ /* 0x100fe40000004100 */
[----:B------:R-:W-:Y:S01]  /*2300*/  FMUL.FTZ R31, R20, R69 ;  /* 0x00000045141f7220 */ /* 0x000fe20000410000 */
[----:B------:R-:W-:Y:S01]  /*2310*/  FFMA.FTZ R29, R21, R30, R28 ;  /* 0x0000001e151d7223 */ /* 0x000fe2000001001c */
[----:B------:R-:W-:Y:S01]  /*2320*/  FADD.FTZ R30, R27, R30 ;  /* 0x0000001e1b1e7221 */ /* 0x000fe20000010000 */
[----:B------:R-:W-:Y:S01]  /*2330*/  FFMA.FTZ R27, R24, R16, R25 ;  /* 0x00000010181b7223 */ /* 0x000fe20000010019 */
[----:B------:R-:W-:Y:S02]  /*2340*/  HADD2.F32 R25, -RZ, R66.H0_H0 ;  /* 0x20000042ff197230 */ /* 0x000fe40000004100 */
[----:B------:R-:W-:Y:S01]  /*2350*/  FADD.FTZ R33, -R14, R33 ;  /* 0x000000210e217221 */ /* 0x000fe20000010100 */
[----:B------:R-:W-:Y:S01]  /*2360*/  FFMA.FTZ R29, R22, R31, R29 ;  /* 0x0000001f161d7223 */ /* 0x000fe2000001001d */
[----:B------:R-:W-:Y:S01]  /*2370*/  FADD.FTZ R31, R31, R30 ;  /* 0x0000001e1f1f7221 */ /* 0x000fe20000010000 */
[----:B------:R-:W-:-:S02]  /*2380*/  HADD2.F32 R24, -RZ, R65.H1_H1 ;  /* 0x30000041ff187230 */ /* 0x000fc40000004100 */
[----:B------:R-:W-:Y:S01]  /*2390*/  FADD.FTZ R25, -R14, R25 ;  /* 0x000000190e197221 */ /* 0x000fe20000010100 */
[----:B------:R-:W-:-:S03]  /*23a0*/  FMUL.FTZ R28, R33, R68 ;  /* 0x00000044211c7220 */ /* 0x000fc60000410000 */
[----:B------:R-:W-:Y:S01]  /*23b0*/  FMUL.FTZ R30, R25, R68 ;  /* 0x00000044191e7220 */ /* 0x000fe20000410000 */
[----:B------:R-:W-:Y:S01]  /*23c0*/  HADD2.F32 R25, -RZ, R65.H0_H0 ;  /* 0x20000041ff197230 */ /* 0x000fe20000004100 */
        /* <DEDUP_REMOVED lines=19> */
.L_x_773:
        /* <DEDUP_REMOVED lines=11> */
[----:B------:R-:W-:Y:S01]  /*25b0*/  FFMA.FTZ R32, R28, R32, R29 ;  /* 0x000000201c207223 */ /* 0x000fe2000001001d */
        /* <DEDUP_REMOVED lines=47> */
[----:B------:R-:W-:Y:S02]  /*28b0*/  FADD.FTZ R24, R28, R27 ;  /* 0x0000001b1c187221 */ /* 0x000fe40000010000 */
[----:B------:R-:W0:Y:S01]  /*28c0*/  LDS.128 R28, [UR5+0x40] ;  /* 0x00004005ff1c7984 */ /* 0x000e220008000c00 */
[----:B--2---:R-:W-:Y:S01]  /*28d0*/  FADD.FTZ R33, R25, R20 ;  /* 0x0000001419217221 */ /* 0x004fe20000010000 */
[----:B------:R-:W-:Y:S02]  /*28e0*/  FADD.FTZ R20, R24, R21 ;  /* 0x0000001518147221 */ /* 0x000fe40000010000 */
[----:B------:R-:W1:Y:S01]  /*28f0*/  LDS.128 R24, [UR5+0x50] ;  /* 0x00005005ff187984 */ /* 0x000e620008000c00 */
        /* <DEDUP_REMOVED lines=15> */
.L_x_775:
[----:B------:R-:W-:Y:S05]  /*29f0*/  BSYNC B0 ;  /* 0x0000000000007941 */ /* 0x000fea0003800000 */
.L_x_774:
        /* <DEDUP_REMOVED lines=321> */
.L_x_777:
[----:B------:R-:W-:Y:S05]  /*3e10*/  BSYNC B0 ;  /* 0x0000000000007941 */ /* 0x000fea0003800000 */
.L_x_776:
        /* <DEDUP_REMOVED lines=16> */
.L_x_779:
[----:B------:R-:W-:Y:S05]  /*3f20*/  BSYNC B0 ;  /* 0x0000000000007941 */ /* 0x000fea0003800000 */
.L_x_778:
        /* <DEDUP_REMOVED lines=34> */
.L_x_782:
[----:B-1----:R-:W2:Y:S04]  /*4150*/  LDG.E.STRONG.GPU R18, desc[UR8][R16.64] ;  /* 0x0000000810127981 */ /* 0x002ea8000c1ef900 */
[----:B--2---:R-:W-:Y:S01]  /*4160*/  CCTL.IVALL ;  /* 0x00000000ff00798f */ /* 0x004fe20002000000 */
[----:B------:R-:W-:Y:S05]  /*4170*/  YIELD ;  /* 0x0000000000007946 */ /* 0x000fea0003800000 */
[----:B------:R-:W-:-:S13]  /*4180*/  ISETP.NE.AND P6, PT, R18, R25, PT ;  /* 0x000000191200720c */ /* 0x000fda0003fc5270 */
[----:B------:R-:W-:Y:S05]  /*4190*/  @P6 BRA `(.L_x_782) ;  /* 0xfffffffc00ec6947 */ /* 0x000fea000383ffff */
.L_x_781:
        /* <DEDUP_REMOVED lines=23> */
.L_x_786:
        /* <DEDUP_REMOVED lines=115> */
.L_x_785:
        /* <DEDUP_REMOVED lines=63> */
.L_x_787:
[----:B------:R-:W-:-:S04]  /*4e30*/  LOP3.LUT P6, RZ, R58, 0x1, RZ, 0xc0, !PT ;  /* 0x000000013aff7812 */ /* 0x000fc800078cc0ff */
[----:B------:R-:W-:-:S13]  /*4e40*/  ISETP.NE.OR P6, PT, R19, RZ, P6 ;  /* 0x000000ff1300720c */ /* 0x000fda00037c5670 */
[----:B------:R-:W-:Y:S05]  /*4e50*/  @!P6 BRA `(.L_x_783) ;  /* 0x00000000007ce947 */ /* 0x000fea0003800000 */
.L_x_784:
        /* <DEDUP_REMOVED lines=31> */
.L_x_783:
        /* <DEDUP_REMOVED lines=10> */
.L_x_789:
[----:B------:R-:W-:Y:S05]  /*50f0*/  BSYNC B0 ;  /* 0x0000000000007941 */ /* 0x000fea0003800000 */
.L_x_788:
        /* <DEDUP_REMOVED lines=17> */
.L_x_780:
        /* <DEDUP_REMOVED lines=42> */
.L_x_790:
        /* <DEDUP_REMOVED lines=11> */
[-C--:B------:R-:W-:Y:S01]  /*5560*/  FMUL.FTZ R27, R19, R68.reuse ;  /* 0x00000044131b7220 */ /* 0x080fe20000410000 */
[----:B------:R-:W-:Y:S01]  /*5570*/  FMUL.FTZ R24, R29, R68 ;  /* 0x000000441d187220 */ /* 0x000fe20000410000 */
        /* <DEDUP_REMOVED lines=8> */
.L_x_792:
[----:B------:R-:W-:Y:S05]  /*5600*/  BSYNC B0 ;  /* 0x0000000000007941 */ /* 0x000fea0003800000 */
.L_x_791:
[C---:B0-----:R-:W-:Y:S01]  /*5610*/  FADD.FTZ R19, -R14.reuse, R25 ;  /* 0x000000190e137221 */ /* 0x041fe20000010100 */
[----:B------:R-:W-:Y:S01]  /*5620*/  FADD.FTZ R45, -R14, R45 ;  /* 0x0000002d0e2d7221 */ /* 0x000fe20000010100 */
        /* <DEDUP_REMOVED lines=25> */
.L_x_793:
        /* <DEDUP_REMOVED lines=20> */
.L_x_795:
[----:B------:R-:W-:Y:S05]  /*5900*/  BSYNC B0 ;  /* 0x0000000000007941 */ /* 0x000fea0003800000 */
.L_x_794:
        /* <DEDUP_REMOVED lines=27> */
.L_x_796:
        /* <DEDUP_REMOVED lines=20> */
.L_x_798:
[----:B------:R-:W-:Y:S05]  /*5c00*/  BSYNC B0 ;  /* 0x0000000000007941 */ /* 0x000fea0003800000 */
.L_x_797:
[C---:B0-----:R-:W-:Y:S01]  /*5c10*/  FADD.FTZ R19, -R14.reuse, R25 ;  /* 0x000000190e137221 */ /* 0x041fe20000010100 */
[----:B------:R-:W-:Y:S01]  /*5c20*/  FADD.FTZ R59, -R14, R59 ;  /* 0x0000003b0e3b7221 */ /* 0x000fe20000010100 */
        /* <DEDUP_REMOVED lines=24> */
.L_x_799:
        /* <DEDUP_REMOVED lines=20> */
.L_x_801:
[----:B------:R-:W-:Y:S05]  /*5ef0*/  BSYNC B0 ;  /* 0x0000000000007941 */ /* 0x000fea0003800000 */
.L_x_800:
        /* <DEDUP_REMOVED lines=29> */
.L_x_802:
        /* <DEDUP_REMOVED lines=20> */
.L_x_804:
[----:B------:R-:W-:Y:S05]  /*6210*/  BSYNC B0 ;  /* 0x0000000000007941 */ /* 0x000fea0003800000 */
.L_x_803:
        /* <DEDUP_REMOVED lines=32> */
.L_x_805:
        /* <DEDUP_REMOVED lines=20> */
.L_x_807:
[----:B------:R-:W-:Y:S05]  /*6560*/  BSYNC B0 ;  /* 0x0000000000007941 */ /* 0x000fea0003800000 */
.L_x_806:
[--C-:B------:R-:W-:Y:S01]  /*6570*/  HADD2.F32 R17, -RZ, R61.reuse.H0_H0 ;  /* 0x2000003dff117230 */ /* 0x100fe20000004100 */
[----:B------:R-:W-:Y:S01]  /*6580*/  ISETP.GE.U32.AND P0, PT, R20, UR14, PT ;  /* 0x0000000e14007c0c */ /* 0x000fe2000bf06070 */
[----:B------:R-:W-:Y:S01]  /*6590*/  HADD2.F32 R61, -RZ, R61.H1_H1 ;  /* 0x3000003dff3d7230 */ /* 0x000fe20000004100 */
[----:B------:R-:W-:Y:S02]  /*65a0*/  SHF.R.S32.HI R20, RZ, 0x1f, R20 ;  /* 0x0000001fff147819 */ /* 0x000fe40000011414 */
[----:B0-----:R-:W-:Y:S01]  /*65b0*/  FADD.FTZ R19, -R14, R17 ;  /* 0x000000110e137221 */ /* 0x001fe20000010100 */
[--C-:B------:R-:W-:Y:S01]  /*65c0*/  HADD2.F32 R17, -RZ, R60.reuse.H0_H0 ;  /* 0x2000003cff117230 */ /* 0x100fe20000004100 */
[----:B------:R-:W-:Y:S01]  /*65d0*/  ISETP.GE.AND.EX P0, PT, R20, UR15, PT, P0 ;  /* 0x0000000f14007c0c */ /* 0x000fe2000bf06300 */
[----:B------:R-:W-:Y:S01]  /*65e0*/  FADD.FTZ R61, -R14, R61 ;  /* 0x0000003d0e3d7221 */ /* 0x000fe20000010100 */
        /* <DEDUP_REMOVED lines=23> */
.L_x_808:
        /* <DEDUP_REMOVED lines=20> */
.L_x_810:
[----:B------:R-:W-:Y:S05]  /*68a0*/  BSYNC B0 ;  /* 0x0000000000007941 */ /* 0x000fea0003800000 */
.L_x_809:
        /* <DEDUP_REMOVED lines=30> */
.L_x_811:
        /* <DEDUP_REMOVED lines=19> */
.L_x_813:
[----:B------:R-:W-:Y:S05]  /*6bc0*/  BSYNC B0 ;  /* 0x0000000000007941 */ /* 0x000fea0003800000 */
.L_x_812:
[----:B------:R-:W-:Y:S02]  /*6bd0*/  IADD3 R46, R36, R46, RZ ;  /* 0x0000002e242e7210 */ /* 0x000fe40007ffe0ff */
[----:B------:R-:W-:Y:S02]  /*6be0*/  IADD3 R47, R47, 0x1, RZ ;  /* 0x000000012f2f7810 */ /* 0x000fe40007ffe0ff */
[----:B------:R-:W-:-:S13]  /*6bf0*/  ISETP.GE.AND P0, PT, R46, UR4, PT ;  /* 0x000000042e007c0c */ /* 0x000fda000bf06270 */
[----:B------:R-:W-:Y:S05]  /*6c00*/  @!P0 BRA `(.L_x_814) ;  /* 0xffffff9800208947 */ /* 0x000fea000383ffff */
.L_x_763:
        /* <DEDUP_REMOVED lines=23> */
.L_x_816:
[----:B------:R-:W-:Y:S05]  /*6d80*/  BSYNC B0 ;  /* 0x0000000000007941 */ /* 0x000fea0003800000 */
.L_x_815:
[----:B------:R-:W-:Y:S05]  /*6d90*/  @P0 EXIT ;  /* 0x000000000000094d */ /* 0x000fea0003800000 */
[----:B------:R-:W-:Y:S05]  /*6da0*/  @P2 BRA `(.L_x_817) ;  /* 0x0000000000202947 */ /* 0x000fea0003800000 */
[----:B------:R-:W-:-:S05]  /*6db0*/  IMAD R0, R6, R7, RZ ;  /* 0x0000000706007224 */ /* 0x000fca00078e02ff */
[----:B------:R-:W-:-:S13]  /*6dc0*/  ISETP.NE.AND P0, PT, R0, -0x1, PT ;  /* 0xffffffff0000780c */ /* 0x000fda0003f05270 */
[----:B------:R-:W-:Y:S05]  /*6dd0*/  @!P0 BRA `(.L_x_817) ;  /* 0x0000000000148947 */ /* 0x000fea0003800000 */
.L_x_818:
[----:B-1----:R-:W2:Y:S04]  /*6de0*/  LDG.E.STRONG.GPU R5, desc[UR8][R2.64] ;  /* 0x0000000802057981 */ /* 0x002ea8000c1ef900 */
[----:B--2---:R-:W-:Y:S01]  /*6df0*/  CCTL.IVALL ;  /* 0x00000000ff00798f */ /* 0x004fe20002000000 */
[----:B------:R-:W-:Y:S05]  /*6e00*/  YIELD ;  /* 0x0000000000007946 */ /* 0x000fea0003800000 */
[----:B------:R-:W-:-:S13]  /*6e10*/  ISETP.NE.AND P0, PT, R5, R0, PT ;  /* 0x000000000500720c */ /* 0x000fda0003f05270 */
[----:B------:R-:W-:Y:S05]  /*6e20*/  @P0 BRA `(.L_x_818) ;  /* 0xfffffffc00ec0947 */ /* 0x000fea000383ffff */
.L_x_817:
        /* <DEDUP_REMOVED lines=24> */
.L_x_819:
        /* <DEDUP_REMOVED lines=25> */
.L_x_820:
        /* <DEDUP_REMOVED lines=12> */
.L_x_2298:


//--------------------- .text._Z35group_norm_nhwc_bwd_one_pass_kernelI11Fp16IOFp16WLi64ELi12ELi384EEv26Group_norm_nhwc_bwd_params --------------------------
	.section	.text._Z35group_norm_nhwc_bwd_one_pass_kernelI11Fp16IOFp16WLi64ELi12ELi384EEv26Group_norm_nhwc_bwd_params,"ax",@progbits
	.align	128
        .global         _Z35group_norm_nhwc_bwd_one_pass_kernelI11Fp16IOFp16WLi64ELi12ELi384EEv26Group_norm_nhwc_bwd_params
        .type           _Z35group_norm_nhwc_bwd_one_pass_kernelI11Fp16IOFp16WLi64ELi12ELi384EEv26Group_norm_nhwc_bwd_params,@function
        .size           _Z35group_norm_nhwc_bwd_one_pass_kernelI11Fp16IOFp16WLi64ELi12ELi384EEv26Group_norm_nhwc_bwd_params,(.L_x_2299 - _Z35group_norm_nhwc_bwd_one_pass_kernelI11Fp16IOFp16WLi64ELi12ELi384EEv26Group_norm_nhwc_bwd_params)
        .other          _Z35group_norm_nhwc_bwd_one_pass_kernelI11Fp16IOFp16WLi64ELi12ELi384EEv26Group_norm_nhwc_bwd_params,@"STO_CUDA_ENTRY STV_DEFAULT"
_Z35group_norm_nhwc_bwd_one_pass_kernelI11Fp16IOFp16WLi64ELi12ELi384EEv26Group_norm_nhwc_bwd_params:
.text._Z35group_norm_nhwc_bwd_one_pass_kernelI11Fp16IOFp16WLi64ELi12ELi384EEv26Group_norm_nhwc_bwd_params:
        /* <DEDUP_REMOVED lines=43> */
.L_x_844:
        /* <DEDUP_REMOVED lines=107> */
.L_x_823:
[----:B------:R-:W-:Y:S05]  /*0960*/  BSYNC B0 ;  /* 0x0000000000007941 */ /* 0x000fea0003800000 */
.L_x_822:
        /* <DEDUP_REMOVED lines=32> */
.L_x_824:
        /* <DEDUP_REMOVED lines=78> */
.L_x_826:
[----:B------:R-:W-:Y:S05]  /*1050*/  BSYNC B0 ;  /* 0x0000000000007941 */ /* 0x000fea0003800000 */
.L_x_825:
        /* <DEDUP_REMOVED lines=318> */
.L_x_828:
[----:B------:R-:W-:Y:S05]  /*2440*/  BSYNC B0 ;  /* 0x0000000000007941 */ /* 0x000fea0003800000 */
.L_x_827:
        /* <DEDUP_REMOVED lines=20> */
.L_x_830:
[----:B------:R-:W-:Y:S05]  /*2590*/  BSYNC B0 ;  /* 0x0000000000007941 */ /* 0x000fea0003800000 */
.L_x_829:
        /* <DEDUP_REMOVED lines=34> */
.L_x_833:
[----:B------:R-:W2:Y:S04]  /*27c0*/  LDG.E.STRONG.GPU R14, desc[UR14][R10.64] ;  /* 0x0000000e0a0e7981 */ /* 0x000ea8000c1ef900 */
[----:B--2---:R-:W-:Y:S01]  /*27d0*/  CCTL.IVALL ;  /* 0x00000000ff00798f */ /* 0x004fe20002000000 */
[----:B------:R-:W-:Y:S05]  /*27e0*/  YIELD ;  /* 0x0000000000007946 */ /* 0x000fea0003800000 */
[----:B------:R-:W-:-:S13]  /*27f0*/  ISETP.NE.AND P0, PT, R14, R17, PT ;  /* 0x000000110e00720c */ /* 0x000fda0003f05270 */
[----:B------:R-:W-:Y:S05]  /*2800*/  @P0 BRA `(.L_x_833) ;  /* 0xfffffffc00ec0947 */ /* 0x000fea000383ffff */
.L_x_832:
        /* <DEDUP_REMOVED lines=17> */
.L_x_837:
        /* <DEDUP_REMOVED lines=115> */
.L_x_836:
        /* <DEDUP_REMOVED lines=61> */
.L_x_838:
[----:B------:R-:W-:-:S13]  /*3420*/  ISETP.NE.OR P0, PT, R10, RZ, P0 ;  /* 0x000000ff0a00720c */ /* 0x000fda0000705670 */
[----:B------:R-:W-:Y:S05]  /*3430*/  @!P0 BRA `(.L_x_834) ;  /* 0x00000000007c8947 */ /* 0x000fea0003800000 */
.L_x_835:
        /* <DEDUP_REMOVED lines=31> */
.L_x_834:
        /* <DEDUP_REMOVED lines=11> */
.L_x_840:
[----:B------:R-:W-:Y:S05]  /*36e0*/  BSYNC B0 ;  /* 0x0000000000007941 */ /* 0x000fea0003800000 */
.L_x_839:
        /* <DEDUP_REMOVED lines=16> */
.L_x_831:
        /* <DEDUP_REMOVED lines=35> */
.L_x_841:
        /* <DEDUP_REMOVED lines=29> */
.L_x_843:
[----:B------:R-:W-:Y:S05]  /*3bf0*/  BSYNC B0 ;  /* 0x0000000000007941 */ /* 0x000fea0003800000 */
.L_x_842:
        /* <DEDUP_REMOVED lines=9> */
.L_x_821:
        /* <DEDUP_REMOVED lines=19> */
.L_x_846:
[----:B------:R-:W-:Y:S05]  /*3dc0*/  BSYNC B0 ;  /* 0x0000000000007941 */ /* 0x000fea0003800000 */
.L_x_845:
        /* <DEDUP_REMOVED lines=11> */
.L_x_848:
[----:B------:R-:W2:Y:S04]  /*3e80*/  LDG.E.STRONG.GPU R5, desc[UR14][R2.64] ;  /* 0x0000000e02057981 */ /* 0x000ea8000c1ef900 */
[----:B--2---:R-:W-:Y:S01]  /*3e90*/  CCTL.IVALL ;  /* 0x00000000ff00798f */ /* 0x004fe20002000000 */
[----:B------:R-:W-:Y:S05]  /*3ea0*/  YIELD ;  /* 0x0000000000007946 */ /* 0x000fea0003800000 */
[----:B------:R-:W-:-:S13]  /*3eb0*/  ISETP.NE.AND P0, PT, R5, R0, PT ;  /* 0x000000000500720c */ /* 0x000fda0003f05270 */
[----:B------:R-:W-:Y:S05]  /*3ec0*/  @P0 BRA `(.L_x_848) ;  /* 0xfffffffc00ec0947 */ /* 0x000fea000383ffff */
.L_x_847:
        /* <DEDUP_REMOVED lines=25> */
.L_x_849:
        /* <DEDUP_REMOVED lines=25> */
.L_x_850:
        /* <DEDUP_REMOVED lines=9> */
.L_x_2299:


//--------------------- .text._Z35group_norm_nhwc_bwd_one_pass_kernelI11Fp16IOFp16WLi128ELi12ELi384EEv26Group_norm_nhwc_bwd_params --------------------------
	.section	.text._Z35group_norm_nhwc_bwd_one_pass_kernelI11Fp16IOFp16WLi128ELi12ELi384EEv26Group_norm_nhwc_bwd_params,"ax",@progbits
	.align	128
        .global         _Z35group_norm_nhwc_bwd_one_pass_kernelI11Fp16IOFp16WLi128ELi12ELi384EEv26Group_norm_nhwc_bwd_params
        .type           _Z35group_norm_nhwc_bwd_one_pass_kernelI11Fp16IOFp16WLi128ELi12ELi384EEv26Group_norm_nhwc_bwd_params,@function
        .size           _Z35group_norm_nhwc_bwd_one_pass_kernelI11Fp16IOFp16WLi128ELi12ELi384EEv26Group_norm_nhwc_bwd_params,(.L_x_2300 - _Z35group_norm_nhwc_bwd_one_pass_kernelI11Fp16IOFp16WLi128ELi12ELi384EEv26Group_norm_nhwc_bwd_params)
        .other          _Z35group_norm_nhwc_bwd_one_pass_kernelI11Fp16IOFp16WLi128ELi12ELi384EEv26Group_norm_nhwc_bwd_params,@"STO_CUDA_ENTRY STV_DEFAULT"
_Z35group_norm_nhwc_bwd_one_pass_kernelI11Fp16IOFp16WLi128ELi12ELi384EEv26Group_norm_nhwc_bwd_params:
.text._Z35group_norm_nhwc_bwd_one_pass_kernelI11Fp16IOFp16WLi128ELi12ELi384EEv26Group_norm_nhwc_bwd_params:
        /* <DEDUP_REMOVED lines=48> */
.L_x_878:
        /* <DEDUP_REMOVED lines=116> */
[----:B--2---:R-:W-:-:S02]  /*0a40*/  HADD2.F32 R23, -RZ, R23.H0_H0 ;  /* 0x20000017ff177230 */ /* 0x004fc40000004100 */
[----:B---3--:R-:W-:Y:S02]  /*0a50*/  HADD2.F32 R4, -RZ, R4.H0_H0 ;  /* 0x20000004ff047230 */ /* 0x008fe40000004100 */
[----:B----4-:R-:W-:Y:S02]  /*0a60*/  @P0 HADD2.F32 R20, -RZ, R11.H0_H0 ;  /* 0x2000000bff140230 */ /* 0x010fe40000004100 */
[----:B------:R-:W-:-:S07]  /*0a70*/  @P0 HADD2.F32 R21, -RZ, R10.H0_H0 ;  /* 0x2000000aff150230 */ /* 0x000fce0000004100 */
.L_x_853:
[----:B------:R-:W-:Y:S05]  /*0a80*/  BSYNC B0 ;  /* 0x0000000000007941 */ /* 0x000fea0003800000 */
.L_x_852:
        /* <DEDUP_REMOVED lines=33> */
.L_x_854:
        /* <DEDUP_REMOVED lines=26> */
.L_x_855:
        /* <DEDUP_REMOVED lines=85> */
.L_x_857:
[----:B------:R-:W-:Y:S05]  /*1390*/  BSYNC B0 ;  /* 0x0000000000007941 */ /* 0x000fea0003800000 */
.L_x_856:
        /* <DEDUP_REMOVED lines=318> */
.L_x_859:
[----:B------:R-:W-:Y:S05]  /*2780*/  BSYNC B0 ;  /* 0x0000000000007941 */ /* 0x000fea0003800000 */
.L_x_858:
        /* <DEDUP_REMOVED lines=20> */
.L_x_861:
[----:B------:R-:W-:Y:S05]  /*28d0*/  BSYNC B0 ;  /* 0x0000000000007941 */ /* 0x000fea0003800000 */
.L_x_860:
        /* <DEDUP_REMOVED lines=34> */
.L_x_864:
[----:B------:R-:W2:Y:S04]  /*2b00*/  LDG.E.STRONG.GPU R10, desc[UR14][R8.64] ;  /* 0x0000000e080a7981 */ /* 0x000ea8000c1ef900 */
[----:B--2---:R-:W-:Y:S01]  /*2b10*/  CCTL.IVALL ;  /* 0x00000000ff00798f */ /* 0x004fe20002000000 */
[----:B------:R-:W-:Y:S05]  /*2b20*/  YIELD ;  /* 0x0000000000007946 */ /* 0x000fea0003800000 */
[----:B------:R-:W-:-:S13]  /*2b30*/  ISETP.NE.AND P0, PT, R10, R13, PT ;  /* 0x0000000d0a00720c */ /* 0x000fda0003f05270 */
[----:B------:R-:W-:Y:S05]  /*2b40*/  @P0 BRA `(.L_x_864) ;  /* 0xfffffffc00ec0947 */ /* 0x000fea000383ffff */
.L_x_863:
        /* <DEDUP_REMOVED lines=17> */
.L_x_868:
        /* <DEDUP_REMOVED lines=115> */
.L_x_867:
        /* <DEDUP_REMOVED lines=61> */
.L_x_869:
[----:B------:R-:W-:-:S13]  /*3760*/  ISETP.NE.OR P0, PT, R17, RZ, P0 ;  /* 0x000000ff1100720c */ /* 0x000fda0000705670 */
[----:B------:R-:W-:Y:S05]  /*3770*/  @!P0 BRA `(.L_x_865) ;  /* 0x00000000007c8947 */ /* 0x000fea0003800000 */
.L_x_866:
        /* <DEDUP_REMOVED lines=31> */
.L_x_865:
        /* <DEDUP_REMOVED lines=11> */
.L_x_871:
[----:B------:R-:W-:Y:S05]  /*3a20*/  BSYNC B0 ;  /* 0x0000000000007941 */ /* 0x000fea0003800000 */
.L_x_870:
        /* <DEDUP_REMOVED lines=16> */
.L_x_862:
        /* <DEDUP_REMOVED lines=40> */
.L_x_872:
        /* <DEDUP_REMOVED lines=20> */
.L_x_874:
[----:B------:R-:W-:Y:S05]  /*3ef0*/  BSYNC B0 ;  /* 0x0000000000007941 */ /* 0x000fea0003800000 */
.L_x_873:
        /* <DEDUP_REMOVED lines=23> */
.L_x_875:
        /* <DEDUP_REMOVED lines=23> */
.L_x_877:
[----:B------:R-:W-:Y:S05]  /*41e0*/  BSYNC B0 ;  /* 0x0000000000007941 */ /* 0x000fea0003800000 */
.L_x_876:
[----:B------:R-:W-:Y:S01]  /*41f0*/  ULDC UR8, c[0x0][0x10] ;  /* 0x0000040000087ab9 */ /* 0x000fe20000000800 */
[----:B------:R-:W-:Y:S02]  /*4200*/  UIADD3 UR4, UR4, 0x1, URZ ;  /* 0x0000000104047890 */ /* 0x000fe4000fffe03f */
[----:B------:R-:W-:-:S04]  /*4210*/  UIADD3 UR7, UR8, UR7, URZ ;  /* 0x0000000708077290 */ /* 0x000fc8000fffe03f */
[----:B------:R-:W-:-:S06]  /*4220*/  UISETP.GE.AND UP0, UPT, UR7, UR5, UPT ;  /* 0x000000050700728c */ /* 0x000fcc000bf06270 */
[----:B------:R-:W-:-:S13]  /*4230*/  PLOP3.LUT P0, PT, PT, PT, UP0, 0x80, 0x0 ;  /* 0x000000000000781c */ /* 0x000fda0003f0f008 */
[----:B------:R-:W-:Y:S05]  /*4240*/  @!P0 BRA `(.L_x_878) ;  /* 0xffffffc0002c8947 */ /* 0x000fea000383ffff */
.L_x_851:
        /* <DEDUP_REMOVED lines=19> */
.L_x_880:
[----:B------:R-:W-:Y:S05]  /*4380*/  BSYNC B0 ;  /* 0x0000000000007941 */ /* 0x000fea0003800000 */
.L_x_879:
        /* <DEDUP_REMOVED lines=11> */
.L_x_882:
[----:B------:R-:W2:Y:S04]  /*4440*/  LDG.E.STRONG.GPU R5, desc[UR14][R2.64] ;  /* 0x0000000e02057981 */ /* 0x000ea8000c1ef900 */
[----:B--2---:R-:W-:Y:S01]  /*4450*/  CCTL.IVALL ;  /* 0x00000000ff00798f */ /* 0x004fe20002000000 */
[----:B------:R-:W-:Y:S05]  /*4460*/  YIELD ;  /* 0x0000000000007946 */ /* 0x000fea0003800000 */
[----:B------:R-:W-:-:S13]  /*4470*/  ISETP.NE.AND P0, PT, R5, R0, PT ;  /* 0x000000000500720c */ /* 0x000fda0003f05270 */
[----:B------:R-:W-:Y:S05]  /*4480*/  @P0 BRA `(.L_x_882) ;  /* 0xfffffffc00ec0947 */ /* 0x000fea000383ffff */
.L_x_881:
        /* <DEDUP_REMOVED lines=24> */
.L_x_883:
        /* <DEDUP_REMOVED lines=19> */
[----:B--2---:R-:W-:Y:S02]  /*4740*/  F2FP.F16.F32.PACK_AB R3, R16, R3 ;  /* 0x000000031003723e */ /* 0x004fe400000000ff */
[----:B---3--:R-:W-:-:S03]  /*4750*/  F2FP.F16.F32.PACK_AB R23, R21, R18 ;  /* 0x000000121517723e */ /* 0x008fc600000000ff */
[----:B------:R2:W-:Y:S04]  /*4760*/  STG.E desc[UR14][R10.64], R3 ;  /* 0x000000030a007986 */ /* 0x0005e8000c10190e */
[----:B------:R2:W-:Y:S02]  /*4770*/  STG.E desc[UR14][R12.64], R23 ;  /* 0x000000170c007986 */ /* 0x0005e4000c10190e */
[----:B------:R-:W-:Y:S05]  /*4780*/  @P0 BRA `(.L_x_883) ;  /* 0xfffffffc00a00947 */ /* 0x000fea000383ffff */
[----:B------:R-:W-:Y:S05]  /*4790*/  EXIT ;  /* 0x000000000000794d */ /* 0x000fea0003800000 */
.L_x_884:
        /* <DEDUP_REMOVED lines=14> */
.L_x_2300:


//--------------------- .text._Z35group_norm_nhwc_bwd_one_pass_kernelI11Fp16IOFp16WLi256ELi12ELi384EEv26Group_norm_nhwc_bwd_params --------------------------
	.section	.text._Z35group_norm_nhwc_bwd_one_pass_kernelI11Fp16IOFp16WLi256ELi12ELi384EEv26Group_norm_nhwc_bwd_params,"ax",@progbits
	.align	128
        .global         _Z35group_norm_nhwc_bwd_one_pass_kernelI11Fp16IOFp16WLi256ELi12ELi384EEv26Group_norm_nhwc_bwd_params
        .type           _Z35group_norm_nhwc_bwd_one_pass_kernelI11Fp16IOFp16WLi256ELi12ELi384EEv26Group_norm_nhwc_bwd_params,@function
        .size           _Z35group_norm_nhwc_bwd_one_pass_kernelI11Fp16IOFp16WLi256ELi12ELi384EEv26Group_norm_nhwc_bwd_params,(.L_x_2301 - _Z35group_norm_nhwc_bwd_one_pass_kernelI11Fp16IOFp16WLi256ELi12ELi384EEv26Group_norm_nhwc_bwd_params)
        .other          _Z35group_norm_nhwc_bwd_one_pass_kernelI11Fp16IOFp16WLi256ELi12ELi384EEv26Group_norm_nhwc_bwd_params,@"STO_CUDA_ENTRY STV_DEFAULT"
_Z35group_norm_nhwc_bwd_one_pass_kernelI11Fp16IOFp16WLi256ELi12ELi384EEv26Group_norm_nhwc_bwd_params:
.text._Z35group_norm_nhwc_bwd_one_pass_kernelI11Fp16IOFp16WLi256ELi12ELi384EEv26Group_norm_nhwc_bwd_params:
        /* <DEDUP_REMOVED lines=45> */
.L_x_920:
        /* <DEDUP_REMOVED lines=176> */
.L_x_887:
[----:B------:R-:W-:Y:S05]  /*0dd0*/  BSYNC B0 ;  /* 0x0000000000007941 */ /* 0x000fea0003800000 */
.L_x_886:
        /* <DEDUP_REMOVED lines=26> */
.L_x_888:
        /* <DEDUP_REMOVED lines=33> */
.L_x_889:
        /* <DEDUP_REMOVED lines=35> */
.L_x_890:
        /* <DEDUP_REMOVED lines=31> */
.L_x_891:
        /* <DEDUP_REMOVED lines=93> */
.L_x_893:
[----:B------:R-:W-:Y:S05]  /*1b80*/  BSYNC B0 ;  /* 0x0000000000007941 */ /* 0x000fea0003800000 */
.L_x_892:
        /* <DEDUP_REMOVED lines=318> */
.L_x_895:
[----:B------:R-:W-:Y:S05]  /*2f70*/  BSYNC B0 ;  /* 0x0000000000007941 */ /* 0x000fea0003800000 */
.L_x_894:
        /* <DEDUP_REMOVED lines=20> */
.L_x_897:
[----:B------:R-:W-:Y:S05]  /*30c0*/  BSYNC B0 ;  /* 0x0000000000007941 */ /* 0x000fea0003800000 */
.L_x_896:
        /* <DEDUP_REMOVED lines=34> */
.L_x_900:
[----:B------:R-:W2:Y:S04]  /*32f0*/  LDG.E.STRONG.GPU R9, desc[UR12][R10.64] ;  /* 0x0000000c0a097981 */ /* 0x000ea8000c1ef900 */
[----:B--2---:R-:W-:Y:S01]  /*3300*/  CCTL.IVALL ;  /* 0x00000000ff00798f */ /* 0x004fe20002000000 */
[----:B------:R-:W-:Y:S05]  /*3310*/  YIELD ;  /* 0x0000000000007946 */ /* 0x000fea0003800000 */
[----:B------:R-:W-:-:S13]  /*3320*/  ISETP.NE.AND P0, PT, R9, R14, PT ;  /* 0x0000000e0900720c */ /* 0x000fda0003f05270 */
[----:B------:R-:W-:Y:S05]  /*3330*/  @P0 BRA `(.L_x_900) ;  /* 0xfffffffc00ec0947 */ /* 0x000fea000383ffff */
.L_x_899:
        /* <DEDUP_REMOVED lines=17> */
.L_x_904:
        /* <DEDUP_REMOVED lines=115> */
.L_x_903:
        /* <DEDUP_REMOVED lines=61> */
.L_x_905:
[----:B------:R-:W-:-:S13]  /*3f50*/  ISETP.NE.OR P0, PT, R9, RZ, P0 ;  /* 0x000000ff0900720c */ /* 0x000fda0000705670 */
[----:B------:R-:W-:Y:S05]  /*3f60*/  @!P0 BRA `(.L_x_901) ;  /* 0x00000000007c8947 */ /* 0x000fea0003800000 */
.L_x_902:
        /* <DEDUP_REMOVED lines=31> */
.L_x_901:
        /* <DEDUP_REMOVED lines=11> */
.L_x_907:
[----:B------:R-:W-:Y:S05]  /*4210*/  BSYNC B0 ;  /* 0x0000000000007941 */ /* 0x000fea0003800000 */
.L_x_906:
        /* <DEDUP_REMOVED lines=16> */
.L_x_898:
        /* <DEDUP_REMOVED lines=51> */
.L_x_908:
        /* <DEDUP_REMOVED lines=21> */
.L_x_910:
[----:B------:R-:W-:Y:S05]  /*47a0*/  BSYNC B0 ;  /* 0x0000000000007941 */ /* 0x000fea0003800000 */
.L_x_909:
        /* <DEDUP_REMOVED lines=25> */
.L_x_911:
        /* <DEDUP_REMOVED lines=20> */
.L_x_913:
[----:B------:R-:W-:Y:S05]  /*4a80*/  BSYNC B0 ;  /* 0x0000000000007941 */ /* 0x000fea0003800000 */
.L_x_912:
        /* <DEDUP_REMOVED lines=31> */
.L_x_914:
        /* <DEDUP_REMOVED lines=20> */
.L_x_916:
[----:B------:R-:W-:Y:S05]  /*4dc0*/  BSYNC B0 ;  /* 0x0000000000007941 */ /* 0x000fea0003800000 */
.L_x_915:
        /* <DEDUP_REMOVED lines=25> */
.L_x_917:
        /* <DEDUP_REMOVED lines=19> */
.L_x_919:
[----:B------:R-:W-:Y:S05]  /*5090*/  BSYNC B0 ;  /* 0x0000000000007941 */ /* 0x000fea0003800000 */
.L_x_918:
        /* <DEDUP_REMOVED lines=9> */
.L_x_885:
        /* <DEDUP_REMOVED lines=19> */
.L_x_922:
[----:B------:R-:W-:Y:S05]  /*5260*/  BSYNC B0 ;  /* 0x0000000000007941 */ /* 0x000fea0003800000 */
.L_x_921:
        /* <DEDUP_REMOVED lines=11> */
.L_x_924:
[----:B------:R-:W2:Y:S04]  /*5320*/  LDG.E.STRONG.GPU R5, desc[UR12][R2.64] ;  /* 0x0000000c02057981 */ /* 0x000ea8000c1ef900 */
[----:B--2---:R-:W-:Y:S01]  /*5330*/  CCTL.IVALL ;  /* 0x00000000ff00798f */ /* 0x004fe20002000000 */
[----:B------:R-:W-:Y:S05]  /*5340*/  YIELD ;  /* 0x0000000000007946 */ /* 0x000fea0003800000 */
[----:B------:R-:W-:-:S13]  /*5350*/  ISETP.NE.AND P0, PT, R5, R0, PT ;  /* 0x000000000500720c */ /* 0x000fda0003f05270 */
[----:B------:R-:W-:Y:S05]  /*5360*/  @P0 BRA `(.L_x_924) ;  /* 0xfffffffc00ec0947 */ /* 0x000fea000383ffff */
.L_x_923:
        /* <DEDUP_REMOVED lines=24> */
.L_x_925:
        /* <DEDUP_REMOVED lines=25> */
.L_x_926:
        /* <DEDUP_REMOVED lines=16> */
.L_x_2301:


//--------------------- .text._Z35group_norm_nhwc_bwd_one_pass_kernelI11Fp16IOFp16WLi512ELi12ELi384EEv26Group_norm_nhwc_bwd_params --------------------------
	.section	.text._Z35group_norm_nhwc_bwd_one_pass_kernelI11Fp16IOFp16WLi512ELi12ELi384EEv26Group_norm_nhwc_bwd_params,"ax",@progbits
	.align	128
        .global         _Z35group_norm_nhwc_bwd_one_pass_kernelI11Fp16IOFp16WLi512ELi12ELi384EEv26Group_norm_nhwc_bwd_params
        .type           _Z35group_norm_nhwc_bwd_one_pass_kernelI11Fp16IOFp16WLi512ELi12ELi384EEv26Group_norm_nhwc_bwd_params,@function
        .size           _Z35group_norm_nhwc_bwd_one_pass_kernelI11Fp16IOFp16WLi512ELi12ELi384EEv26Group_norm_nhwc_bwd_params,(.L_x_2302 - _Z35group_norm_nhwc_bwd_one_pass_kernelI11Fp16IOFp16WLi512ELi12ELi384EEv26Group_norm_nhwc_bwd_params)
        .other          _Z35group_norm_nhwc_bwd_one_pass_kernelI11Fp16IOFp16WLi512ELi12ELi384EEv26Group_norm_nhwc_bwd_params,@"STO_CUDA_ENTRY STV_DEFAULT"
_Z35group_norm_nhwc_bwd_one_pass_kernelI11Fp16IOFp16WLi512ELi12ELi384EEv26Group_norm_nhwc_bwd_params:
.text._Z35group_norm_nhwc_bwd_one_pass_kernelI11Fp16IOFp16WLi512ELi12ELi384EEv26Group_norm_nhwc_bwd_params:
        /* <DEDUP_REMOVED lines=73> */
.L_x_978:
        /* <DEDUP_REMOVED lines=231> */
[----:B---3--:R-:W-:Y:S02]  /*1300*/  HADD2.F32 R70, -RZ, R70.H0_H0 ;  /* 0x20000046ff467230 */ /* 0x008fe40000004100 */
[----:B----4-:R-:W-:Y:S02]  /*1310*/  HADD2.F32 R69, -RZ, R69.H0_H0 ;  /* 0x20000045ff457230 */ /* 0x010fe40000004100 */
[----:B--2---:R-:W-:Y:S02]  /*1320*/  @P0 HADD2.F32 R67, -RZ, R21.H0_H0 ;  /* 0x20000015ff430230 */ /* 0x004fe40000004100 */
[----:B------:R-:W-:-:S07]  /*1330*/  @P0 HADD2.F32 R15, -RZ, R20.H0_H0 ;  /* 0x20000014ff0f0230 */ /* 0x000fce0000004100 */
.L_x_929:
[----:B------:R-:W-:Y:S05]  /*1340*/  BSYNC B0 ;  /* 0x0000000000007941 */ /* 0x000fea0003800000 */
.L_x_928:
        /* <DEDUP_REMOVED lines=36> */
.L_x_930:
        /* <DEDUP_REMOVED lines=26> */
.L_x_931:
        /* <DEDUP_REMOVED lines=41> */
.L_x_932:
        /* <DEDUP_REMOVED lines=37> */
.L_x_933:
        /* <DEDUP_REMOVED lines=36> */
.L_x_934:
        /* <DEDUP_REMOVED lines=37> */
.L_x_935:
        /* <DEDUP_REMOVED lines=36> */
.L_x_936:
        /* <DEDUP_REMOVED lines=34> */
.L_x_937:
        /* <DEDUP_REMOVED lines=79> */
.L_x_939:
[----:B------:R-:W-:Y:S05]  /*29f0*/  BSYNC B0 ;  /* 0x0000000000007941 */ /* 0x000fea0003800000 */
.L_x_938:
        /* <DEDUP_REMOVED lines=321> */
.L_x_941:
[----:B------:R-:W-:Y:S05]  /*3e10*/  BSYNC B0 ;  /* 0x0000000000007941 */ /* 0x000fea0003800000 */
.L_x_940:
        /* <DEDUP_REMOVED lines=16> */
.L_x_943:
[----:B------:R-:W-:Y:S05]  /*3f20*/  BSYNC B0 ;  /* 0x0000000000007941 */ /* 0x000fea0003800000 */
.L_x_942:
        /* <DEDUP_REMOVED lines=34> */
.L_x_946:
[----:B-1----:R-:W2:Y:S04]  /*4150*/  LDG.E.STRONG.GPU R18, desc[UR8][R16.64] ;  /* 0x0000000810127981 */ /* 0x002ea8000c1ef900 */
[----:B--2---:R-:W-:Y:S01]  /*4160*/  CCTL.IVALL ;  /* 0x00000000ff00798f */ /* 0x004fe20002000000 */
[----:B------:R-:W-:Y:S05]  /*4170*/  YIELD ;  /* 0x0000000000007946 */ /* 0x000fea0003800000 */
[----:B------:R-:W-:-:S13]  /*4180*/  ISETP.NE.AND P6, PT, R18, R25, PT ;  /* 0x000000191200720c */ /* 0x000fda0003fc5270 */
[----:B------:R-:W-:Y:S05]  /*4190*/  @P6 BRA `(.L_x_946) ;  /* 0xfffffffc00ec6947 */ /* 0x000fea000383ffff */
.L_x_945:
        /* <DEDUP_REMOVED lines=23> */
.L_x_950:
        /* <DEDUP_REMOVED lines=115> */
.L_x_949:
        /* <DEDUP_REMOVED lines=63> */
.L_x_951:
[----:B------:R-:W-:-:S04]  /*4e30*/  LOP3.LUT P6, RZ, R58, 0x1, RZ, 0xc0, !PT ;  /* 0x000000013aff7812 */ /* 0x000fc800078cc0ff */
[----:B------:R-:W-:-:S13]  /*4e40*/  ISETP.NE.OR P6, PT, R19, RZ, P6 ;  /* 0x000000ff1300720c */ /* 0x000fda00037c5670 */
[----:B------:R-:W-:Y:S05]  /*4e50*/  @!P6 BRA `(.L_x_947) ;  /* 0x00000000007ce947 */ /* 0x000fea0003800000 */
.L_x_948:
        /* <DEDUP_REMOVED lines=31> */
.L_x_947:
        /* <DEDUP_REMOVED lines=10> */
.L_x_953:
[----:B------:R-:W-:Y:S05]  /*50f0*/  BSYNC B0 ;  /* 0x0000000000007941 */ /* 0x000fea0003800000 */
.L_x_952:
        /* <DEDUP_REMOVED lines=17> */
.L_x_944:
        /* <DEDUP_REMOVED lines=42> */
.L_x_954:
        /* <DEDUP_REMOVED lines=21> */
.L_x_956:
[----:B------:R-:W-:Y:S05]  /*5600*/  BSYNC B0 ;  /* 0x0000000000007941 */ /* 0x000fea0003800000 */
.L_x_955:
        /* <DEDUP_REMOVED lines=27> */
.L_x_957:
        /* <DEDUP_REMOVED lines=20> */
.L_x_959:
[----:B------:R-:W-:Y:S05]  /*5900*/  BSYNC B0 ;  /* 0x0000000000007941 */ /* 0x000fea0003800000 */
.L_x_958:
        /* <DEDUP_REMOVED lines=27> */
.L_x_960:
        /* <DEDUP_REMOVED lines=20> */
.L_x_962:
[----:B------:R-:W-:Y:S05]  /*5c00*/  BSYNC B0 ;  /* 0x0000000000007941 */ /* 0x000fea0003800000 */
.L_x_961:
        /* <DEDUP_REMOVED lines=26> */
.L_x_963:
        /* <DEDUP_REMOVED lines=20> */
.L_x_965:
[----:B------:R-:W-:Y:S05]  /*5ef0*/  BSYNC B0 ;  /* 0x0000000000007941 */ /* 0x000fea0003800000 */
.L_x_964:
        /* <DEDUP_REMOVED lines=29> */
.L_x_966:
        /* <DEDUP_REMOVED lines=20> */
.L_x_968:
[----:B------:R-:W-:Y:S05]  /*6210*/  BSYNC B0 ;  /* 0x0000000000007941 */ /* 0x000fea0003800000 */
.L_x_967:
        /* <DEDUP_REMOVED lines=32> */
.L_x_969:
        /* <DEDUP_REMOVED lines=20> */
.L_x_971:
[----:B------:R-:W-:Y:S05]  /*6560*/  BSYNC B0 ;  /* 0x0000000000007941 */ /* 0x000fea0003800000 */
.L_x_970:
        /* <DEDUP_REMOVED lines=31> */
.L_x_972:
        /* <DEDUP_REMOVED lines=20> */
.L_x_974:
[----:B------:R-:W-:Y:S05]  /*68a0*/  BSYNC B0 ;  /* 0x0000000000007941 */ /* 0x000fea0003800000 */
.L_x_973:
        /* <DEDUP_REMOVED lines=30> */
.L_x_975:
        /* <DEDUP_REMOVED lines=19> */
.L_x_977:
[----:B------:R-:W-:Y:S05]  /*6bc0*/  BSYNC B0 ;  /* 0x0000000000007941 */ /* 0x000fea0003800000 */
.L_x_976:
[----:B------:R-:W-:Y:S02]  /*6bd0*/  IADD3 R46, R36, R46, RZ ;  /* 0x0000002e242e7210 */ /* 0x000fe40007ffe0ff */
[----:B------:R-:W-:Y:S02]  /*6be0*/  IADD3 R47, R47, 0x1, RZ ;  /* 0x000000012f2f7810 */ /* 0x000fe40007ffe0ff */
[----:B------:R-:W-:-:S13]  /*6bf0*/  ISETP.GE.AND P0, PT, R46, UR4, PT ;  /* 0x000000042e007c0c */ /* 0x000fda000bf06270 */
[----:B------:R-:W-:Y:S05]  /*6c00*/  @!P0 BRA `(.L_x_978) ;  /* 0xffffff9800208947 */ /* 0x000fea000383ffff */
.L_x_927:
        /* <DEDUP_REMOVED lines=23> */
.L_x_980:
[----:B------:R-:W-:Y:S05]  /*6d80*/  BSYNC B0 ;  /* 0x0000000000007941 */ /* 0x000fea0003800000 */
.L_x_979:
[----:B------:R-:W-:Y:S05]  /*6d90*/  @P0 EXIT ;  /* 0x000000000000094d */ /* 0x000fea0003800000 */
[----:B------:R-:W-:Y:S05]  /*6da0*/  @P2 BRA `(.L_x_981) ;  /* 0x0000000000202947 */ /* 0x000fea0003800000 */
[----:B------:R-:W-:-:S05]  /*6db0*/  IMAD R0, R6, R7, RZ ;  /* 0x0000000706007224 */ /* 0x000fca00078e02ff */
[----:B------:R-:W-:-:S13]  /*6dc0*/  ISETP.NE.AND P0, PT, R0, -0x1, PT ;  /* 0xffffffff0000780c */ /* 0x000fda0003f05270 */
[----:B------:R-:W-:Y:S05]  /*6dd0*/  @!P0 BRA `(.L_x_981) ;  /* 0x0000000000148947 */ /* 0x000fea0003800000 */
.L_x_982:
[----:B-1----:R-:W2:Y:S04]  /*6de0*/  LDG.E.STRONG.GPU R5, desc[UR8][R2.64] ;  /* 0x0000000802057981 */ /* 0x002ea8000c1ef900 */
[----:B--2---:R-:W-:Y:S01]  /*6df0*/  CCTL.IVALL ;  /* 0x00000000ff00798f */ /* 0x004fe20002000000 */
[----:B------:R-:W-:Y:S05]  /*6e00*/  YIELD ;  /* 0x0000000000007946 */ /* 0x000fea0003800000 */
[----:B------:R-:W-:-:S13]  /*6e10*/  ISETP.NE.AND P0, PT, R5, R0, PT ;  /* 0x000000000500720c */ /* 0x000fda0003f05270 */
[----:B------:R-:W-:Y:S05]  /*6e20*/  @P0 BRA `(.L_x_982) ;  /* 0xfffffffc00ec0947 */ /* 0x000fea000383ffff */
.L_x_981:
        /* <DEDUP_REMOVED lines=24> */
.L_x_983:
        /* <DEDUP_REMOVED lines=25> */
.L_x_984:
        /* <DEDUP_REMOVED lines=12> */
.L_x_2302:


//--------------------- .text._Z35group_norm_nhwc_bwd_one_pass_kernelI11Fp32IOFp32WLi64ELi12ELi384EEv26Group_norm_nhwc_bwd_params --------------------------
	.section	.text._Z35group_norm_nhwc_bwd_one_pass_kernelI11Fp32IOFp32WLi64ELi12ELi384EEv26Group_norm_nhwc_bwd_params,"ax",@progbits
	.align	128
        .global         _Z35group_norm_nhwc_bwd_one_pass_kernelI11Fp32IOFp32WLi64ELi12ELi384EEv26Group_norm_nhwc_bwd_params
        .type           _Z35group_norm_nhwc_bwd_one_pass_kernelI11Fp32IOFp32WLi64ELi12ELi384EEv26Group_norm_nhwc_bwd_params,@function
        .size           _Z35group_norm_nhwc_bwd_one_pass_kernelI11Fp32IOFp32WLi64ELi12ELi384EEv26Group_norm_nhwc_bwd_params,(.L_x_2303 - _Z35group_norm_nhwc_bwd_one_pass_kernelI11Fp32IOFp32WLi64ELi12ELi384EEv26Group_norm_nhwc_bwd_params)
        .other          _Z35group_norm_nhwc_bwd_one_pass_kernelI11Fp32IOFp32WLi64ELi12ELi384EEv26Group_norm_nhwc_bwd_params,@"STO_CUDA_ENTRY STV_DEFAULT"
_Z35group_norm_nhwc_bwd_one_pass_kernelI11Fp32IOFp32WLi64ELi12ELi384EEv26Group_norm_nhwc_bwd_params:
.text._Z35group_norm_nhwc_bwd_one_pass_kernelI11Fp32IOFp32WLi64ELi12ELi384EEv26Group_norm_nhwc_bwd_params:
        /* <DEDUP_REMOVED lines=44> */
.L_x_1008:
[----:B------:R-:W-:Y:S01]  /*02c0*/  ULDC.64 UR6, c[0x0][0x248] ;  /* 0x0000920000067ab9 */ /* 0x000fe20000000a00 */
[----:B0--3--:R-:W0:Y:S01]  /*02d0*/  LDC R10, c[0x0][0x2a0] ;  /* 0x0000a800ff0a7b82 */ /* 0x009e220000000800 */
[----:B------:R-:W-:Y:S02]  /*02e0*/  UIMAD.WIDE UR6, UR5, 0x8, UR6 ;  /* 0x00000008050678a5 */ /* 0x000fe4000f8e0206 */
[----:B------:R-:W-:Y:S02]  /*02f0*/  IABS R6, UR5 ;  /* 0x0000000500067c13 */ /* 0x000fe40008000000 */
[----:B------:R-:W-:Y:S02]  /*0300*/  ISETP.LE.AND P4, PT, RZ, UR5, PT ;  /* 0x00000005ff007c0c */ /* 0x000fe4000bf83270 */
[----:B------:R-:W-:Y:S01]  /*0310*/  MOV R8, UR6 ;  /* 0x0000000600087c02 */ /* 0x000fe20008000f00 */
[----:B-1----:R-:W1:Y:S01]  /*0320*/  LDC R15, c[0x0][0x2ac] ;  /* 0x0000ab00ff0f7b82 */ /* 0x002e620000000800 */
[----:B------:R-:W-:Y:S01]  /*0330*/  MOV R9, UR7 ;  /* 0x0000000700097c02 */ /* 0x000fe20008000f00 */
[----:B------:R-:W-:-:S05]  /*0340*/  ULDC.64 UR6, c[0x0][0x298] ;  /* 0x0000a60000067ab9 */ /* 0x000fca0000000a00 */
[----:B--2---:R-:W2:Y:S01]  /*0350*/  LDG.E.64 R8, desc[UR14][R8.64] ;  /* 0x0000000e08087981 */ /* 0x004ea2000c1e1b00 */
        /* <DEDUP_REMOVED lines=8> */
[----:B------:R-:W-:Y:S02]  /*03e0*/  IMAD.HI.U32 R3, R3, R7, R2 ;  /* 0x0000000703037227 */ /* 0x000fe400078e0002 */
[----:B------:R-:W0:Y:S04]  /*03f0*/  S2R R7, SR_TID.X ;  /* 0x0000000000077919 */ /* 0x000e280000002100 */
[----:B------:R-:W-:-:S05]  /*0400*/  IMAD.HI.U32 R4, R3, R6, RZ ;  /* 0x0000000603047227 */ /* 0x000fca00078e00ff */
[----:B------:R-:W-:-:S05]  /*0410*/  IADD3 R0, -R4, RZ, RZ ;  /* 0x000000ff04007210 */ /* 0x000fca0007ffe1ff */
[----:B------:R-:W-:-:S05]  /*0420*/  IMAD R0, R5, R0, R6 ;  /* 0x0000000005007224 */ /* 0x000fca00078e0206 */
[----:B------:R-:W-:-:S13]  /*0430*/  ISETP.GT.U32.AND P0, PT, R5, R0, PT ;  /* 0x000000000500720c */ /* 0x000fda0003f04070 */
[-C--:B------:R-:W-:Y:S01]  /*0440*/  @!P0 IADD3 R0, R0, -R5.reuse, RZ ;  /* 0x8000000500008210 */ /* 0x080fe20007ffe0ff */
[----:B0-----:R-:W-:Y:S01]  /*0450*/  IMAD.WIDE.U32 R2, R7, -0x55555555, RZ ;  /* 0xaaaaaaab07027825 */ /* 0x001fe200078e00ff */
[----:B------:R-:W-:Y:S02]  /*0460*/  LOP3.LUT R2, R10, UR5, RZ, 0x3c, !PT ;  /* 0x000000050a027c12 */ /* 0x000fe4000f8e3cff */
[CC--:B------:R-:W-:Y:S02]  /*0470*/  ISETP.GE.U32.AND P2, PT, R0.reuse, R5.reuse, PT ;  /* 0x000000050000720c */ /* 0x0c0fe40003f46070 */
[----:B------:R-:W-:Y:S02]  /*0480*/  ISETP.GT.U32.AND P3, PT, R5, R0, PT ;  /* 0x000000000500720c */ /* 0x000fe40003f64070 */
[----:B------:R-:W-:Y:S02]  /*0490*/  IADD3 R5, R0, -R5, RZ ;  /* 0x8000000500057210 */ /* 0x000fe40007ffe0ff */
[----:B------:R-:W-:-:S02]  /*04a0*/  ISETP.GE.AND P5, PT, R2, RZ, PT ;  /* 0x000000ff0200720c */ /* 0x000fc40003fa6270 */
[----:B------:R-:W-:Y:S02]  /*04b0*/  SEL R0, R5, R0, !P3 ;  /* 0x0000000005007207 */ /* 0x000fe40005800000 */
[----:B------:R-:W-:Y:S02]  /*04c0*/  SHF.R.U32.HI R12, RZ, 0x2, R3 ;  /* 0x00000002ff0c7819 */ /* 0x000fe40000011603 */
[----:B------:R-:W-:Y:S02]  /*04d0*/  @!P0 IADD3 R4, R4, 0x1, RZ ;  /* 0x0000000104048810 */ /* 0x000fe40007ffe0ff */
[----:B------:R-:W-:Y:S02]  /*04e0*/  ISETP.NE.AND P0, PT, R10, RZ, PT ;  /* 0x000000ff0a00720c */ /* 0x000fe40003f05270 */
[----:B------:R-:W-:Y:S02]  /*04f0*/  LOP3.LUT R3, RZ, R10, RZ, 0x33, !PT ;  /* 0x0000000aff037212 */ /* 0x000fe400078e33ff */
[----:B------:R-:W-:Y:S01]  /*0500*/  @!P4 IADD3 R0, -R0, RZ, RZ ;  /* 0x000000ff0000c210 */ /* 0x000fe20007ffe1ff */
[----:B------:R-:W-:Y:S01]  /*0510*/  IMAD R2, R12, -0x6, R7 ;  /* 0xfffffffa0c027824 */ /* 0x000fe200078e0207 */
[----:B------:R-:W-:Y:S01]  /*0520*/  @P2 IADD3 R4, R4, 0x1, RZ ;  /* 0x0000000104042810 */ /* 0x000fe20007ffe0ff */
[----:B------:R-:W0:Y:S01]  /*0530*/  @P1 LDC.64 R6, c[0x0][0x288] ;  /* 0x0000a200ff061b82 */ /* 0x000e220000000a00 */
[----:B------:R-:W-:-:S02]  /*0540*/  SEL R28, R3, R0, !P0 ;  /* 0x00000000031c7207 */ /* 0x000fc40004000000 */
[----:B------:R-:W-:Y:S02]  /*0550*/  @!P5 IADD3 R4, -R4, RZ, RZ ;  /* 0x000000ff0404d210 */ /* 0x000fe40007ffe1ff */
[----:B------:R-:W-:Y:S01]  /*0560*/  SHF.L.U32 R0, R2, 0x1, RZ ;  /* 0x0000000102007819 */ /* 0x000fe200000006ff */
[----:B------:R-:W-:Y:S01]  /*0570*/  IMAD R11, R28, 0xc, RZ ;  /* 0x0000000c1c0b7824 */ /* 0x000fe200078e02ff */
[----:B------:R-:W-:Y:S02]  /*0580*/  SEL R13, R3, R4, !P0 ;  /* 0x00000004030d7207 */ /* 0x000fe40004000000 */
[----:B------:R-:W-:Y:S02]  /*0590*/  SHF.R.S32.HI R2, RZ, 0x1f, R0 ;  /* 0x0000001fff027819 */ /* 0x000fe40000011400 */
[----:B------:R-:W-:Y:S02]  /*05a0*/  IADD3 R34, P0, R0, R11, RZ ;  /* 0x0000000b00227210 */ /* 0x000fe40007f1e0ff */
[----:B------:R-:W-:Y:S01]  /*05b0*/  SHF.R.S32.HI R4, RZ, 0x1f, R13 ;  /* 0x0000001fff047819 */ /* 0x000fe2000001140d */
[----:B-1----:R-:W-:Y:S01]  /*05c0*/  IMAD R15, R15, UR16, R12 ;  /* 0x000000100f0f7c24 */ /* 0x002fe2000f8e020c */
[----:B------:R-:W-:-:S02]  /*05d0*/  LEA.HI.X.SX32 R35, R11, R2, 0x1, P0 ;  /* 0x000000020b237211 */ /* 0x000fc400000f0eff */
[----:B------:R-:W1:Y:S01]  /*05e0*/  @P1 LDC.64 R2, c[0x0][0x230] ;  /* 0x00008c00ff021b82 */ /* 0x000e620000000a00 */
[----:B------:R-:W-:Y:S01]  /*05f0*/  IMAD R10, R4, UR6, RZ ;  /* 0x00000006040a7c24 */ /* 0x000fe2000f8e02ff */
[----:B------:R-:W-:Y:S01]  /*0600*/  SHF.R.S32.HI R17, RZ, 0x1f, R15 ;  /* 0x0000001fff117819 */ /* 0x000fe2000001140f */
[----:B------:R-:W-:-:S04]  /*0610*/  IMAD.WIDE.U32 R34, R13, UR6, R34 ;  /* 0x000000060d227c25 */ /* 0x000fc8000f8e0022 */
[----:B------:R-:W-:Y:S01]  /*0620*/  IMAD R37, R13, UR7, R10 ;  /* 0x000000070d257c24 */ /* 0x000fe2000f8e020a */
[----:B------:R-:W3:Y:S01]  /*0630*/  @P1 LDC.64 R4, c[0x0][0x228] ;  /* 0x00008a00ff041b82 */ /* 0x000ee20000000a00 */
[----:B0-----:R-:W-:Y:S01]  /*0640*/  @P1 IMAD R10, R17, R6, RZ ;  /* 0x00000006110a1224 */ /* 0x001fe200078e02ff */
[----:B------:R-:W-:Y:S02]  /*0650*/  @P1 MOV R36, R34 ;  /* 0x0000002200241202 */ /* 0x000fe40000000f00 */
[----:B------:R-:W-:Y:S01]  /*0660*/  IADD3 R37, R35, R37, RZ ;  /* 0x0000002523257210 */ /* 0x000fe20007ffe0ff */
[C---:B------:R-:W-:Y:S02]  /*0670*/  @P1 IMAD R13, R15.reuse, R7, R10 ;  /* 0x000000070f0d1224 */ /* 0x040fe400078e020a */
[----:B------:R-:W-:-:S05]  /*0680*/  @P1 IMAD.WIDE.U32 R6, R15, R6, R36 ;  /* 0x000000060f061225 */ /* 0x000fca00078e0024 */
[----:B------:R-:W-:Y:S02]  /*0690*/  @P1 IADD3 R13, R7, R13, RZ ;  /* 0x0000000d070d1210 */ /* 0x000fe40007ffe0ff */
[C---:B------:R-:W-:Y:S02]  /*06a0*/  @P1 SHF.L.U32 R7, R6.reuse, 0x2, RZ ;  /* 0x0000000206071819 */ /* 0x040fe400000006ff */
[----:B------:R-:W-:Y:S02]  /*06b0*/  @P1 SHF.L.U64.HI R10, R6, 0x2, R13 ;  /* 0x00000002060a1819 */ /* 0x000fe4000001020d */
[C---:B-1----:R-:W-:Y:S02]  /*06c0*/  @P1 IADD3 R6, P0, R7.reuse, R2, RZ ;  /* 0x0000000207061210 */ /* 0x042fe40007f1e0ff */
[----:B---3--:R-:W-:Y:S02]  /*06d0*/  @P1 IADD3 R4, P2, R7, R4, RZ ;  /* 0x0000000407041210 */ /* 0x008fe40007f5e0ff */
[----:B------:R-:W-:Y:S01]  /*06e0*/  @P1 IADD3.X R7, R10, R3, RZ, P0, !PT ;  /* 0x000000030a071210 */ /* 0x000fe200007fe4ff */
[----:B------:R-:W-:Y:S01]  /*06f0*/  HFMA2.MMA R3, -RZ, RZ, 0, 0 ;  /* 0x00000000ff037435 */ /* 0x000fe200000001ff */
[----:B------:R-:W-:-:S02]  /*0700*/  CS2R R12, SRZ ;  /* 0x00000000000c7805 */ /* 0x000fc4000001ff00 */
[----:B------:R-:W-:Y:S02]  /*0710*/  MOV R2, RZ ;  /* 0x000000ff00027202 */ /* 0x000fe40000000f00 */
[----:B------:R-:W-:Y:S01]  /*0720*/  @P1 IADD3.X R5, R10, R5, RZ, P2, !PT ;  /* 0x000000050a051210 */ /* 0x000fe200017fe4ff */
[----:B------:R-:W-:Y:S01]  /*0730*/  UMOV UR8, 0x3f800000 ;  /* 0x3f80000000087882 */ /* 0x000fe20000000000 */
[----:B------:R-:W-:Y:S01]  /*0740*/  BSSY B0, `(.L_x_986) ;  /* 0x000001c000007945 */ /* 0x000fe20003800000 */
[----:B------:R0:W5:Y:S04]  /*0750*/  @P1 LDG.E.64 R12, desc[UR14][R6.64] ;  /* 0x0000000e060c1981 */ /* 0x000168000c1e1b00 */
[----:B------:R1:W5:Y:S01]  /*0760*/  @P1 LDG.E.64 R2, desc[UR14][R4.64] ;  /* 0x0000000e04021981 */ /* 0x000362000c1e1b00 */
[----:B0-----:R-:W-:-:S02]  /*0770*/  CS2R R6, SRZ ;  /* 0x0000000000067805 */ /* 0x001fc4000001ff00 */
[----:B-1----:R-:W-:Y:S01]  /*0780*/  CS2R R4, SRZ ;  /* 0x0000000000047805 */ /* 0x002fe2000001ff00 */
[----:B--2---:R-:W-:-:S05]  /*0790*/  FFMA.FTZ R9, -R8, R8, R9 ;  /* 0x0000000808097223 */ /* 0x004fca0000010109 */
        /* <DEDUP_REMOVED lines=9> */
[----:B------:R-:W-:Y:S05]  /*0830*/  @P0 BRA `(.L_x_987) ;  /* 0x0000000000300947 */ /* 0x000fea0003800000 */
[----:B------:R-:W-:Y:S01]  /*0840*/  ULDC.U8 UR6, c[0x0][0x2a4] ;  /* 0x0000a90000067ab9 */ /* 0x000fe20000000000 */
[----:B------:R-:W0:Y:S01]  /*0850*/  LDC.64 R6, c[0x0][0x238] ;  /* 0x00008e00ff067b82 */ /* 0x000e220000000a00 */
[----:B------:R-:W-:Y:S02]  /*0860*/  ISETP.NE.AND P0, PT, RZ, UR6, PT ;  /* 0x00000006ff007c0c */ /* 0x000fe4000bf05270 */
[----:B------:R-:W-:Y:S02]  /*0870*/  IADD3 R11, R0, R11, RZ ;  /* 0x0000000b000b7210 */ /* 0x000fe40007ffe0ff */
[----:B------:R-:W-:Y:S02]  /*0880*/  MOV R5, RZ ;  /* 0x000000ff00057202 */ /* 0x000fe40000000f00 */
[----:B------:R-:W-:-:S07]  /*0890*/  SHF.R.S32.HI R0, RZ, 0x1f, R11 ;  /* 0x0000001fff007819 */ /* 0x000fce000001140b */
[----:B------:R-:W1:Y:S01]  /*08a0*/  @P0 LDC.64 R14, c[0x0][0x240] ;  /* 0x00009000ff0e0b82 */ /* 0x000e620000000a00 */
[----:B0-----:R-:W-:-:S06]  /*08b0*/  IMAD.WIDE R6, R11, 0x4, R6 ;  /* 0x000000040b067825 */ /* 0x001fcc00078e0206 */
[----:B------:R-:W5:Y:S01]  /*08c0*/  LDG.E.64 R6, desc[UR14][R6.64] ;  /* 0x0000000e06067981 */ /* 0x000f62000c1e1b00 */
[----:B-1----:R-:W-:-:S04]  /*08d0*/  @P0 LEA R10, P2, R11, R14, 0x2 ;  /* 0x0000000e0b0a0211 */ /* 0x002fc800078410ff */
[----:B------:R-:W-:-:S05]  /*08e0*/  @P0 LEA.HI.X R11, R11, R15, R0, 0x2, P2 ;  /* 0x0000000f0b0b0211 */ /* 0x000fca00010f1400 */
[----:B------:R0:W5:Y:S04]  /*08f0*/  @P0 LDG.E.64 R4, desc[UR14][R10.64] ;  /* 0x0000000e0a040981 */ /* 0x000168000c1e1b00 */
.L_x_987:
[----:B------:R-:W-:Y:S05]  /*0900*/  BSYNC B0 ;  /* 0x0000000000007941 */ /* 0x000fea0003800000 */
.L_x_986:
[----:B------:R-:W-:Y:S01]  /*0910*/  ULDC.U8 UR6, c[0x0][0x2a4] ;  /* 0x0000a90000067ab9 */ /* 0x000fe20000000000 */
[C---:B-----5:R-:W-:Y:S01]  /*0920*/  FADD.FTZ R12, -R8.reuse, R12 ;  /* 0x0000000c080c7221 */ /* 0x060fe20000010100 */
[----:B------:R-:W-:Y:S01]  /*0930*/  ISETP.NE.AND P0, PT, RZ, UR6, PT ;  /* 0x00000006ff007c0c */ /* 0x000fe2000bf05270 */
[----:B------:R-:W-:Y:S01]  /*0940*/  FADD.FTZ R0, -R8, R13 ;  /* 0x0000000d08007221 */ /* 0x000fe20000010100 */
[----:B------:R-:W-:Y:S01]  /*0950*/  MOV R8, R2 ;  /* 0x0000000200087202 */ /* 0x000fe20000000f00 */
[----:B------:R-:W-:Y:S01]  /*0960*/  FMUL.FTZ R29, R12, UR8 ;  /* 0x000000080c1d7c20 */ /* 0x000fe20008410000 */
[----:B------:R-:W-:Y:S01]  /*0970*/  MOV R9, R3 ;  /* 0x0000000300097202 */ /* 0x000fe20000000f00 */
[----:B------:R-:W-:-:S08]  /*0980*/  FMUL.FTZ R0, R0, UR8 ;  /* 0x0000000800007c20 */ /* 0x000fd00008410000 */
[----:B------:R-:W-:Y:S05]  /*0990*/  @!P0 BRA `(.L_x_988) ;  /* 0x0000000000488947 */ /* 0x000fea0003800000 */
[----:B------:R-:W-:Y:S01]  /*09a0*/  FFMA.FTZ R8, R29, R6, R4 ;  /* 0x000000061d087223 */ /* 0x000fe20000010004 */
[----:B------:R-:W-:-:S03]  /*09b0*/  FFMA.FTZ R9, R0, R7, R5 ;  /* 0x0000000700097223 */ /* 0x000fc60000010005 */
[----:B0-----:R-:W-:Y:S01]  /*09c0*/  FMUL.FTZ R10, R8, -1.4426950216293334961 ;  /* 0xbfb8aa3b080a7820 */ /* 0x001fe20000410000 */
        /* <DEDUP_REMOVED lines=10> */
[----:B-1----:R-:W-:-:S03]  /*0a70*/  FADD.FTZ R16, -R14, 1 ;  /* 0x3f8000000e107421 */ /* 0x002fc60000010100 */
[----:B------:R-:W-:Y:S01]  /*0a80*/  FMUL.FTZ R8, R15, R8 ;  /* 0x000000080f087220 */ /* 0x000fe20000410000 */
[----:B------:R-:W-:Y:S01]  /*0a90*/  FFMA.FTZ R16, R9, R16, 1 ;  /* 0x3f80000009107423 */ /* 0x000fe20000010010 */
[----:B------:R-:W-:-:S04]  /*0aa0*/  FMUL.FTZ R9, R3, R14 ;  /* 0x0000000e03097220 */ /* 0x000fc80000410000 */
[----:B------:R-:W-:-:S07]  /*0ab0*/  FMUL.FTZ R9, R9, R16 ;  /* 0x0000001009097220 */ /* 0x000fce0000410000 */
.L_x_988:
[----:B0-----:R-:W-:Y:S01]  /*0ac0*/  FMUL.FTZ R10, R8, R6 ;  /* 0x00000006080a7220 */ /* 0x001fe20000410000 */
        /* <DEDUP_REMOVED lines=11> */
[----:B------:R-:W-:Y:S01]  /*0b80*/  FADD.FTZ R22, RZ, R8 ;  /* 0x00000008ff167221 */ /* 0x000fe20000010000 */
[----:B------:R-:W1:Y:S01]  /*0b90*/  SHFL.DOWN PT, R10, R11, 0x1, 0x1f ;  /* 0x08201f000b0a7f89 */ /* 0x000e6200000e0000 */
[----:B------:R-:W-:Y:S01]  /*0ba0*/  FFMA.FTZ R21, R0, R9, RZ ;  /* 0x0000000900157223 */ /* 0x000fe200000100ff */
[----:B------:R-:W-:Y:S01]  /*0bb0*/  FADD.FTZ R23, RZ, R9 ;  /* 0x00000009ff177221 */ /* 0x000fe20000010000 */
[----:B------:R-:W-:Y:S01]  /*0bc0*/  BSSY B0, `(.L_x_989) ;  /* 0x000003f000007945 */ /* 0x000fe20003800000 */
[----:B------:R-:W2:Y:S01]  /*0bd0*/  SHFL.DOWN PT, R13, R12, 0x1, 0x1f ;  /* 0x08201f000c0d7f89 */ /* 0x000ea200000e0000 */
[----:B------:R-:W-:Y:S01]  /*0be0*/  ISETP.GT.U32.AND P3, PT, R33, 0x5, PT ;  /* 0x000000052100780c */ /* 0x000fe20003f64070 */
[----:B0-----:R-:W-:-:S06]  /*0bf0*/  ULEA UR6, UR13, UR6, 0x18 ;  /* 0x000000060d067291 */ /* 0x001fcc000f8ec03f */
[----:B------:R-:W-:Y:S01]  /*0c00*/  LEA R32, R33, UR6, 0x4 ;  /* 0x0000000621207c11 */ /* 0x000fe2000f8e20ff */
[----:B-1----:R-:W-:-:S04]  /*0c10*/  @!P0 FADD.FTZ R11, R11, R10 ;  /* 0x0000000a0b0b8221 */ /* 0x002fc80000010000 */
[----:B------:R-:W-:Y:S01]  /*0c20*/  STS.128 [R32], R20 ;  /* 0x0000001420007388 */ /* 0x000fe20000000c00 */
[----:B--2---:R-:W-:-:S03]  /*0c30*/  @!P0 FADD.FTZ R12, R12, R13 ;  /* 0x0000000d0c0c8221 */ /* 0x004fc60000010000 */
        /* <DEDUP_REMOVED lines=33> */
[----:B------:R-:W-:Y:S02]  /*0e50*/  FADD.FTZ R12, R8, R13 ;  /* 0x0000000d080c7221 */ /* 0x000fe40000010000 */
[----:B------:R-:W0:Y:S01]  /*0e60*/  LDS.128 R8, [UR6+0x40] ;  /* 0x00004006ff087984 */ /* 0x000e220008000c00 */
[----:B------:R-:W-:Y:S01]  /*0e70*/  FADD.FTZ R25, R25, R14 ;  /* 0x0000000e19197221 */ /* 0x000fe20000010000 */
[----:B------:R-:W-:-:S03]  /*0e80*/  FADD.FTZ R12, R12, R15 ;  /* 0x0000000f0c0c7221 */ /* 0x000fc60000010000 */
[----:B---3--:R-:W-:Y:S01]  /*0e90*/  FADD.FTZ R25, R25, R16 ;  /* 0x0000001019197221 */ /* 0x008fe20000010000 */
        /* <DEDUP_REMOVED lines=17> */
.L_x_990:
[----:B------:R-:W-:Y:S05]  /*0fb0*/  BSYNC B0 ;  /* 0x0000000000007941 */ /* 0x000fea0003800000 */
.L_x_989:
        /* <DEDUP_REMOVED lines=19> */
[----:B------:R-:W-:-:S02]  /*10f0*/  FADD.FTZ R24, R24, R19 ;  /* 0x0000001318187221 */ /* 0x000fc40000010000 */
        /* <DEDUP_REMOVED lines=14> */
[----:B------:R-:W-:-:S02]  /*11e0*/  FADD.FTZ R24, R24, R19 ;  /* 0x0000001318187221 */ /* 0x000fc40000010000 */
[----:B------:R-:W3:Y:S01]  /*11f0*/  LDS.128 R16, [R32+0x360] ;  /* 0x0003600020107984 */ /* 0x000ee20000000c00 */
        /* <DEDUP_REMOVED lines=28> */
[----:B------:R-:W-:Y:S02]  /*13c0*/  FADD.FTZ R24, R24, R19 ;  /* 0x0000001318187221 */ /* 0x000fe40000010000 */
        /* <DEDUP_REMOVED lines=11> */
[----:B---3--:R-:W-:Y:S01]  /*1480*/  FADD.FTZ R11, R11, R16 ;  /* 0x000000100b0b7221 */ /* 0x008fe20000010000 */
        /* <DEDUP_REMOVED lines=225> */
[----:B------:R-:W-:Y:S01]  /*22a0*/  FADD.FTZ R17, R18, R25 ;  /* 0x0000001912117221 */ /* 0x000fe20000010000 */
[----:B------:R-:W2:Y:S01]  /*22b0*/  LDS.128 R12, [R32+0x1740] ;  /* 0x00174000200c7984 */ /* 0x000ea20000000c00 */
[----:B------:R-:W-:-:S03]  /*22c0*/  FADD.FTZ R10, R19, R10 ;  /* 0x0000000a130a7221 */ /* 0x000fc60000010000 */
        /* <DEDUP_REMOVED lines=13> */
.L_x_992:
[----:B------:R-:W-:Y:S05]  /*23a0*/  BSYNC B0 ;  /* 0x0000000000007941 */ /* 0x000fea0003800000 */
.L_x_991:
        /* <DEDUP_REMOVED lines=20> */
.L_x_994:
[----:B------:R-:W-:Y:S05]  /*24f0*/  BSYNC B0 ;  /* 0x0000000000007941 */ /* 0x000fea0003800000 */
.L_x_993:
[----:B------:R-:W-:Y:S05]  /*2500*/  @!P0 BRA `(.L_x_995) ;  /* 0x0000001000908947 */ /* 0x000fea0003800000 */
[----:B------:R-:W1:Y:S01]  /*2510*/  LDC R11, c[0x0][0x10] ;  /* 0x00000400ff0b7b82 */ /* 0x000e620000000800 */
[----:B--2---:R-:W2:Y:S01]  /*2520*/  S2R R22, SR_CTAID.Y ;  /* 0x0000000000167919 */ /* 0x004ea20000002600 */
        /* <DEDUP_REMOVED lines=31> */
.L_x_997:
[----:B------:R-:W2:Y:S04]  /*2720*/  LDG.E.STRONG.GPU R14, desc[UR14][R12.64] ;  /* 0x0000000e0c0e7981 */ /* 0x000ea8000c1ef900 */
[----:B--2---:R-:W-:Y:S01]  /*2730*/  CCTL.IVALL ;  /* 0x00000000ff00798f */ /* 0x004fe20002000000 */
[----:B------:R-:W-:Y:S05]  /*2740*/  YIELD ;  /* 0x0000000000007946 */ /* 0x000fea0003800000 */
[----:B------:R-:W-:-:S13]  /*2750*/  ISETP.NE.AND P0, PT, R14, R17, PT ;  /* 0x000000110e00720c */ /* 0x000fda0003f05270 */
[----:B------:R-:W-:Y:S05]  /*2760*/  @P0 BRA `(.L_x_997) ;  /* 0xfffffffc00ec0947 */ /* 0x000fea000383ffff */
.L_x_996:
        /* <DEDUP_REMOVED lines=17> */
.L_x_1001:
        /* <DEDUP_REMOVED lines=13> */
[----:B------:R-:W2:Y:S01]  /*2950*/  @!P5 LDG.E.64 R14, desc[UR14][R14.64] ;  /* 0x0000000e0e0ed981 */ /* 0x000ea2000c1e1b00 */
[----:B------:R-:W-:Y:S02]  /*2960*/  @!P3 IMAD R19, R11, R18, R22 ;  /* 0x000000120b13b224 */ /* 0x000fe400078e0216 */
[----:B------:R-:W-:-:S04]  /*2970*/  @!P6 IMAD.WIDE.U32 R16, R17, 0x8, R24 ;  /* 0x000000081110e825 */ /* 0x000fc800078e0018 */
[----:B------:R-:W-:Y:S02]  /*2980*/  @!P3 IMAD.WIDE.U32 R18, R19, 0x8, R24 ;  /* 0x000000081312b825 */ /* 0x000fe400078e0018 */
[----:B------:R-:W3:Y:S04]  /*2990*/  @!P6 LDG.E.64 R16, desc[UR14][R16.64] ;  /* 0x0000000e1010e981 */ /* 0x000ee8000c1e1b00 */
[----:B------:R-:W4:Y:S01]  /*29a0*/  @!P3 LDG.E.64 R18, desc[UR14][R18.64] ;  /* 0x0000000e1212b981 */ /* 0x000f22000c1e1b00 */
[----:B------:R-:W-:Y:S01]  /*29b0*/  IADD3 R21, R20, 0x4, RZ ;  /* 0x0000000414157810 */ /* 0x000fe20007ffe0ff */
[----:B0-----:R-:W-:Y:S01]  /*29c0*/  @!P4 FADD.FTZ R9, R9, R13 ;  /* 0x0000000d0909c221 */ /* 0x001fe20000010000 */
[----:B------:R-:W-:Y:S02]  /*29d0*/  @!P4 FADD.FTZ R8, R8, R12 ;  /* 0x0000000c0808c221 */ /* 0x000fe40000010000 */
[----:B------:R-:W-:Y:S01]  /*29e0*/  ISETP.EQ.OR P4, PT, R21, UR16, P2 ;  /* 0x0000001015007c0c */ /* 0x000fe20009782670 */
[----:B--2---:R-:W-:Y:S01]  /*29f0*/  @!P5 FADD.FTZ R9, R9, R15 ;  /* 0x0000000f0909d221 */ /* 0x004fe20000010000 */
[----:B------:R-:W-:Y:S01]  /*2a00*/  IADD3 R15, R20, 0x5, RZ ;  /* 0x00000005140f7810 */ /* 0x000fe20007ffe0ff */
        /* <DEDUP_REMOVED lines=9> */
[----:B------:R-:W-:Y:S01]  /*2aa0*/  @!P4 IMAD R13, R11, R21, R22 ;  /* 0x000000150b0dc224 */ /* 0x000fe200078e0216 */
[----:B------:R-:W-:-:S04]  /*2ab0*/  ISETP.EQ.OR P3, PT, R16, UR16, P2 ;  /* 0x0000001010007c0c */ /* 0x000fc80009762670 */
[----:B------:R-:W-:Y:S02]  /*2ac0*/  @!P5 IMAD R15, R11, R15, R22 ;  /* 0x0000000f0b0fd224 */ /* 0x000fe400078e0216 */
        /* <DEDUP_REMOVED lines=8> */
[----:B------:R-:W4:Y:S04]  /*2b50*/  @!P6 LDG.E.64 R16, desc[UR14][R16.64] ;  /* 0x0000000e1010e981 */ /* 0x000f28000c1e1b00 */
[----:B------:R-:W5:Y:S01]  /*2b60*/  @!P3 LDG.E.64 R18, desc[UR14][R18.64] ;  /* 0x0000000e1212b981 */ /* 0x000f62000c1e1b00 */
        /* <DEDUP_REMOVED lines=8> */
[----:B----4-:R-:W-:Y:S01]  /*2bf0*/  @!P6 FADD.FTZ R8, R8, R16 ;  /* 0x000000100808e221 */ /* 0x010fe20000010000 */
[C---:B------:R-:W-:Y:S01]  /*2c00*/  IADD3 R16, R20.reuse, 0xa, RZ ;  /* 0x0000000a14107810 */ /* 0x040fe20007ffe0ff */
        /* <DEDUP_REMOVED lines=8> */
[----:B------:R-:W-:-:S04]  /*2c90*/  @!P4 IMAD.WIDE.U32 R12, R13, 0x8, R24 ;  /* 0x000000080d0cc825 */ /* 0x000fc800078e0018 */
[----:B------:R-:W-:Y:S02]  /*2ca0*/  @!P5 IMAD.WIDE.U32 R14, R15, 0x8, R24 ;  /* 0x000000080f0ed825 */ /* 0x000fe400078e0018 */
[----:B------:R-:W2:Y:S02]  /*2cb0*/  @!P4 LDG.E.64 R12, desc[UR14][R12.64] ;  /* 0x0000000e0c0cc981 */ /* 0x000ea4000c1e1b00 */
        /* <DEDUP_REMOVED lines=47> */
.L_x_1000:
        /* <DEDUP_REMOVED lines=21> */
[C---:B------:R-:W-:Y:S02]  /*3100*/  IADD3 R18, R26.reuse, 0x2, RZ ;  /* 0x000000021a127810 */ /* 0x040fe40007ffe0ff */
[----:B------:R-:W-:Y:S01]  /*3110*/  IADD3 R20, R26, 0x3, RZ ;  /* 0x000000031a147810 */ /* 0x000fe20007ffe0ff */
[----:B0-----:R-:W-:Y:S01]  /*3120*/  @!P5 FADD.FTZ R8, R8, R12 ;  /* 0x0000000c0808d221 */ /* 0x001fe20000010000 */
[----:B------:R-:W-:Y:S01]  /*3130*/  @!P5 FADD.FTZ R9, R9, R13 ;  /* 0x0000000d0909d221 */ /* 0x000fe20000010000 */
[----:B------:R-:W-:-:S02]  /*3140*/  ISETP.EQ.OR P5, PT, R19, UR16, P2 ;  /* 0x0000001013007c0c */ /* 0x000fc400097a2670 */
[----:B------:R-:W-:Y:S02]  /*3150*/  @!P0 IMAD R13, R11, R21, R22 ;  /* 0x000000150b0d8224 */ /* 0x000fe400078e0216 */
[----:B--2---:R-:W-:Y:S01]  /*3160*/  @!P6 FADD.FTZ R8, R8, R14 ;  /* 0x0000000e0808e221 */ /* 0x004fe20000010000 */
[----:B------:R-:W-:Y:S01]  /*3170*/  @!P6 FADD.FTZ R9, R9, R15 ;  /* 0x0000000f0909e221 */ /* 0x000fe20000010000 */
[----:B------:R-:W-:Y:S01]  /*3180*/  ISETP.EQ.OR P6, PT, R18, UR16, P2 ;  /* 0x0000001012007c0c */ /* 0x000fe200097c2670 */
[----:B------:R-:W-:Y:S02]  /*3190*/  @!P4 IMAD R15, R11, R26, R22 ;  /* 0x0000001a0b0fc224 */ /* 0x000fe400078e0216 */
[----:B---3--:R-:W-:Y:S01]  /*31a0*/  @!P3 FADD.FTZ R8, R8, R16 ;  /* 0x000000100808b221 */ /* 0x008fe20000010000 */
        /* <DEDUP_REMOVED lines=29> */
.L_x_1002:
[----:B------:R-:W-:-:S13]  /*3380*/  ISETP.NE.OR P0, PT, R23, RZ, P0 ;  /* 0x000000ff1700720c */ /* 0x000fda0000705670 */
[----:B------:R-:W-:Y:S05]  /*3390*/  @!P0 BRA `(.L_x_998) ;  /* 0x00000000007c8947 */ /* 0x000fea0003800000 */
.L_x_999:
        /* <DEDUP_REMOVED lines=31> */
.L_x_998:
        /* <DEDUP_REMOVED lines=11> */
.L_x_1004:
[----:B------:R-:W-:Y:S05]  /*3640*/  BSYNC B0 ;  /* 0x0000000000007941 */ /* 0x000fea0003800000 */
.L_x_1003:
        /* <DEDUP_REMOVED lines=16> */
.L_x_995:
[----:B------:R-:W1:Y:S01]  /*3750*/  S2UR UR7, SR_CgaCtaId ;  /* 0x00000000000779c3 */ /* 0x000e620000008800 */
[----:B------:R-:W-:Y:S02]  /*3760*/  UMOV UR6, 0x400 ;  /* 0x0000040000067882 */ /* 0x000fe40000000000 */
[----:B-1----:R-:W-:-:S09]  /*3770*/  ULEA UR6, UR7, UR6, 0x18 ;  /* 0x0000000607067291 */ /* 0x002fd2000f8ec03f */
[----:B------:R1:W-:Y:S01]  /*3780*/  @!P2 STS.64 [UR6+0x78], R8 ;  /* 0x00007808ff00a988 */ /* 0x0003e20008000a06 */
[----:B------:R-:W-:Y:S06]  /*3790*/  BAR.SYNC.DEFER_BLOCKING 0x0 ;  /* 0x0000000000007b1d */ /* 0x000fec0000010000 */
[----:B------:R-:W3:Y:S01]  /*37a0*/  LDS.64 R10, [UR6+0x78] ;  /* 0x00007806ff0a7984 */ /* 0x000ee20008000a00 */
[----:B------:R-:W-:Y:S02]  /*37b0*/  ULDC.U8 UR6, c[0x0][0x2a4] ;  /* 0x0000a90000067ab9 */ /* 0x000fe40000000000 */
[----:B------:R-:W-:-:S13]  /*37c0*/  ISETP.NE.AND P0, PT, RZ, UR6, PT ;  /* 0x00000006ff007c0c */ /* 0x000fda000bf05270 */
[----:B-1----:R-:W-:Y:S05]  /*37d0*/  @!P0 BRA `(.L_x_1005) ;  /* 0x0000000000488947 */ /* 0x002fea0003800000 */
[----:B------:R-:W-:Y:S01]  /*37e0*/  FFMA.FTZ R4, R29, R6, R4 ;  /* 0x000000061d047223 */ /* 0x000fe20000010004 */
[----:B------:R-:W-:-:S03]  /*37f0*/  FFMA.FTZ R5, R0, R7, R5 ;  /* 0x0000000700057223 */ /* 0x000fc60000010005 */
[----:B0-----:R-:W-:Y:S01]  /*3800*/  FMUL.FTZ R8, R4, -1.4426950216293334961 ;  /* 0xbfb8aa3b04087820 */ /* 0x001fe20000410000 */
[----:B--2---:R-:W-:-:S05]  /*3810*/  FMUL.FTZ R12, R5, -1.4426950216293334961 ;  /* 0xbfb8aa3b050c7820 */ /* 0x004fca0000410000 */
        /* <DEDUP_REMOVED lines=14> */
.L_x_1005:
[----:B------:R-:W-:Y:S04]  /*3900*/  BSSY B0, `(.L_x_1006) ;  /* 0x000001c000007945 */ /* 0x000fe80003800000 */
[----:B------:R-:W-:Y:S05]  /*3910*/  @!P1 BRA `(.L_x_1007) ;  /* 0x0000000000689947 */ /* 0x000fea0003800000 */
[----:B------:R-:W1:Y:S01]  /*3920*/  S2R R4, SR_TID.X ;  /* 0x0000000000047919 */ /* 0x000e620000002100 */
[----:B0-----:R-:W0:Y:S01]  /*3930*/  LDC R9, c[0x0][0x2ac] ;  /* 0x0000ab00ff097b82 */ /* 0x001e220000000800 */
[----:B------:R-:W-:Y:S01]  /*3940*/  ULDC UR6, c[0x0][0x2bc] ;  /* 0x0000af0000067ab9 */ /* 0x000fe20000000800 */
[----:B------:R-:W-:Y:S01]  /*3950*/  ULDC.64 UR18, c[0x0][0x288] ;  /* 0x0000a20000127ab9 */ /* 0x000fe20000000a00 */
[----:B---3--:R-:W-:Y:S01]  /*3960*/  FMUL.FTZ R10, R10, UR6 ;  /* 0x000000060a0a7c20 */ /* 0x008fe20008410000 */
[----:B------:R-:W-:-:S03]  /*3970*/  MOV R35, R37 ;  /* 0x0000002500237202 */ /* 0x000fc60000000f00 */
[----:B------:R-:W-:-:S04]  /*3980*/  FMUL.FTZ R0, R0, R10 ;  /* 0x0000000a00007220 */ /* 0x000fc80000410000 */
[----:B------:R-:W-:-:S04]  /*3990*/  FFMA.FTZ R0, R11, UR6, R0 ;  /* 0x000000060b007c23 */ /* 0x000fc80008010000 */
[----:B------:R-:W-:Y:S01]  /*39a0*/  FFMA.FTZ R0, R7, R3, -R0 ;  /* 0x0000000307007223 */ /* 0x000fe20000010800 */
[----:B-1----:R-:W-:-:S05]  /*39b0*/  IMAD.WIDE.U32 R4, R4, -0x55555555, RZ ;  /* 0xaaaaaaab04047825 */ /* 0x002fca00078e00ff */
[----:B------:R-:W-:-:S05]  /*39c0*/  SHF.R.U32.HI R4, RZ, 0x2, R5 ;  /* 0x00000002ff047819 */ /* 0x000fca0000011605 */
[----:B0-----:R-:W-:Y:S02]  /*39d0*/  IMAD R9, R9, UR16, R4 ;  /* 0x0000001009097c24 */ /* 0x001fe4000f8e0204 */
[----:B------:R-:W-:Y:S02]  /*39e0*/  FMUL.FTZ R4, R29, R10 ;  /* 0x0000000a1d047220 */ /* 0x000fe40000410000 */
[----:B------:R-:W-:Y:S01]  /*39f0*/  IMAD.WIDE.U32 R34, R9, UR18, R34 ;  /* 0x0000001209227c25 */ /* 0x000fe2000f8e0022 */
[----:B------:R-:W-:-:S03]  /*3a00*/  SHF.R.S32.HI R8, RZ, 0x1f, R9 ;  /* 0x0000001fff087819 */ /* 0x000fc60000011409 */
[----:B------:R-:W-:Y:S01]  /*3a10*/  FFMA.FTZ R5, R11, UR6, R4 ;  /* 0x000000060b057c23 */ /* 0x000fe20008010004 */
[----:B------:R-:W-:Y:S01]  /*3a20*/  ULDC.64 UR6, c[0x0][0x210] ;  /* 0x0000840000067ab9 */ /* 0x000fe20000000a00 */
[----:B------:R-:W-:Y:S02]  /*3a30*/  IMAD R8, R8, UR18, RZ ;  /* 0x0000001208087c24 */ /* 0x000fe4000f8e02ff */
[----:B------:R-:W-:Y:S01]  /*3a40*/  FFMA.FTZ R5, R6, R2, -R5 ;  /* 0x0000000206057223 */ /* 0x000fe20000010805 */
[----:B------:R-:W-:Y:S01]  /*3a50*/  LEA R2, P0, R34, UR6, 0x2 ;  /* 0x0000000622027c11 */ /* 0x000fe2000f8010ff */
[----:B------:R-:W-:Y:S02]  /*3a60*/  IMAD R9, R9, UR19, R8 ;  /* 0x0000001309097c24 */ /* 0x000fe4000f8e0208 */
[----:B------:R-:W-:Y:S01]  /*3a70*/  FMUL.FTZ R4, R5, UR8 ;  /* 0x0000000805047c20 */ /* 0x000fe20008410000 */
[----:B------:R-:W-:Y:S02]  /*3a80*/  FMUL.FTZ R5, R0, UR8 ;  /* 0x0000000800057c20 */ /* 0x000fe40008410000 */
[----:B------:R-:W-:-:S04]  /*3a90*/  IADD3 R9, R35, R9, RZ ;  /* 0x0000000923097210 */ /* 0x000fc80007ffe0ff */
[----:B------:R-:W-:-:S05]  /*3aa0*/  LEA.HI.X R3, R34, UR7, R9, 0x2, P0 ;  /* 0x0000000722037c11 */ /* 0x000fca00080f1409 */
[----:B------:R1:W-:Y:S02]  /*3ab0*/  STG.E.64 desc[UR14][R2.64], R4 ;  /* 0x0000000402007986 */ /* 0x0003e4000c101b0e */
.L_x_1007:
[----:B------:R-:W-:Y:S05]  /*3ac0*/  BSYNC B0 ;  /* 0x0000000000007941 */ /* 0x000fea0003800000 */
.L_x_1006:
        /* <DEDUP_REMOVED lines=9> */
.L_x_985:
[----:B-1----:R-:W1:Y:S01]  /*3b60*/  LDC R4, c[0x0][0xc] ;  /* 0x00000300ff047b82 */ /* 0x002e620000000800 */
[----:B------:R-:W-:Y:S01]  /*3b70*/  ISETP.NE.AND P1, PT, R33, RZ, PT ;  /* 0x000000ff2100720c */ /* 0x000fe20003f25270 */
[----:B------:R-:W-:Y:S06]  /*3b80*/  BSSY B0, `(.L_x_1009) ;  /* 0x0000011000007945 */ /* 0x000fec0003800000 */
[----:B------:R-:W4:Y:S08]  /*3b90*/  LDC R7, c[0x0][0x10] ;  /* 0x00000400ff077b82 */ /* 0x000f300000000800 */
[----:B------:R-:W5:Y:S01]  /*3ba0*/  LDC.64 R2, c[0x0][0x258] ;  /* 0x00009600ff027b82 */ /* 0x000f620000000a00 */
[----:B-1----:R-:W-:-:S02]  /*3bb0*/  ISETP.NE.AND P0, PT, R4, 0x1, PT ;  /* 0x000000010400780c */ /* 0x002fc40003f05270 */
[----:B----4-:R-:W-:-:S04]  /*3bc0*/  SHF.L.U32 R0, R7, 0x1, RZ ;  /* 0x0000000107007819 */ /* 0x010fc800000006ff */
[----:B------:R-:W-:-:S05]  /*3bd0*/  SEL R5, R0, RZ, P0 ;  /* 0x000000ff00057207 */ /* 0x000fca0000000000 */
[----:B-----5:R-:W-:Y:S01]  /*3be0*/  IMAD.WIDE.U32 R2, R5, 0x4, R2 ;  /* 0x0000000405027825 */ /* 0x020fe200078e0002 */
[----:B------:R-:W-:Y:S06]  /*3bf0*/  @P1 BRA `(.L_x_1010) ;  /* 0x0000000000241947 */ /* 0x000fec0003800000 */
[----:B------:R-:W1:Y:S01]  /*3c00*/  S2R R0, SR_LANEID ;  /* 0x0000000000007919 */ /* 0x000e620000000000 */
[----:B------:R-:W-:Y:S02]  /*3c10*/  VOTEU.ANY UR4, UPT, PT ;  /* 0x0000000000047886 */ /* 0x000fe400038e0100 */
[----:B------:R-:W-:Y:S02]  /*3c20*/  UFLO.U32 UR5, UR4 ;  /* 0x00000004000572bd */ /* 0x000fe400080e0000 */
[----:B------:R-:W4:Y:S04]  /*3c30*/  POPC R5, UR4 ;  /* 0x0000000400057d09 */ /* 0x000f280008000000 */
[----:B-1----:R-:W-:-:S13]  /*3c40*/  ISETP.EQ.U32.AND P0, PT, R0, UR5, PT ;  /* 0x0000000500007c0c */ /* 0x002fda000bf02070 */
[----:B------:R-:W-:Y:S06]  /*3c50*/  @P0 MEMBAR.ALL.GPU ;  /* 0x0000000000000992 */ /* 0x000fec000000a000 */
[----:B------:R-:W-:-:S00]  /*3c60*/  @P0 ERRBAR ;  /* 0x00000000000009ab */ /* 0x000fc00000000000 */
[----:B------:R-:W-:Y:S06]  /*3c70*/  @P0 CGAERRBAR ;  /* 0x00000000000005ab */ /* 0x000fec0000000000 */
[----:B----4-:R1:W-:Y:S02]  /*3c80*/  @P0 REDG.E.ADD.S32.STRONG.GPU desc[UR14][R2.64], R5 ;  /* 0x000000050200098e */ /* 0x0103e4000c10e38e */
.L_x_1010:
[----:B------:R-:W-:Y:S05]  /*3c90*/  BSYNC B0 ;  /* 0x0000000000007941 */ /* 0x000fea0003800000 */
.L_x_1009:
[----:B------:R-:W4:Y:S01]  /*3ca0*/  S2UR UR4, SR_CTAID.X ;  /* 0x00000000000479c3 */ /* 0x000f220000002500 */
[----:B------:R-:W-:Y:S02]  /*3cb0*/  IADD3 R0, R4, -0x1, RZ ;  /* 0xffffffff04007810 */ /* 0x000fe40007ffe0ff */
[----:B-1----:R-:W-:-:S05]  /*3cc0*/  IADD3 R5, R7, -0x1, RZ ;  /* 0xffffffff07057810 */ /* 0x002fca0007ffe0ff */
[----:B------:R-:W1:Y:S01]  /*3cd0*/  S2UR UR5, SR_CTAID.Y ;  /* 0x00000000000579c3 */ /* 0x000e620000002600 */
[----:B----4-:R-:W-:-:S04]  /*3ce0*/  ISETP.NE.AND P0, PT, R0, UR4, PT ;  /* 0x0000000400007c0c */ /* 0x010fc8000bf05270 */
[----:B-1----:R-:W-:-:S13]  /*3cf0*/  ISETP.NE.OR P0, PT, R5, UR5, P0 ;  /* 0x0000000505007c0c */ /* 0x002fda0008705670 */
[----:B------:R-:W-:Y:S05]  /*3d00*/  @P0 EXIT ;  /* 0x000000000000094d */ /* 0x000fea0003800000 */
[----:B------:R-:W-:Y:S05]  /*3d10*/  @P1 BRA `(.L_x_1011) ;  /* 0x0000000000201947 */ /* 0x000fea0003800000 */
[----:B------:R-:W-:-:S05]  /*3d20*/  IMAD R0, R4, R7, RZ ;  /* 0x0000000704007224 */ /* 0x000fca00078e02ff */
[----:B------:R-:W-:-:S13]  /*3d30*/  ISETP.NE.AND P0, PT, R0, -0x1, PT ;  /* 0xffffffff0000780c */ /* 0x000fda0003f05270 */
[----:B------:R-:W-:Y:S05]  /*3d40*/  @!P0 BRA `(.L_x_1011) ;  /* 0x0000000000148947 */ /* 0x000fea0003800000 */
.L_x_1012:
[----:B------:R-:W4:Y:S04]  /*3d50*/  LDG.E.STRONG.GPU R5, desc[UR14][R2.64] ;  /* 0x0000000e02057981 */ /* 0x000f28000c1ef900 */
[----:B----4-:R-:W-:Y:S01]  /*3d60*/  CCTL.IVALL ;  /* 0x00000000ff00798f */ /* 0x010fe20002000000 */
[----:B------:R-:W-:Y:S05]  /*3d70*/  YIELD ;  /* 0x0000000000007946 */ /* 0x000fea0003800000 */
[----:B------:R-:W-:-:S13]  /*3d80*/  ISETP.NE.AND P0, PT, R5, R0, PT ;  /* 0x000000000500720c */ /* 0x000fda0003f05270 */
[----:B------:R-:W-:Y:S05]  /*3d90*/  @P0 BRA `(.L_x_1012) ;  /* 0xfffffffc00ec0947 */ /* 0x000fea000383ffff */
.L_x_1011:
[----:B------:R-:W-:Y:S05]  /*3da0*/  WARPSYNC.ALL ;  /* 0x0000000000007948 */ /* 0x000fea0003800000 */
[----:B------:R-:W1:Y:S01]  /*3db0*/  LDC.64 R6, c[0x0][0x288] ;  /* 0x0000a200ff067b82 */ /* 0x000e620000000a00 */
[----:B0-----:R-:W-:-:S07]  /*3dc0*/  SHF.R.S32.HI R8, RZ, 0x1f, R33 ;  /* 0x0000001fff087819 */ /* 0x001fce0000011421 */
[----:B------:R-:W-:Y:S01]  /*3dd0*/  BAR.SYNC.DEFER_BLOCKING 0x0 ;  /* 0x0000000000007b1d */ /* 0x000fe20000010000 */
[----:B-1----:R-:W-:-:S04]  /*3de0*/  LEA.HI R0, P0, R7, R6, RZ, 0x1 ;  /* 0x0000000607007211 */ /* 0x002fc800078108ff */
[----:B------:R-:W-:-:S04]  /*3df0*/  IADD3.X R9, RZ, R7, RZ, P0, !PT ;  /* 0x00000007ff097210 */ /* 0x000fc800007fe4ff */
[--C-:B------:R-:W-:Y:S02]  /*3e00*/  SHF.R.S64 R0, R0, 0x1, R9.reuse ;  /* 0x0000000100007819 */ /* 0x100fe40000001009 */
[----:B------:R-:W-:Y:S02]  /*3e10*/  SHF.R.S32.HI R9, RZ, 0x1, R9 ;  /* 0x00000001ff097819 */ /* 0x000fe40000011409 */
[----:B------:R-:W-:-:S04]  /*3e20*/  ISETP.GT.U32.AND P0, PT, R0, R33, PT ;  /* 0x000000210000720c */ /* 0x000fc80003f04070 */
[----:B------:R-:W-:-:S13]  /*3e30*/  ISETP.GT.AND.EX P0, PT, R9, R8, PT, P0 ;  /* 0x000000080900720c */ /* 0x000fda0003f04300 */
[----:B------:R-:W-:Y:S05]  /*3e40*/  @!P0 EXIT ;  /* 0x000000000000894d */ /* 0x000fea0003800000 */
[C---:B---3--:R-:W-:Y:S01]  /*3e50*/  IMAD.WIDE.U32 R10, R6.reuse, 0x3, RZ ;  /* 0x00000003060a7825 */ /* 0x048fe200078e00ff */
[----:B--2---:R-:W-:Y:S01]  /*3e60*/  LEA R13, R7, R7, 0x1 ;  /* 0x00000007070d7211 */ /* 0x004fe200078e08ff */
        /* <DEDUP_REMOVED lines=11> */
.L_x_1013:
        /* <DEDUP_REMOVED lines=23> */
.L_x_1014:
        /* <DEDUP_REMOVED lines=15> */
.L_x_2303:


//--------------------- .text._Z35group_norm_nhwc_bwd_one_pass_kernelI11Fp32IOFp32WLi128ELi12ELi384EEv26Group_norm_nhwc_bwd_params --------------------------
	.section	.text._Z35group_norm_nhwc_bwd_one_pass_kernelI11Fp32IOFp32WLi128ELi12ELi384EEv26Group_norm_nhwc_bwd_params,"ax",@progbits
	.align	128
        .global         _Z35group_norm_nhwc_bwd_one_pass_kernelI11Fp32IOFp32WLi128ELi12ELi384EEv26Group_norm_nhwc_bwd_params
        .type           _Z35group_norm_nhwc_bwd_one_pass_kernelI11Fp32IOFp32WLi128ELi12ELi384EEv26Group_norm_nhwc_bwd_params,@function
        .size           _Z35group_norm_nhwc_bwd_one_pass_kernelI11Fp32IOFp32WLi128ELi12ELi384EEv26Group_norm_nhwc_bwd_params,(.L_x_2304 - _Z35group_norm_nhwc_bwd_one_pass_kernelI11Fp32IOFp32WLi128ELi12ELi384EEv26Group_norm_nhwc_bwd_params)
        .other          _Z35group_norm_nhwc_bwd_one_pass_kernelI11Fp32IOFp32WLi128ELi12ELi384EEv26Group_norm_nhwc_bwd_params,@"STO_CUDA_ENTRY STV_DEFAULT"
_Z35group_norm_nhwc_bwd_one_pass_kernelI11Fp32IOFp32WLi128ELi12ELi384EEv26Group_norm_nhwc_bwd_params:
.text._Z35group_norm_nhwc_bwd_one_pass_kernelI11Fp32IOFp32WLi128ELi12ELi384EEv26Group_norm_nhwc_bwd_params:
        /* <DEDUP_REMOVED lines=48> */
.L_x_1042:
[----:B0-----:R-:W0:Y:S01]  /*0300*/  LDC R8, c[0x0][0x2a0] ;  /* 0x0000a800ff087b82 */ /* 0x001e220000000800 */
[----:B------:R-:W-:Y:S01]  /*0310*/  IABS R6, UR7 ;  /* 0x0000000700067c13 */ /* 0x000fe20008000000 */
[----:B------:R-:W-:Y:S01]  /*0320*/  ULDC.64 UR8, c[0x0][0x248] ;  /* 0x0000920000087ab9 */ /* 0x000fe20000000a00 */
[----:B------:R-:W-:Y:S01]  /*0330*/  ULDC.64 UR20, c[0x0][0x290] ;  /* 0x0000a40000147ab9 */ /* 0x000fe20000000a00 */
[----:B------:R-:W-:Y:S02]  /*0340*/  UIMAD.WIDE UR8, UR7, 0x8, UR8 ;  /* 0x00000008070878a5 */ /* 0x000fe4000f8e0208 */
[----:B------:R-:W-:Y:S02]  /*0350*/  ISETP.LE.AND P2, PT, RZ, UR7, PT ;  /* 0x00000007ff007c0c */ /* 0x000fe4000bf43270 */
[----:B------:R-:W-:Y:S01]  /*0360*/  SHF.R.S32.HI R41, RZ, 0x1f, R44 ;  /* 0x0000001fff297819 */ /* 0x000fe2000001142c */
[----:B-1----:R-:W1:Y:S01]  /*0370*/  @P1 LDC.64 R16, c[0x0][0x288] ;  /* 0x0000a200ff101b82 */ /* 0x002e620000000a00 */
[----:B------:R-:W-:-:S04]  /*0380*/  ISETP.GE.U32.AND P0, PT, R44, UR20, PT ;  /* 0x000000142c007c0c */ /* 0x000fc8000bf06070 */
[----:B------:R-:W-:-:S03]  /*0390*/  ISETP.GE.AND.EX P0, PT, R41, UR21, PT, P0 ;  /* 0x0000001529007c0c */ /* 0x000fc6000bf06300 */
[----:B------:R-:W2:Y:S01]  /*03a0*/  @P1 LDC.64 R10, c[0x0][0x230] ;  /* 0x00008c00ff0a1b82 */ /* 0x000ea20000000a00 */
[----:B------:R-:W-:Y:S02]  /*03b0*/  ISETP.GT.U32.OR P0, PT, R47, 0x17f, P0 ;  /* 0x0000017f2f00780c */ /* 0x000fe40000704470 */
[----:B0-----:R-:W-:-:S04]  /*03c0*/  IABS R5, R8 ;  /* 0x0000000800057213 */ /* 0x001fc80000000000 */
[----:B------:R-:W0:Y:S07]  /*03d0*/  I2F.RP R0, R5 ;  /* 0x0000000500007306 */ /* 0x000e2e0000209400 */
[----:B------:R-:W3:Y:S01]  /*03e0*/  @!P0 LDC.64 R12, c[0x0][0x288] ;  /* 0x0000a200ff0c8b82 */ /* 0x000ee20000000a00 */
[----:B0-----:R-:W0:Y:S02]  /*03f0*/  MUFU.RCP R0, R0 ;  /* 0x0000000000007308 */ /* 0x001e240000001000 */
[----:B0-----:R-:W-:-:S06]  /*0400*/  IADD3 R2, R0, 0xffffffe, RZ ;  /* 0x0ffffffe00027810 */ /* 0x001fcc0007ffe0ff */
[----:B------:R0:W4:Y:S02]  /*0410*/  F2I.FTZ.U32.TRUNC.NTZ R3, R2 ;  /* 0x0000000200037305 */ /* 0x000124000021f000 */
[----:B0-----:R-:W-:Y:S01]  /*0420*/  HFMA2.MMA R2, -RZ, RZ, 0, 0 ;  /* 0x00000000ff027435 */ /* 0x001fe200000001ff */
[----:B----4-:R-:W-:-:S05]  /*0430*/  IADD3 R4, RZ, -R3, RZ ;  /* 0x80000003ff047210 */ /* 0x010fca0007ffe0ff */
[----:B------:R-:W-:-:S04]  /*0440*/  IMAD R7, R4, R5, RZ ;  /* 0x0000000504077224 */ /* 0x000fc800078e02ff */
[----:B------:R-:W-:Y:S01]  /*0450*/  IMAD.HI.U32 R3, R3, R7, R2 ;  /* 0x0000000703037227 */ /* 0x000fe200078e0002 */
[----:B------:R-:W-:-:S04]  /*0460*/  LOP3.LUT R2, R8, UR7, RZ, 0x3c, !PT ;  /* 0x0000000708027c12 */ /* 0x000fc8000f8e3cff */
[----:B------:R-:W-:Y:S01]  /*0470*/  ISETP.GE.AND P4, PT, R2, RZ, PT ;  /* 0x000000ff0200720c */ /* 0x000fe20003f86270 */
[----:B------:R-:W-:Y:S01]  /*0480*/  IMAD.HI.U32 R4, R3, R6, RZ ;  /* 0x0000000603047227 */ /* 0x000fe200078e00ff */
[----:B------:R-:W-:-:S04]  /*0490*/  MOV R2, UR8 ;  /* 0x0000000800027c02 */ /* 0x000fc80008000f00 */
[----:B------:R-:W-:-:S05]  /*04a0*/  IADD3 R0, -R4, RZ, RZ ;  /* 0x000000ff04007210 */ /* 0x000fca0007ffe1ff */
[C---:B------:R-:W-:Y:S02]  /*04b0*/  IMAD R0, R5.reuse, R0, R6 ;  /* 0x0000000005007224 */ /* 0x040fe400078e0206 */
[----:B------:R-:W0:Y:S03]  /*04c0*/  @!P0 LDC.64 R6, c[0x0][0x228] ;  /* 0x00008a00ff068b82 */ /* 0x000e260000000a00 */
[----:B------:R-:W-:-:S13]  /*04d0*/  ISETP.GT.U32.AND P5, PT, R5, R0, PT ;  /* 0x000000000500720c */ /* 0x000fda0003fa4070 */
[-C--:B------:R-:W-:Y:S02]  /*04e0*/  @!P5 IADD3 R0, R0, -R5.reuse, RZ ;  /* 0x800000050000d210 */ /* 0x080fe40007ffe0ff */
[----:B------:R-:W-:Y:S02]  /*04f0*/  @!P5 IADD3 R4, R4, 0x1, RZ ;  /* 0x000000010404d810 */ /* 0x000fe40007ffe0ff */
[-C--:B------:R-:W-:Y:S02]  /*0500*/  ISETP.GT.U32.AND P6, PT, R5, R0.reuse, PT ;  /* 0x000000000500720c */ /* 0x080fe40003fc4070 */
[CC--:B------:R-:W-:Y:S02]  /*0510*/  IADD3 R3, R0.reuse, -R5.reuse, RZ ;  /* 0x8000000500037210 */ /* 0x0c0fe40007ffe0ff */
[----:B------:R-:W-:Y:S02]  /*0520*/  ISETP.GE.U32.AND P3, PT, R0, R5, PT ;  /* 0x000000050000720c */ /* 0x000fe40003f66070 */
[----:B------:R-:W-:-:S02]  /*0530*/  SEL R0, R3, R0, !P6 ;  /* 0x0000000003007207 */ /* 0x000fc40007000000 */
[----:B------:R-:W-:Y:S01]  /*0540*/  MOV R3, UR9 ;  /* 0x0000000900037c02 */ /* 0x000fe20008000f00 */
[----:B------:R-:W-:Y:S01]  /*0550*/  ULDC.64 UR8, c[0x0][0x298] ;  /* 0x0000a60000087ab9 */ /* 0x000fe20000000a00 */
[----:B------:R-:W-:Y:S02]  /*0560*/  ISETP.NE.AND P5, PT, R8, RZ, PT ;  /* 0x000000ff0800720c */ /* 0x000fe40003fa5270 */
[----:B------:R-:W-:Y:S02]  /*0570*/  LOP3.LUT R5, RZ, R8, RZ, 0x33, !PT ;  /* 0x00000008ff057212 */ /* 0x000fe400078e33ff */
[----:B------:R-:W4:Y:S01]  /*0580*/  LDG.E.64 R2, desc[UR14][R2.64] ;  /* 0x0000000e02027981 */ /* 0x000f22000c1e1b00 */
[----:B------:R-:W-:Y:S01]  /*0590*/  @!P2 IADD3 R0, -R0, RZ, RZ ;  /* 0x000000ff0000a210 */ /* 0x000fe20007ffe1ff */
[----:B------:R-:W0:Y:S01]  /*05a0*/  @!P0 LDC.64 R8, c[0x0][0x230] ;  /* 0x00008c00ff088b82 */ /* 0x000e220000000a00 */
[----:B------:R-:W-:Y:S02]  /*05b0*/  @P3 IADD3 R4, R4, 0x1, RZ ;  /* 0x0000000104043810 */ /* 0x000fe40007ffe0ff */
[----:B------:R-:W-:-:S02]  /*05c0*/  SEL R38, R5, R0, !P5 ;  /* 0x0000000005267207 */ /* 0x000fc40006800000 */
[----:B------:R-:W-:-:S03]  /*05d0*/  @!P4 IADD3 R4, -R4, RZ, RZ ;  /* 0x000000ff0404c210 */ /* 0x000fc60007ffe1ff */
[----:B------:R-:W-:Y:S01]  /*05e0*/  IMAD R15, R38, 0xc, RZ ;  /* 0x0000000c260f7824 */ /* 0x000fe200078e02ff */
[----:B------:R-:W-:Y:S02]  /*05f0*/  SEL R5, R5, R4, !P5 ;  /* 0x0000000405057207 */ /* 0x000fe40006800000 */
[----:B------:R-:W-:Y:S02]  /*0600*/  SHF.R.S32.HI R4, RZ, 0x1f, R46 ;  /* 0x0000001fff047819 */ /* 0x000fe4000001142e */
[----:B------:R-:W-:Y:S02]  /*0610*/  IADD3 R50, P2, R46, R15, RZ ;  /* 0x0000000f2e327210 */ /* 0x000fe40007f5e0ff */
[----:B------:R-:W-:Y:S02]  /*0620*/  SHF.R.S32.HI R0, RZ, 0x1f, R5 ;  /* 0x0000001fff007819 */ /* 0x000fe40000011405 */
[----:B------:R-:W-:-:S03]  /*0630*/  LEA.HI.X.SX32 R51, R15, R4, 0x1, P2 ;  /* 0x000000040f337211 */ /* 0x000fc600010f0eff */
[----:B------:R-:W-:Y:S02]  /*0640*/  IMAD R0, R0, UR8, RZ ;  /* 0x0000000800007c24 */ /* 0x000fe4000f8e02ff */
[----:B------:R-:W-:-:S04]  /*0650*/  IMAD.WIDE.U32 R50, R5, UR8, R50 ;  /* 0x0000000805327c25 */ /* 0x000fc8000f8e0032 */
[----:B------:R-:W-:Y:S02]  /*0660*/  IMAD R53, R5, UR9, R0 ;  /* 0x0000000905357c24 */ /* 0x000fe4000f8e0200 */
[----:B-1----:R-:W-:Y:S01]  /*0670*/  @P1 IMAD R0, R43, R16, RZ ;  /* 0x000000102b001224 */ /* 0x002fe200078e02ff */
[-C--:B------:R-:W-:Y:S01]  /*0680*/  @P1 MOV R52, R50.reuse ;  /* 0x0000003200341202 */ /* 0x080fe20000000f00 */
[----:B------:R-:W1:Y:S01]  /*0690*/  @P1 LDC.64 R4, c[0x0][0x228] ;  /* 0x00008a00ff041b82 */ /* 0x000e620000000a00 */
[----:B------:R-:W-:Y:S01]  /*06a0*/  IADD3 R53, R51, R53, RZ ;  /* 0x0000003533357210 */ /* 0x000fe20007ffe0ff */
[----:B------:R-:W-:Y:S01]  /*06b0*/  @P1 IMAD R21, R45, R17, R0 ;  /* 0x000000112d151224 */ /* 0x000fe200078e0200 */
[----:B------:R-:W-:Y:S01]  /*06c0*/  @!P0 MOV R18, R50 ;  /* 0x0000003200128202 */ /* 0x000fe20000000f00 */
[----:B---3--:R-:W-:Y:S01]  /*06d0*/  @!P0 IMAD R0, R41, R12, RZ ;  /* 0x0000000c29008224 */ /* 0x008fe200078e02ff */
[----:B------:R-:W-:Y:S01]  /*06e0*/  @!P0 MOV R19, R53 ;  /* 0x0000003500138202 */ /* 0x000fe20000000f00 */
[----:B------:R-:W-:-:S04]  /*06f0*/  @P1 IMAD.WIDE.U32 R16, R45, R16, R52 ;  /* 0x000000102d101225 */ /* 0x000fc800078e0034 */
[C---:B------:R-:W-:Y:S02]  /*0700*/  @!P0 IMAD R23, R44.reuse, R13, R0 ;  /* 0x0000000d2c178224 */ /* 0x040fe400078e0200 */
[----:B------:R-:W-:Y:S01]  /*0710*/  @!P0 IMAD.WIDE.U32 R12, R44, R12, R18 ;  /* 0x0000000c2c0c8225 */ /* 0x000fe200078e0012 */
[----:B------:R-:W-:Y:S02]  /*0720*/  @P1 IADD3 R19, R17, R21, RZ ;  /* 0x0000001511131210 */ /* 0x000fe40007ffe0ff */
[C---:B------:R-:W-:Y:S02]  /*0730*/  @P1 SHF.L.U32 R17, R16.reuse, 0x2, RZ ;  /* 0x0000000210111819 */ /* 0x040fe400000006ff */
[----:B------:R-:W-:Y:S02]  /*0740*/  @!P0 IADD3 R13, R13, R23, RZ ;  /* 0x000000170d0d8210 */ /* 0x000fe40007ffe0ff */
[----:B------:R-:W-:Y:S02]  /*0750*/  @P1 SHF.L.U64.HI R16, R16, 0x2, R19 ;  /* 0x0000000210101819 */ /* 0x000fe40000010213 */
[----:B--2---:R-:W-:-:S02]  /*0760*/  @P1 IADD3 R18, P2, R17, R10, RZ ;  /* 0x0000000a11121210 */ /* 0x004fc40007f5e0ff */
[C---:B------:R-:W-:Y:S02]  /*0770*/  @!P0 SHF.L.U32 R21, R12.reuse, 0x2, RZ ;  /* 0x000000020c158819 */ /* 0x040fe400000006ff */
[----:B------:R-:W-:Y:S02]  /*0780*/  @!P0 SHF.L.U64.HI R0, R12, 0x2, R13 ;  /* 0x000000020c008819 */ /* 0x000fe4000001020d */
[----:B------:R-:W-:Y:S02]  /*0790*/  CS2R R12, SRZ ;  /* 0x00000000000c7805 */ /* 0x000fe4000001ff00 */
[----:B------:R-:W-:-:S05]  /*07a0*/  @P1 IADD3.X R19, R16, R11, RZ, P2, !PT ;  /* 0x0000000b10131210 */ /* 0x000fca00017fe4ff */
[----:B------:R-:W5:Y:S01]  /*07b0*/  @P1 LDG.E.64 R12, desc[UR14][R18.64] ;  /* 0x0000000e120c1981 */ /* 0x000f62000c1e1b00 */
[----:B-1----:R-:W-:Y:S02]  /*07c0*/  @P1 IADD3 R10, P3, R17, R4, RZ ;  /* 0x00000004110a1210 */ /* 0x002fe40007f7e0ff */
[C---:B0-----:R-:W-:Y:S02]  /*07d0*/  @!P0 IADD3 R20, P5, R21.reuse, R6, RZ ;  /* 0x0000000615148210 */ /* 0x041fe40007fbe0ff */
[----:B------:R-:W-:Y:S02]  /*07e0*/  @!P0 IADD3 R8, P4, R21, R8, RZ ;  /* 0x0000000815088210 */ /* 0x000fe40007f9e0ff */
[----:B------:R-:W-:Y:S02]  /*07f0*/  @P1 IADD3.X R11, R16, R5, RZ, P3, !PT ;  /* 0x00000005100b1210 */ /* 0x000fe40001ffe4ff */
[----:B------:R-:W-:Y:S02]  /*0800*/  CS2R R16, SRZ ;  /* 0x0000000000107805 */ /* 0x000fe4000001ff00 */
[----:B------:R-:W-:-:S02]  /*0810*/  @!P0 IADD3.X R21, R0, R7, RZ, P5, !PT ;  /* 0x0000000700158210 */ /* 0x000fc40002ffe4ff */
[----:B------:R-:W-:Y:S02]  /*0820*/  CS2R R6, SRZ ;  /* 0x0000000000067805 */ /* 0x000fe4000001ff00 */
[----:B------:R-:W-:-:S05]  /*0830*/  @!P0 IADD3.X R9, R0, R9, RZ, P4, !PT ;  /* 0x0000000900098210 */ /* 0x000fca00027fe4ff */
[----:B------:R0:W5:Y:S04]  /*0840*/  @!P0 LDG.E.64 R16, desc[UR14][R8.64] ;  /* 0x0000000e08108981 */ /* 0x000168000c1e1b00 */
[----:B------:R-:W5:Y:S01]  /*0850*/  @!P0 LDG.E.64 R6, desc[UR14][R20.64] ;  /* 0x0000000e14068981 */ /* 0x000f62000c1e1b00 */
[----:B------:R-:W-:Y:S01]  /*0860*/  CS2R R4, SRZ ;  /* 0x0000000000047805 */ /* 0x000fe2000001ff00 */
[----:B------:R-:W-:Y:S01]  /*0870*/  UMOV UR13, 0x3f800000 ;  /* 0x3f800000000d7882 */ /* 0x000fe20000000000 */
[----:B------:R-:W-:Y:S01]  /*0880*/  BSSY B0, `(.L_x_1016) ;  /* 0x0000019000007945 */ /* 0x000fe20003800000 */
[----:B0-----:R-:W-:-:S03]  /*0890*/  CS2R R8, SRZ ;  /* 0x0000000000087805 */ /* 0x001fc6000001ff00 */
[----:B------:R0:W5:Y:S02]  /*08a0*/  @P1 LDG.E.64 R4, desc[UR14][R10.64] ;  /* 0x0000000e0a041981 */ /* 0x000164000c1e1b00 */
        /* <DEDUP_REMOVED lines=22> */
.L_x_1017:
[----:B------:R-:W-:Y:S05]  /*0a10*/  BSYNC B0 ;  /* 0x0000000000007941 */ /* 0x000fea0003800000 */
.L_x_1016:
[----:B------:R-:W-:Y:S01]  /*0a20*/  ISETP.NE.AND P2, PT, RZ, UR18, PT ;  /* 0x00000012ff007c0c */ /* 0x000fe2000bf45270 */
[C---:B-----5:R-:W-:Y:S01]  /*0a30*/  FADD.FTZ R39, -R2.reuse, R12 ;  /* 0x0000000c02277221 */ /* 0x060fe20000010100 */
[C---:B------:R-:W-:Y:S01]  /*0a40*/  FADD.FTZ R0, -R2.reuse, R13 ;  /* 0x0000000d02007221 */ /* 0x040fe20000010100 */
[C---:B------:R-:W-:Y:S01]  /*0a50*/  FADD.FTZ R20, -R2.reuse, R16 ;  /* 0x0000001002147221 */ /* 0x040fe20000010100 */
[----:B------:R-:W-:Y:S01]  /*0a60*/  FADD.FTZ R21, -R2, R17 ;  /* 0x0000001102157221 */ /* 0x000fe20000010100 */
[----:B------:R-:W-:Y:S01]  /*0a70*/  MOV R12, R4 ;  /* 0x00000004000c7202 */ /* 0x000fe20000000f00 */
[----:B------:R-:W-:Y:S01]  /*0a80*/  FMUL.FTZ R39, R39, UR13 ;  /* 0x0000000d27277c20 */ /* 0x000fe20008410000 */
[----:B0-----:R-:W-:Y:S01]  /*0a90*/  MOV R14, R5 ;  /* 0x00000005000e7202 */ /* 0x001fe20000000f00 */
[----:B------:R-:W-:Y:S01]  /*0aa0*/  FMUL.FTZ R2, R0, UR13 ;  /* 0x0000000d00027c20 */ /* 0x000fe20008410000 */
[----:B------:R-:W-:-:S04]  /*0ab0*/  MOV R13, R6 ;  /* 0x00000006000d7202 */ /* 0x000fc80000000f00 */
[----:B------:R-:W-:Y:S05]  /*0ac0*/  @!P2 BRA `(.L_x_1018) ;  /* 0x000000000048a947 */ /* 0x000fea0003800000 */
        /* <DEDUP_REMOVED lines=10> */
[----:B0-----:R-:W-:-:S04]  /*0b70*/  FADD.FTZ R18, -R16, 1 ;  /* 0x3f80000010127421 */ /* 0x001fc80000010100 */
[----:B------:R-:W-:Y:S01]  /*0b80*/  FFMA.FTZ R18, R3, R18, 1 ;  /* 0x3f80000003127423 */ /* 0x000fe20000010012 */
[----:B------:R-:W-:Y:S01]  /*0b90*/  FMUL.FTZ R3, R5, R16 ;  /* 0x0000001005037220 */ /* 0x000fe20000410000 */
[----:B-1----:R-:W-:Y:S01]  /*0ba0*/  FADD.FTZ R19, -R15, 1 ;  /* 0x3f8000000f137421 */ /* 0x002fe20000010100 */
[----:B------:R-:W-:Y:S02]  /*0bb0*/  FMUL.FTZ R17, R4, R15 ;  /* 0x0000000f04117220 */ /* 0x000fe40000410000 */
[----:B------:R-:W-:Y:S01]  /*0bc0*/  FMUL.FTZ R14, R3, R18 ;  /* 0x00000012030e7220 */ /* 0x000fe20000410000 */
[----:B------:R-:W-:-:S04]  /*0bd0*/  FFMA.FTZ R0, R0, R19, 1 ;  /* 0x3f80000000007423 */ /* 0x000fc80000010013 */
[----:B------:R-:W-:-:S07]  /*0be0*/  FMUL.FTZ R12, R17, R0 ;  /* 0x00000000110c7220 */ /* 0x000fce0000410000 */
.L_x_1018:
[----:B------:R-:W-:Y:S01]  /*0bf0*/  FMUL.FTZ R0, R12, R8 ;  /* 0x000000080c007220 */ /* 0x000fe20000410000 */
[----:B------:R-:W-:Y:S01]  /*0c00*/  MOV R15, R7 ;  /* 0x00000007000f7202 */ /* 0x000fe20000000f00 */
        /* <DEDUP_REMOVED lines=24> */
.L_x_1019:
        /* <DEDUP_REMOVED lines=43> */
[----:B-1----:R-:W-:Y:S01]  /*1040*/  @!P0 FADD.FTZ R37, R37, R16 ;  /* 0x0000001025258221 */ /* 0x002fe20000010000 */
[----:B------:R-:W-:Y:S01]  /*1050*/  ISETP.NE.AND P0, PT, R42, RZ, PT ;  /* 0x000000ff2a00720c */ /* 0x000fe20003f05270 */
[----:B------:R-:W-:Y:S01]  /*1060*/  FADD.FTZ R16, RZ, R12 ;  /* 0x0000000cff107221 */ /* 0x000fe20000010000 */
[----:B------:R-:W-:-:S03]  /*1070*/  FFMA.FTZ R12, R3, R13, R20 ;  /* 0x0000000d030c7223 */ /* 0x000fc60000010014 */
[----:B------:R-:W-:Y:S01]  /*1080*/  FADD.FTZ R14, R16, R13 ;  /* 0x0000000d100e7221 */ /* 0x000fe20000010000 */
[----:B------:R-:W-:Y:S01]  /*1090*/  FFMA.FTZ R13, R0, R15, R17 ;  /* 0x0000000f000d7223 */ /* 0x000fe20000010011 */
[----:B------:R-:W-:-:S05]  /*10a0*/  FADD.FTZ R15, R18, R15 ;  /* 0x0000000f120f7221 */ /* 0x000fca0000010000 */
[----:B------:R0:W-:Y:S04]  /*10b0*/  STS.128 [R48], R12 ;  /* 0x0000000c30007388 */ /* 0x0001e80000000c00 */
        /* <DEDUP_REMOVED lines=10> */
[----:B0-----:R-:W-:-:S03]  /*1160*/  FADD.FTZ R36, R37, R33 ;  /* 0x0000002125247221 */ /* 0x001fc60000010000 */
[----:B--2---:R-:W-:Y:S01]  /*1170*/  FADD.FTZ R37, R35, R16 ;  /* 0x0000001023257221 */ /* 0x004fe20000010000 */
[----:B------:R-:W-:Y:S01]  /*1180*/  FADD.FTZ R36, R36, R17 ;  /* 0x0000001124247221 */ /* 0x000fe20000010000 */
[----:B------:R-:W0:Y:S02]  /*1190*/  LDS.128 R32, [UR8+0x60] ;  /* 0x00006008ff207984 */ /* 0x000e240008000c00 */
        /* <DEDUP_REMOVED lines=18> */
.L_x_1021:
[----:B------:R-:W-:Y:S05]  /*12c0*/  BSYNC B0 ;  /* 0x0000000000007941 */ /* 0x000fea0003800000 */
.L_x_1020:
        /* <DEDUP_REMOVED lines=15> */
[----:B------:R-:W0:Y:S01]  /*13c0*/  LDS.128 R12, [R48+0x240] ;  /* 0x00024000300c7984 */ /* 0x000e220000000c00 */
[----:B------:R-:W-:Y:S01]  /*13d0*/  FADD.FTZ R20, R16, R23 ;  /* 0x0000001710147221 */ /* 0x000fe20000010000 */
[----:B---3--:R-:W-:Y:S01]  /*13e0*/  FADD.FTZ R22, R18, R25 ;  /* 0x0000001912167221 */ /* 0x008fe20000010000 */
[----:B------:R-:W-:Y:S01]  /*13f0*/  FADD.FTZ R49, R49, R24 ;  /* 0x0000001831317221 */ /* 0x000fe20000010000 */
[----:B------:R-:W1:Y:S01]  /*1400*/  LDS.128 R16, [R48+0x2a0] ;  /* 0x0002a00030107984 */ /* 0x000e620000000c00 */
[----:B------:R-:W-:Y:S01]  /*1410*/  FADD.FTZ R25, R21, R26 ;  /* 0x0000001a15197221 */ /* 0x000fe20000010000 */
[----:B------:R-:W-:Y:S01]  /*1420*/  FADD.FTZ R24, R20, R27 ;  /* 0x0000001b14187221 */ /* 0x000fe20000010000 */
[----:B----4-:R-:W-:Y:S01]  /*1430*/  FADD.FTZ R26, R22, R29 ;  /* 0x0000001d161a7221 */ /* 0x010fe20000010000 */
[----:B------:R-:W-:Y:S01]  /*1440*/  FADD.FTZ R49, R49, R28 ;  /* 0x0000001c31317221 */ /* 0x000fe20000010000 */
[----:B------:R-:W2:Y:S01]  /*1450*/  LDS.128 R20, [R48+0x300] ;  /* 0x0003000030147984 */ /* 0x000ea20000000c00 */
[----:B------:R-:W-:Y:S01]  /*1460*/  FADD.FTZ R29, R25, R30 ;  /* 0x0000001e191d7221 */ /* 0x000fe20000010000 */
[----:B------:R-:W-:Y:S01]  /*1470*/  FADD.FTZ R28, R24, R31 ;  /* 0x0000001f181c7221 */ /* 0x000fe20000010000 */
[----:B-----5:R-:W-:Y:S01]  /*1480*/  FADD.FTZ R49, R49, R32 ;  /* 0x0000002031317221 */ /* 0x020fe20000010000 */
[----:B------:R-:W-:Y:S01]  /*1490*/  FADD.FTZ R30, R26, R33 ;  /* 0x000000211a1e7221 */ /* 0x000fe20000010000 */
[----:B------:R-:W-:Y:S01]  /*14a0*/  FADD.FTZ R33, R29, R34 ;  /* 0x000000221d217221 */ /* 0x000fe20000010000 */
[----:B------:R-:W3:Y:S01]  /*14b0*/  LDS.128 R24, [R48+0x360] ;  /* 0x0003600030187984 */ /* 0x000ee20000000c00 */
[----:B------:R-:W-:Y:S01]  /*14c0*/  FADD.FTZ R32, R28, R35 ;  /* 0x000000231c207221 */ /* 0x000fe20000010000 */
[----:B0-----:R-:W-:Y:S01]  /*14d0*/  FADD.FTZ R49, R49, R12 ;  /* 0x0000000c31317221 */ /* 0x001fe20000010000 */
        /* <DEDUP_REMOVED lines=158> */
[----:B------:R-:W3:Y:S04]  /*1ec0*/  LDS.128 R12, [R48+0xf60] ;  /* 0x000f6000300c7984 */ /* 0x000ee80000000c00 */
[----:B------:R-:W4:Y:S01]  /*1ed0*/  LDS.128 R16, [R48+0xfc0] ;  /* 0x000fc00030107984 */ /* 0x000f220000000c00 */
[----:B0-----:R-:W-:Y:S01]  /*1ee0*/  FADD.FTZ R35, R35, R20 ;  /* 0x0000001423237221 */ /* 0x001fe20000010000 */
[----:B------:R-:W-:Y:S01]  /*1ef0*/  FADD.FTZ R32, R32, R21 ;  /* 0x0000001520207221 */ /* 0x000fe20000010000 */
[----:B------:R-:W-:Y:S01]  /*1f00*/  FADD.FTZ R33, R33, R22 ;  /* 0x0000001621217221 */ /* 0x000fe20000010000 */
[----:B------:R-:W-:-:S02]  /*1f10*/  FADD.FTZ R34, R34, R23 ;  /* 0x0000001722227221 */ /* 0x000fc40000010000 */
[----:B------:R-:W-:Y:S01]  /*1f20*/  LDS.128 R20, [R48+0x1080] ;  /* 0x0010800030147984 */ /* 0x000fe20000000c00 */
        /* <DEDUP_REMOVED lines=13> */
[----:B------:R-:W1:Y:S01]  /*2000*/  LDS.128 R24, [R48+0x10e0] ;  /* 0x0010e00030187984 */ /* 0x000e620000000c00 */
[----:B----4-:R-:W-:Y:S01]  /*2010*/  FADD.FTZ R35, R35, R16 ;  /* 0x0000001023237221 */ /* 0x010fe20000010000 */
[----:B------:R-:W-:Y:S01]  /*2020*/  FADD.FTZ R32, R32, R17 ;  /* 0x0000001120207221 */ /* 0x000fe20000010000 */
[----:B------:R-:W-:Y:S01]  /*2030*/  FADD.FTZ R33, R33, R18 ;  /* 0x0000001221217221 */ /* 0x000fe20000010000 */
[----:B------:R-:W-:Y:S01]  /*2040*/  FADD.FTZ R34, R34, R19 ;  /* 0x0000001322227221 */ /* 0x000fe20000010000 */
[----:B------:R-:W2:Y:S04]  /*2050*/  LDS.128 R12, [R48+0x1140] ;  /* 0x00114000300c7984 */ /* 0x000ea80000000c00 */
[----:B------:R-:W-:Y:S01]  /*2060*/  LDS.128 R16, [R48+0x1200] ;  /* 0x0012000030107984 */ /* 0x000fe20000000c00 */
[----:B0-----:R-:W-:Y:S01]  /*2070*/  FADD.FTZ R35, R35, R28 ;  /* 0x0000001c23237221 */ /* 0x001fe20000010000 */
[----:B------:R-:W-:Y:S01]  /*2080*/  FADD.FTZ R32, R32, R29 ;  /* 0x0000001d20207221 */ /* 0x000fe20000010000 */
[----:B------:R-:W-:Y:S01]  /*2090*/  FADD.FTZ R33, R33, R30 ;  /* 0x0000001e21217221 */ /* 0x000fe20000010000 */
[----:B------:R-:W-:Y:S01]  /*20a0*/  FADD.FTZ R34, R34, R31 ;  /* 0x0000001f22227221 */ /* 0x000fe20000010000 */
[----:B------:R-:W-:Y:S01]  /*20b0*/  FADD.FTZ R35, R35, R20 ;  /* 0x0000001423237221 */ /* 0x000fe20000010000 */
[----:B------:R-:W0:Y:S01]  /*20c0*/  LDS.128 R28, [R48+0x11a0] ;  /* 0x0011a000301c7984 */ /* 0x000e220000000c00 */
[----:B------:R-:W-:Y:S01]  /*20d0*/  FADD.FTZ R32, R32, R21 ;  /* 0x0000001520207221 */ /* 0x000fe20000010000 */
[----:B------:R-:W-:Y:S01]  /*20e0*/  FADD.FTZ R33, R33, R22 ;  /* 0x0000001621217221 */ /* 0x000fe20000010000 */
[----:B------:R-:W-:Y:S01]  /*20f0*/  FADD.FTZ R34, R34, R23 ;  /* 0x0000001722227221 */ /* 0x000fe20000010000 */
[----:B-1----:R-:W-:Y:S01]  /*2100*/  FADD.FTZ R35, R35, R24 ;  /* 0x0000001823237221 */ /* 0x002fe20000010000 */
[----:B------:R-:W1:Y:S01]  /*2110*/  LDS.128 R20, [R48+0x1260] ;  /* 0x0012600030147984 */ /* 0x000e620000000c00 */
[----:B------:R-:W-:Y:S01]  /*2120*/  FADD.FTZ R32, R32, R25 ;  /* 0x0000001920207221 */ /* 0x000fe20000010000 */
[----:B------:R-:W-:Y:S01]  /*2130*/  FADD.FTZ R33, R33, R26 ;  /* 0x0000001a21217221 */ /* 0x000fe20000010000 */
[----:B------:R-:W-:Y:S01]  /*2140*/  FADD.FTZ R34, R34, R27 ;  /* 0x0000001b22227221 */ /* 0x000fe20000010000 */
[----:B--2---:R-:W-:Y:S01]  /*2150*/  FADD.FTZ R35, R35, R12 ;  /* 0x0000000c23237221 */ /* 0x004fe20000010000 */
[----:B------:R-:W-:Y:S01]  /*2160*/  FADD.FTZ R32, R32, R13 ;  /* 0x0000000d20207221 */ /* 0x000fe20000010000 */
[----:B------:R-:W-:Y:S01]  /*2170*/  FADD.FTZ R33, R33, R14 ;  /* 0x0000000e21217221 */ /* 0x000fe20000010000 */
[----:B------:R-:W2:Y:S01]  /*2180*/  LDS.128 R24, [R48+0x12c0] ;  /* 0x0012c00030187984 */ /* 0x000ea20000000c00 */
[----:B------:R-:W-:-:S03]  /*2190*/  FADD.FTZ R34, R34, R15 ;  /* 0x0000000f22227221 */ /* 0x000fc60000010000 */
[----:B------:R-:W3:Y:S01]  /*21a0*/  LDS.128 R12, [R48+0x1320] ;  /* 0x00132000300c7984 */ /* 0x000ee20000000c00 */
[----:B0-----:R-:W-:Y:S01]  /*21b0*/  FADD.FTZ R32, R32, R29 ;  /* 0x0000001d20207221 */ /* 0x001fe20000010000 */
[----:B------:R-:W-:Y:S01]  /*21c0*/  FADD.FTZ R35, R35, R28 ;  /* 0x0000001c23237221 */ /* 0x000fe20000010000 */
[----:B------:R-:W-:Y:S01]  /*21d0*/  FADD.FTZ R29, R33, R30 ;  /* 0x0000001e211d7221 */ /* 0x000fe20000010000 */
[----:B------:R-:W-:Y:S01]  /*21e0*/  FADD.FTZ R34, R34, R31 ;  /* 0x0000001f22227221 */ /* 0x000fe20000010000 */
[----:B------:R-:W-:Y:S01]  /*21f0*/  FADD.FTZ R32, R32, R17 ;  /* 0x0000001120207221 */ /* 0x000fe20000010000 */
        /* <DEDUP_REMOVED lines=11> */
[----:B------:R-:W2:Y:S01]  /*22b0*/  LDS.128 R20, [R48+0x1440] ;  /* 0x0014400030147984 */ /* 0x000ea20000000c00 */
[----:B------:R-:W-:Y:S01]  /*22c0*/  FADD.FTZ R32, R32, R25 ;  /* 0x0000001920207221 */ /* 0x000fe20000010000 */
[----:B------:R-:W-:Y:S01]  /*22d0*/  FADD.FTZ R34, R34, R27 ;  /* 0x0000001b22227221 */ /* 0x000fe20000010000 */
[----:B---3--:R-:W-:Y:S01]  /*22e0*/  FADD.FTZ R35, R35, R12 ;  /* 0x0000000c23237221 */ /* 0x008fe20000010000 */
[----:B------:R-:W-:Y:S01]  /*22f0*/  FADD.FTZ R25, R33, R14 ;  /* 0x0000000e21197221 */ /* 0x000fe20000010000 */
[----:B------:R-:W-:Y:S01]  /*2300*/  FADD.FTZ R32, R32, R13 ;  /* 0x0000000d20207221 */ /* 0x000fe20000010000 */
[----:B------:R-:W-:-:S02]  /*2310*/  FADD.FTZ R34, R34, R15 ;  /* 0x0000000f22227221 */ /* 0x000fc40000010000 */
        /* <DEDUP_REMOVED lines=37> */
[----:B---3--:R-:W-:Y:S01]  /*2570*/  FADD.FTZ R33, R33, R12 ;  /* 0x0000000c21217221 */ /* 0x008fe20000010000 */
[----:B------:R-:W-:Y:S01]  /*2580*/  FADD.FTZ R35, R35, R14 ;  /* 0x0000000e23237221 */ /* 0x000fe20000010000 */
[----:B------:R-:W-:Y:S01]  /*2590*/  FADD.FTZ R12, R32, R13 ;  /* 0x0000000d200c7221 */ /* 0x000fe20000010000 */
[----:B------:R-:W-:Y:S01]  /*25a0*/  FADD.FTZ R14, R34, R15 ;  /* 0x0000000f220e7221 */ /* 0x000fe20000010000 */
[----:B------:R-:W-:Y:S01]  /*25b0*/  FADD.FTZ R13, R20, R33 ;  /* 0x00000021140d7221 */ /* 0x000fe20000010000 */
        /* <DEDUP_REMOVED lines=15> */
.L_x_1023:
[----:B------:R-:W-:Y:S05]  /*26b0*/  BSYNC B0 ;  /* 0x0000000000007941 */ /* 0x000fea0003800000 */
.L_x_1022:
        /* <DEDUP_REMOVED lines=20> */
.L_x_1025:
[----:B------:R-:W-:Y:S05]  /*2800*/  BSYNC B0 ;  /* 0x0000000000007941 */ /* 0x000fea0003800000 */
.L_x_1024:
[----:B------:R-:W-:Y:S05]  /*2810*/  @!P0 BRA `(.L_x_1026) ;  /* 0x0000001000908947 */ /* 0x000fea0003800000 */
[----:B0-2---:R-:W0:Y:S01]  /*2820*/  LDC R13, c[0x0][0x10] ;  /* 0x00000400ff0d7b82 */ /* 0x005e220000000800 */
        /* <DEDUP_REMOVED lines=32> */
.L_x_1028:
[----:B------:R-:W2:Y:S04]  /*2a30*/  LDG.E.STRONG.GPU R17, desc[UR14][R14.64] ;  /* 0x0000000e0e117981 */ /* 0x000ea8000c1ef900 */
[----:B--2---:R-:W-:Y:S01]  /*2a40*/  CCTL.IVALL ;  /* 0x00000000ff00798f */ /* 0x004fe20002000000 */
[----:B------:R-:W-:Y:S05]  /*2a50*/  YIELD ;  /* 0x0000000000007946 */ /* 0x000fea0003800000 */
[----:B------:R-:W-:-:S13]  /*2a60*/  ISETP.NE.AND P0, PT, R17, R20, PT ;  /* 0x000000141100720c */ /* 0x000fda0003f05270 */
[----:B------:R-:W-:Y:S05]  /*2a70*/  @P0 BRA `(.L_x_1028) ;  /* 0xfffffffc00ec0947 */ /* 0x000fea000383ffff */
.L_x_1027:
        /* <DEDUP_REMOVED lines=17> */
.L_x_1032:
[----:B------:R-:W-:-:S13]  /*2b90*/  ISETP.EQ.OR P6, PT, R24, UR16, P3 ;  /* 0x0000001018007c0c */ /* 0x000fda0009fc2670 */
[----:B------:R-:W-:-:S04]  /*2ba0*/  @!P6 IMAD R15, R13, R24, R12 ;  /* 0x000000180d0fe224 */ /* 0x000fc800078e020c */
[----:B------:R-:W-:-:S06]  /*2bb0*/  @!P6 IMAD.WIDE.U32 R14, R15, 0x8, R26 ;  /* 0x000000080f0ee825 */ /* 0x000fcc00078e001a */
[----:B------:R-:W2:Y:S01]  /*2bc0*/  @!P6 LDG.E.64 R14, desc[UR14][R14.64] ;  /* 0x0000000e0e0ee981 */ /* 0x000ea2000c1e1b00 */
[C---:B------:R-:W-:Y:S02]  /*2bd0*/  IADD3 R19, R24.reuse, 0x1, RZ ;  /* 0x0000000118137810 */ /* 0x040fe40007ffe0ff */
[C---:B------:R-:W-:Y:S02]  /*2be0*/  IADD3 R21, R24.reuse, 0x2, RZ ;  /* 0x0000000218157810 */ /* 0x040fe40007ffe0ff */
        /* <DEDUP_REMOVED lines=109> */
.L_x_1031:
[----:B------:R-:W-:-:S13]  /*32c0*/  ISETP.GT.AND P4, PT, R17, 0x4, PT ;  /* 0x000000041100780c */ /* 0x000fda0003f84270 */
[----:B------:R-:W-:Y:S05]  /*32d0*/  @!P4 BRA `(.L_x_1033) ;  /* 0x0000000000ecc947 */ /* 0x000fea0003800000 */
[C---:B------:R-:W-:Y:S02]  /*32e0*/  IADD3 R19, R24.reuse, 0x1, RZ ;  /* 0x0000000118137810 */ /* 0x040fe40007ffe0ff */
[C---:B------:R-:W-:Y:S02]  /*32f0*/  ISETP.EQ.OR P0, PT, R24.reuse, UR16, P3 ;  /* 0x0000001018007c0c */ /* 0x040fe40009f02670 */
        /* <DEDUP_REMOVED lines=57> */
.L_x_1033:
[----:B------:R-:W-:-:S13]  /*3690*/  ISETP.NE.OR P0, PT, R17, RZ, P0 ;  /* 0x000000ff1100720c */ /* 0x000fda0000705670 */
[----:B------:R-:W-:Y:S05]  /*36a0*/  @!P0 BRA `(.L_x_1029) ;  /* 0x00000000007c8947 */ /* 0x000fea0003800000 */
.L_x_1030:
        /* <DEDUP_REMOVED lines=31> */
.L_x_1029:
        /* <DEDUP_REMOVED lines=11> */
.L_x_1035:
[----:B------:R-:W-:Y:S05]  /*3950*/  BSYNC B0 ;  /* 0x0000000000007941 */ /* 0x000fea0003800000 */
.L_x_1034:
        /* <DEDUP_REMOVED lines=16> */
.L_x_1026:
[----:B------:R-:W1:Y:S01]  /*3a60*/  S2UR UR9, SR_CgaCtaId ;  /* 0x00000000000979c3 */ /* 0x000e620000008800 */
[----:B------:R-:W-:Y:S02]  /*3a70*/  UMOV UR8, 0x400 ;  /* 0x0000040000087882 */ /* 0x000fe40000000000 */
[----:B-1----:R-:W-:-:S09]  /*3a80*/  ULEA UR8, UR9, UR8, 0x18 ;  /* 0x0000000809087291 */ /* 0x002fd2000f8ec03f */
[----:B------:R-:W-:Y:S01]  /*3a90*/  @!P3 STS.64 [UR8+0x78], R36 ;  /* 0x00007824ff00b988 */ /* 0x000fe20008000a08 */
[----:B------:R-:W-:Y:S06]  /*3aa0*/  BAR.SYNC.DEFER_BLOCKING 0x0 ;  /* 0x0000000000007b1d */ /* 0x000fec0000010000 */
[----:B0-2---:R-:W0:Y:S01]  /*3ab0*/  LDS.64 R12, [UR8+0x78] ;  /* 0x00007808ff0c7984 */ /* 0x005e220008000a00 */
        /* <DEDUP_REMOVED lines=22> */
.L_x_1036:
[----:B------:R-:W-:Y:S04]  /*3c20*/  BSSY B0, `(.L_x_1037) ;  /* 0x0000013000007945 */ /* 0x000fe80003800000 */
[----:B------:R-:W-:Y:S05]  /*3c30*/  @!P1 BRA `(.L_x_1038) ;  /* 0x0000000000449947 */ /* 0x000fea0003800000 */
[----:B------:R-:W-:Y:S01]  /*3c40*/  ULDC.64 UR8, c[0x0][0x288] ;  /* 0x0000a20000087ab9 */ /* 0x000fe20000000a00 */
[----:B------:R-:W-:Y:S01]  /*3c50*/  MOV R14, R50 ;  /* 0x00000032000e7202 */ /* 0x000fe20000000f00 */
[----:B------:R-:W-:Y:S01]  /*3c60*/  IMAD R16, R43, UR8, RZ ;  /* 0x000000082b107c24 */ /* 0x000fe2000f8e02ff */
[----:B------:R-:W-:Y:S01]  /*3c70*/  MOV R15, R53 ;  /* 0x00000035000f7202 */ /* 0x000fe20000000f00 */
[-CC-:B------:R-:W-:Y:S01]  /*3c80*/  FFMA.FTZ R39, R39, R12.reuse, R13.reuse ;  /* 0x0000000c27277223 */ /* 0x180fe2000001000d */
[----:B------:R-:W-:Y:S01]  /*3c90*/  FFMA.FTZ R2, R2, R12, R13 ;  /* 0x0000000c02027223 */ /* 0x000fe2000001000d */
[C---:B------:R-:W-:Y:S02]  /*3ca0*/  IMAD R17, R45.reuse, UR9, R16 ;  /* 0x000000092d117c24 */ /* 0x040fe4000f8e0210 */
[----:B------:R-:W-:Y:S01]  /*3cb0*/  IMAD.WIDE.U32 R14, R45, UR8, R14 ;  /* 0x000000082d0e7c25 */ /* 0x000fe2000f8e000e */
[----:B------:R-:W-:-:S03]  /*3cc0*/  ULDC.64 UR8, c[0x0][0x210] ;  /* 0x0000840000087ab9 */ /* 0x000fc60000000a00 */
[----:B------:R-:W-:Y:S01]  /*3cd0*/  FFMA.FTZ R39, R8, R4, -R39 ;  /* 0x0000000408277223 */ /* 0x000fe20000010827 */
[----:B------:R-:W-:Y:S01]  /*3ce0*/  FFMA.FTZ R2, R9, R5, -R2 ;  /* 0x0000000509027223 */ /* 0x000fe20000010802 */
[----:B------:R-:W-:Y:S02]  /*3cf0*/  LEA R4, P0, R14, UR8, 0x2 ;  /* 0x000000080e047c11 */ /* 0x000fe4000f8010ff */
[----:B------:R-:W-:Y:S01]  /*3d00*/  FMUL.FTZ R16, R39, UR13 ;  /* 0x0000000d27107c20 */ /* 0x000fe20008410000 */
[----:B------:R-:W-:-:S04]  /*3d10*/  IADD3 R17, R15, R17, RZ ;  /* 0x000000110f117210 */ /* 0x000fc80007ffe0ff */
[----:B------:R-:W-:Y:S01]  /*3d20*/  LEA.HI.X R5, R14, UR9, R17, 0x2, P0 ;  /* 0x000000090e057c11 */ /* 0x000fe200080f1411 */
[----:B------:R-:W-:-:S05]  /*3d30*/  FMUL.FTZ R17, R2, UR13 ;  /* 0x0000000d02117c20 */ /* 0x000fca0008410000 */
[----:B------:R0:W-:Y:S02]  /*3d40*/  STG.E.64 desc[UR14][R4.64], R16 ;  /* 0x0000001004007986 */ /* 0x0001e4000c101b0e */
.L_x_1038:
[----:B------:R-:W-:Y:S05]  /*3d50*/  BSYNC B0 ;  /* 0x0000000000007941 */ /* 0x000fea0003800000 */
.L_x_1037:
        /* <DEDUP_REMOVED lines=19> */
.L_x_1039:
[----:B------:R-:W-:Y:S01]  /*3e90*/  ULDC.64 UR8, c[0x0][0x290] ;  /* 0x0000a40000087ab9 */ /* 0x000fe20000000a00 */
[----:B------:R-:W-:Y:S01]  /*3ea0*/  BSSY B0, `(.L_x_1040) ;  /* 0x0000015000007945 */ /* 0x000fe20003800000 */
[----:B------:R-:W-:-:S04]  /*3eb0*/  ISETP.GE.U32.AND P0, PT, R44, UR8, PT ;  /* 0x000000082c007c0c */ /* 0x000fc8000bf06070 */
[----:B------:R-:W-:-:S04]  /*3ec0*/  ISETP.GE.AND.EX P0, PT, R41, UR9, PT, P0 ;  /* 0x0000000929007c0c */ /* 0x000fc8000bf06300 */
[----:B------:R-:W-:-:S13]  /*3ed0*/  ISETP.GT.U32.OR P0, PT, R47, 0x17f, P0 ;  /* 0x0000017f2f00780c */ /* 0x000fda0000704470 */
[----:B------:R-:W-:Y:S05]  /*3ee0*/  @P0 BRA `(.L_x_1041) ;  /* 0x0000000000400947 */ /* 0x000fea0003800000 */
[----:B------:R-:W-:Y:S01]  /*3ef0*/  ULDC.64 UR8, c[0x0][0x288] ;  /* 0x0000a20000087ab9 */ /* 0x000fe20000000a00 */
[----:B------:R-:W-:Y:S01]  /*3f00*/  MOV R51, R53 ;  /* 0x0000003500337202 */ /* 0x000fe20000000f00 */
[----:B------:R-:W-:Y:S02]  /*3f10*/  IMAD R41, R41, UR8, RZ ;  /* 0x0000000829297c24 */ /* 0x000fe4000f8e02ff */
[-CC-:B------:R-:W-:Y:S01]  /*3f20*/  FFMA.FTZ R3, R3, R12.reuse, R13.reuse ;  /* 0x0000000c03037223 */ /* 0x180fe2000001000d */
[----:B------:R-:W-:Y:S01]  /*3f30*/  FFMA.FTZ R0, R0, R12, R13 ;  /* 0x0000000c00007223 */ /* 0x000fe2000001000d */
[----:B------:R-:W-:-:S04]  /*3f40*/  IMAD.WIDE.U32 R50, R44, UR8, R50 ;  /* 0x000000082c327c25 */ /* 0x000fc8000f8e0032 */
[----:B------:R-:W-:Y:S01]  /*3f50*/  FFMA.FTZ R3, R8, R6, -R3 ;  /* 0x0000000608037223 */ /* 0x000fe20000010803 */
[----:B------:R-:W-:Y:S01]  /*3f60*/  FFMA.FTZ R0, R9, R7, -R0 ;  /* 0x0000000709007223 */ /* 0x000fe20000010800 */
[----:B------:R-:W-:Y:S01]  /*3f70*/  IMAD R41, R44, UR9, R41 ;  /* 0x000000092c297c24 */ /* 0x000fe2000f8e0229 */
[----:B------:R-:W-:Y:S01]  /*3f80*/  ULDC.64 UR8, c[0x0][0x210] ;  /* 0x0000840000087ab9 */ /* 0x000fe20000000a00 */
[----:B0-----:R-:W-:Y:S01]  /*3f90*/  FMUL.FTZ R4, R3, UR13 ;  /* 0x0000000d03047c20 */ /* 0x001fe20008410000 */
[----:B------:R-:W-:Y:S01]  /*3fa0*/  LEA R2, P0, R50, UR8, 0x2 ;  /* 0x0000000832027c11 */ /* 0x000fe2000f8010ff */
[----:B------:R-:W-:Y:S01]  /*3fb0*/  FMUL.FTZ R5, R0, UR13 ;  /* 0x0000000d00057c20 */ /* 0x000fe20008410000 */
[----:B------:R-:W-:-:S04]  /*3fc0*/  IADD3 R41, R51, R41, RZ ;  /* 0x0000002933297210 */ /* 0x000fc80007ffe0ff */
[----:B------:R-:W-:-:S05]  /*3fd0*/  LEA.HI.X R3, R50, UR9, R41, 0x2, P0 ;  /* 0x0000000932037c11 */ /* 0x000fca00080f1429 */
[----:B------:R1:W-:Y:S02]  /*3fe0*/  STG.E.64 desc[UR14][R2.64], R4 ;  /* 0x0000000402007986 */ /* 0x0003e4000c101b0e */
.L_x_1041:
[----:B------:R-:W-:Y:S05]  /*3ff0*/  BSYNC B0 ;  /* 0x0000000000007941 */ /* 0x000fea0003800000 */
.L_x_1040:
[----:B------:R-:W-:Y:S01]  /*4000*/  ULDC UR8, c[0x0][0x10] ;  /* 0x0000040000087ab9 */ /* 0x000fe20000000800 */
[----:B------:R-:W-:Y:S02]  /*4010*/  UIADD3 UR4, UR4, 0x1, URZ ;  /* 0x0000000104047890 */ /* 0x000fe4000fffe03f */
[----:B------:R-:W-:-:S04]  /*4020*/  UIADD3 UR7, UR8, UR7, URZ ;  /* 0x0000000708077290 */ /* 0x000fc8000fffe03f */
[----:B------:R-:W-:-:S06]  /*4030*/  UISETP.GE.AND UP0, UPT, UR7, UR5, UPT ;  /* 0x000000050700728c */ /* 0x000fcc000bf06270 */
[----:B------:R-:W-:-:S13]  /*4040*/  PLOP3.LUT P0, PT, PT, PT, UP0, 0x80, 0x0 ;  /* 0x000000000000781c */ /* 0x000fda0003f0f008 */
[----:B------:R-:W-:Y:S05]  /*4050*/  @!P0 BRA `(.L_x_1042) ;  /* 0xffffffc000a88947 */ /* 0x000fea000383ffff */
.L_x_1015:
[----:B01----:R-:W0:Y:S01]  /*4060*/  LDC R4, c[0x0][0xc] ;  /* 0x00000300ff047b82 */ /* 0x003e220000000800 */
        /* <DEDUP_REMOVED lines=18> */
.L_x_1044:
[----:B------:R-:W-:Y:S05]  /*4190*/  BSYNC B0 ;  /* 0x0000000000007941 */ /* 0x000fea0003800000 */
.L_x_1043:
        /* <DEDUP_REMOVED lines=11> */
.L_x_1046:
[----:B------:R-:W2:Y:S04]  /*4250*/  LDG.E.STRONG.GPU R5, desc[UR14][R2.64] ;  /* 0x0000000e02057981 */ /* 0x000ea8000c1ef900 */
[----:B--2---:R-:W-:Y:S01]  /*4260*/  CCTL.IVALL ;  /* 0x00000000ff00798f */ /* 0x004fe20002000000 */
[----:B------:R-:W-:Y:S05]  /*4270*/  YIELD ;  /* 0x0000000000007946 */ /* 0x000fea0003800000 */
[----:B------:R-:W-:-:S13]  /*4280*/  ISETP.NE.AND P0, PT, R5, R0, PT ;  /* 0x000000000500720c */ /* 0x000fda0003f05270 */
[----:B------:R-:W-:Y:S05]  /*4290*/  @P0 BRA `(.L_x_1046) ;  /* 0xfffffffc00ec0947 */ /* 0x000fea000383ffff */
.L_x_1045:
        /* <DEDUP_REMOVED lines=24> */
.L_x_1047:
        /* <DEDUP_REMOVED lines=23> */
.L_x_1048:
        /* <DEDUP_REMOVED lines=15> */
.L_x_2304:


//--------------------- .text._Z35group_norm_nhwc_bwd_one_pass_kernelI11Fp32IOFp32WLi256ELi12ELi384EEv26Group_norm_nhwc_bwd_params --------------------------
	.section	.text._Z35group_norm_nhwc_bwd_one_pass_kernelI11Fp32IOFp32WLi256ELi12ELi384EEv26Group_norm_nhwc_bwd_params,"ax",@progbits
	.align	128
        .global         _Z35group_norm_nhwc_bwd_one_pass_kernelI11Fp32IOFp32WLi256ELi12ELi384EEv26Group_norm_nhwc_bwd_params
        .type           _Z35group_norm_nhwc_bwd_one_pass_kernelI11Fp32IOFp32WLi256ELi12ELi384EEv26Group_norm_nhwc_bwd_params,@function
        .size           _Z35group_norm_nhwc_bwd_one_pass_kernelI11Fp32IOFp32WLi256ELi12ELi384EEv26Group_norm_nhwc_bwd_params,(.L_x_2305 - _Z35group_norm_nhwc_bwd_one_pass_kernelI11Fp32IOFp32WLi256ELi12ELi384EEv26Group_norm_nhwc_bwd_params)
        .other          _Z35group_norm_nhwc_bwd_one_pass_kernelI11Fp32IOFp32WLi256ELi12ELi384EEv26Group_norm_nhwc_bwd_params,@"STO_CUDA_ENTRY STV_DEFAULT"
_Z35group_norm_nhwc_bwd_one_pass_kernelI11Fp32IOFp32WLi256ELi12ELi384EEv26Group_norm_nhwc_bwd_params:
.text._Z35group_norm_nhwc_bwd_one_pass_kernelI11Fp32IOFp32WLi256ELi12ELi384EEv26Group_norm_nhwc_bwd_params:
        /* <DEDUP_REMOVED lines=31> */
[----:B------:R-:W-:Y:S01]  /*01f0*/  UIADD3.X UR9, URZ, UR9, URZ, UP0, !UPT ;  /* 0x000000093f097290 */ /* 0x000fe200087fe43f */
[----:B------:R-:W-:-:S03]  /*0200*/  ULDC.U8 UR18, c[0x0][0x2a4] ;  /* 0x0000a90000127ab9 */ /* 0x000fc60000000000 */
[----:B------:R-:W-:Y:S02]  /*0210*/  USHF.R.S64 UR7, UR7, 0x1, UR9 ;  /* 0x0000000107077899 */ /* 0x000fe40008001009 */
[----:B------:R-:W-:Y:S01]  /*0220*/  USHF.R.S32.HI UR9, URZ, 0x1, UR9 ;  /* 0x000000013f097899 */ /* 0x000fe20008011409 */
[----:B0-----:R-:W-:-:S03]  /*0230*/  IMAD R46, R5, UR13, R2 ;  /* 0x0000000d052e7c24 */ /* 0x001fc6000f8e0202 */
[----:B------:R-:W-:Y:S02]  /*0240*/  USHF.L.U64.HI UR9, UR7, 0x2, UR9 ;  /* 0x0000000207097899 */ /* 0x000fe40008010209 */
[----:B------:R-:W-:Y:S02]  /*0250*/  ISETP.GE.U32.AND P1, PT, R46, UR16, PT ;  /* 0x000000102e007c0c */ /* 0x000fe4000bf26070 */
[----:B------:R-:W-:Y:S01]  /*0260*/  SHF.R.S32.HI R2, RZ, 0x1f, R46 ;  /* 0x0000001fff027819 */ /* 0x000fe2000001142e */
[----:B--2---:R-:W-:Y:S02]  /*0270*/  ULEA UR4, UR8, UR4, 0x18 ;  /* 0x0000000408047291 */ /* 0x004fe4000f8ec03f */
[----:B------:R-:W-:Y:S01]  /*0280*/  USHF.R.S32.HI UR8, URZ, 0x1, UR11 ;  /* 0x000000013f087899 */ /* 0x000fe2000801140b */
[----:B------:R-:W-:-:S03]  /*0290*/  ISETP.GE.AND.EX P1, PT, R2, UR17, PT, P1 ;  /* 0x0000001102007c0c */ /* 0x000fc6000bf26310 */
[----:B------:R-:W-:Y:S01]  /*02a0*/  LEA R44, R0, UR4, 0x3 ;  /* 0x00000004002c7c11 */ /* 0x000fe2000f8e18ff */
[----:B------:R-:W-:Y:S01]  /*02b0*/  USHF.L.U64.HI UR8, UR6, 0x2, UR8 ;  /* 0x0000000206087899 */ /* 0x000fe20008010208 */
[----:B------:R-:W-:Y:S01]  /*02c0*/  ISETP.LT.U32.AND P1, PT, R47, 0x180, !P1 ;  /* 0x000001802f00780c */ /* 0x000fe20004f21070 */
[----:B-1----:R-:W-:-:S12]  /*02d0*/  UMOV UR4, URZ ;  /* 0x0000003f00047c82 */ /* 0x002fd80008000000 */
.L_x_1084:
[----:B0-2---:R-:W0:Y:S01]  /*02e0*/  LDC R6, c[0x0][0x2a0] ;  /* 0x0000a800ff067b82 */ /* 0x005e220000000800 */
[----:B------:R-:W-:Y:S01]  /*02f0*/  ISETP.LE.AND P3, PT, RZ, UR12, PT ;  /* 0x0000000cff007c0c */ /* 0x000fe2000bf63270 */
[----:B------:R-:W-:Y:S01]  /*0300*/  ULDC.64 UR16, c[0x0][0x290] ;  /* 0x0000a40000107ab9 */ /* 0x000fe20000000a00 */
[C---:B------:R-:W-:Y:S01]  /*0310*/  IADD3 R10, R46.reuse, 0x40, RZ ;  /* 0x000000402e0a7810 */ /* 0x040fe20007ffe0ff */
[----:B------:R-:W-:Y:S01]  /*0320*/  ULDC.64 UR10, c[0x0][0x298] ;  /* 0x0000a600000a7ab9 */ /* 0x000fe20000000a00 */
[----:B------:R-:W-:Y:S02]  /*0330*/  IADD3 R18, R46, 0x80, RZ ;  /* 0x000000802e127810 */ /* 0x000fe40007ffe0ff */
[----:B------:R-:W-:Y:S01]  /*0340*/  SHF.R.S32.HI R11, RZ, 0x1f, R10 ;  /* 0x0000001fff0b7819 */ /* 0x000fe2000001140a */
[----:B-1----:R-:W1:Y:S01]  /*0350*/  @P1 LDC.64 R8, c[0x0][0x228] ;  /* 0x00008a00ff081b82 */ /* 0x002e620000000a00 */
[----:B------:R-:W-:Y:S02]  /*0360*/  SHF.R.S32.HI R21, RZ, 0x1f, R18 ;  /* 0x0000001fff157819 */ /* 0x000fe40000011412 */
[----:B0--3--:R-:W-:-:S04]  /*0370*/  IABS R5, R6 ;  /* 0x0000000600057213 */ /* 0x009fc80000000000 */
[----:B------:R-:W0:Y:S08]  /*0380*/  I2F.RP R0, R5 ;  /* 0x0000000500007306 */ /* 0x000e300000209400 */
[----:B0-----:R-:W0:Y:S02]  /*0390*/  MUFU.RCP R0, R0 ;  /* 0x0000000000007308 */ /* 0x001e240000001000 */
[----:B0-----:R-:W-:-:S06]  /*03a0*/  IADD3 R2, R0, 0xffffffe, RZ ;  /* 0x0ffffffe00027810 */ /* 0x001fcc0007ffe0ff */
[----:B------:R0:W2:Y:S02]  /*03b0*/  F2I.FTZ.U32.TRUNC.NTZ R3, R2 ;  /* 0x0000000200037305 */ /* 0x0000a4000021f000 */
[----:B0-----:R-:W-:Y:S01]  /*03c0*/  HFMA2.MMA R2, -RZ, RZ, 0, 0 ;  /* 0x00000000ff027435 */ /* 0x001fe200000001ff */
[----:B--2---:R-:W-:-:S05]  /*03d0*/  IADD3 R4, RZ, -R3, RZ ;  /* 0x80000003ff047210 */ /* 0x004fca0007ffe0ff */
[----:B------:R-:W-:Y:S01]  /*03e0*/  IMAD R7, R4, R5, RZ ;  /* 0x0000000504077224 */ /* 0x000fe200078e02ff */
[----:B------:R-:W-:-:S03]  /*03f0*/  IABS R4, UR12 ;  /* 0x0000000c00047c13 */ /* 0x000fc60008000000 */
[----:B------:R-:W-:Y:S01]  /*0400*/  IMAD.HI.U32 R3, R3, R7, R2 ;  /* 0x0000000703037227 */ /* 0x000fe200078e0002 */
[----:B------:R-:W-:-:S04]  /*0410*/  LOP3.LUT R2, R6, UR12, RZ, 0x3c, !PT ;  /* 0x0000000c06027c12 */ /* 0x000fc8000f8e3cff */
[----:B------:R-:W-:Y:S01]  /*0420*/  ISETP.GE.AND P4, PT, R2, RZ, PT ;  /* 0x000000ff0200720c */ /* 0x000fe20003f86270 */
[----:B------:R-:W-:-:S05]  /*0430*/  IMAD.HI.U32 R3, R3, R4, RZ ;  /* 0x0000000403037227 */ /* 0x000fca00078e00ff */
[----:B------:R-:W-:-:S05]  /*0440*/  IADD3 R0, -R3, RZ, RZ ;  /* 0x000000ff03007210 */ /* 0x000fca0007ffe1ff */
[----:B------:R-:W-:-:S05]  /*0450*/  IMAD R0, R5, R0, R4 ;  /* 0x0000000005007224 */ /* 0x000fca00078e0204 */
[----:B------:R-:W-:-:S13]  /*0460*/  ISETP.GT.U32.AND P2, PT, R5, R0, PT ;  /* 0x000000000500720c */ /* 0x000fda0003f44070 */
[-C--:B------:R-:W-:Y:S02]  /*0470*/  @!P2 IADD3 R0, R0, -R5.reuse, RZ ;  /* 0x800000050000a210 */ /* 0x080fe40007ffe0ff */
[----:B------:R-:W-:Y:S02]  /*0480*/  @!P2 IADD3 R3, R3, 0x1, RZ ;  /* 0x000000010303a810 */ /* 0x000fe40007ffe0ff */
[CC--:B------:R-:W-:Y:S02]  /*0490*/  ISETP.GE.U32.AND P0, PT, R0.reuse, R5.reuse, PT ;  /* 0x000000050000720c */ /* 0x0c0fe40003f06070 */
[----:B------:R-:W-:Y:S02]  /*04a0*/  ISETP.GT.U32.AND P2, PT, R5, R0, PT ;  /* 0x000000000500720c */ /* 0x000fe40003f44070 */
[----:B------:R-:W-:-:S04]  /*04b0*/  IADD3 R5, R0, -R5, RZ ;  /* 0x8000000500057210 */ /* 0x000fc80007ffe0ff */
[----:B------:R-:W-:Y:S02]  /*04c0*/  SEL R0, R5, R0, !P2 ;  /* 0x0000000005007207 */ /* 0x000fe40005000000 */
[----:B------:R-:W-:Y:S02]  /*04d0*/  ISETP.NE.AND P2, PT, R6, RZ, PT ;  /* 0x000000ff0600720c */ /* 0x000fe40003f45270 */
[----:B------:R-:W-:Y:S02]  /*04e0*/  @!P3 IADD3 R0, -R0, RZ, RZ ;  /* 0x000000ff0000b210 */ /* 0x000fe40007ffe1ff */
[----:B------:R-:W-:Y:S02]  /*04f0*/  @P0 IADD3 R3, R3, 0x1, RZ ;  /* 0x0000000103030810 */ /* 0x000fe40007ffe0ff */
[----:B------:R-:W-:Y:S02]  /*0500*/  ISETP.GE.U32.AND P0, PT, R10, UR16, PT ;  /* 0x000000100a007c0c */ /* 0x000fe4000bf06070 */
[----:B------:R-:W-:-:S02]  /*0510*/  MOV R2, R3 ;  /* 0x0000000300027202 */ /* 0x000fc40000000f00 */
[----:B------:R-:W-:Y:S02]  /*0520*/  LOP3.LUT R3, RZ, R6, RZ, 0x33, !PT ;  /* 0x00000006ff037212 */ /* 0x000fe400078e33ff */
[----:B------:R-:W-:Y:S02]  /*0530*/  @!P4 IADD3 R2, -R2, RZ, RZ ;  /* 0x000000ff0202c210 */ /* 0x000fe40007ffe1ff */
[C---:B------:R-:W-:Y:S02]  /*0540*/  SEL R42, R3.reuse, R0, !P2 ;  /* 0x00000000032a7207 */ /* 0x040fe40005000000 */
[----:B------:R-:W-:Y:S02]  /*0550*/  SEL R5, R3, R2, !P2 ;  /* 0x0000000203057207 */ /* 0x000fe40005000000 */
[----:B------:R-:W-:Y:S01]  /*0560*/  SHF.R.S32.HI R6, RZ, 0x1f, R48 ;  /* 0x0000001fff067819 */ /* 0x000fe20000011430 */
[----:B------:R-:W-:Y:S01]  /*0570*/  IMAD R25, R42, 0xc, RZ ;  /* 0x0000000c2a197824 */ /* 0x000fe200078e02ff */
[----:B------:R-:W0:Y:S01]  /*0580*/  @P1 LDC.64 R2, c[0x0][0x288] ;  /* 0x0000a200ff021b82 */ /* 0x000e220000000a00 */
[----:B------:R-:W-:-:S02]  /*0590*/  SHF.R.S32.HI R4, RZ, 0x1f, R5 ;  /* 0x0000001fff047819 */ /* 0x000fc40000011405 */
[----:B------:R-:W-:Y:S02]  /*05a0*/  ISETP.GE.AND.EX P0, PT, R11, UR17, PT, P0 ;  /* 0x000000110b007c0c */ /* 0x000fe4000bf06300 */
[----:B------:R-:W-:Y:S01]  /*05b0*/  IADD3 R50, P3, R48, R25, RZ ;  /* 0x0000001930327210 */ /* 0x000fe20007f7e0ff */
[----:B------:R-:W-:Y:S01]  /*05c0*/  IMAD R4, R4, UR10, RZ ;  /* 0x0000000a04047c24 */ /* 0x000fe2000f8e02ff */
[----:B------:R-:W-:Y:S02]  /*05d0*/  ISETP.GT.U32.OR P0, PT, R47, 0x17f, P0 ;  /* 0x0000017f2f00780c */ /* 0x000fe40000704470 */
[----:B------:R-:W-:Y:S01]  /*05e0*/  LEA.HI.X.SX32 R51, R25, R6, 0x1, P3 ;  /* 0x0000000619337211 */ /* 0x000fe200018f0eff */
[C---:B------:R-:W-:Y:S01]  /*05f0*/  IMAD R53, R5.reuse, UR11, R4 ;  /* 0x0000000b05357c24 */ /* 0x040fe2000f8e0204 */
[----:B------:R-:W-:Y:S01]  /*0600*/  ISETP.GE.U32.AND P2, PT, R18, UR16, PT ;  /* 0x0000001012007c0c */ /* 0x000fe2000bf46070 */
[----:B------:R-:W2:Y:S01]  /*0610*/  @P1 LDC.64 R6, c[0x0][0x230] ;  /* 0x00008c00ff061b82 */ /* 0x000ea20000000a00 */
[----:B------:R-:W-:Y:S01]  /*0620*/  IADD3 R0, R46, 0xc0, RZ ;  /* 0x000000c02e007810 */ /* 0x000fe20007ffe0ff */
[----:B------:R-:W-:Y:S01]  /*0630*/  IMAD.WIDE.U32 R50, R5, UR10, R50 ;  /* 0x0000000a05327c25 */ /* 0x000fe2000f8e0032 */
[----:B------:R-:W-:Y:S01]  /*0640*/  ULDC.64 UR10, c[0x0][0x248] ;  /* 0x00009200000a7ab9 */ /* 0x000fe20000000a00 */
[----:B------:R-:W-:Y:S01]  /*0650*/  ISETP.GE.AND.EX P2, PT, R21, UR17, PT, P2 ;  /* 0x0000001115007c0c */ /* 0x000fe2000bf46320 */
[----:B------:R-:W-:Y:S01]  /*0660*/  UIMAD.WIDE UR10, UR12, 0x8, UR10 ;  /* 0x000000080c0a78a5 */ /* 0x000fe2000f8e020a */
[----:B------:R-:W-:-:S02]  /*0670*/  ISETP.GE.U32.AND P3, PT, R0, UR16, PT ;  /* 0x0000001000007c0c */ /* 0x000fc4000bf66070 */
[----:B------:R-:W-:Y:S01]  /*0680*/  SHF.R.S32.HI R19, RZ, 0x1f, R0 ;  /* 0x0000001fff137819 */ /* 0x000fe20000011400 */
[----:B------:R-:W3:Y:S01]  /*0690*/  @!P0 LDC.64 R14, c[0x0][0x288] ;  /* 0x0000a200ff0e8b82 */ /* 0x000ee20000000a00 */
[----:B------:R-:W-:Y:S02]  /*06a0*/  ISETP.GT.U32.OR P2, PT, R47, 0x17f, P2 ;  /* 0x0000017f2f00780c */ /* 0x000fe40001744470 */
[----:B------:R-:W-:Y:S02]  /*06b0*/  MOV R16, UR10 ;  /* 0x0000000a00107c02 */ /* 0x000fe40008000f00 */
[----:B------:R-:W-:Y:S02]  /*06c0*/  MOV R17, UR11 ;  /* 0x0000000b00117c02 */ /* 0x000fe40008000f00 */
[----:B------:R-:W-:Y:S01]  /*06d0*/  SHF.R.S32.HI R5, RZ, 0x1f, R46 ;  /* 0x0000001fff057819 */ /* 0x000fe2000001142e */
[----:B------:R-:W4:Y:S01]  /*06e0*/  @!P0 LDC.64 R26, c[0x0][0x230] ;  /* 0x00008c00ff1a8b82 */ /* 0x000f220000000a00 */
[----:B------:R-:W-:-:S02]  /*06f0*/  ISETP.GE.AND.EX P3, PT, R19, UR17, PT, P3 ;  /* 0x0000001113007c0c */ /* 0x000fc4000bf66330 */
[----:B------:R-:W4:Y:S01]  /*0700*/  LDG.E.64 R16, desc[UR14][R16.64] ;  /* 0x0000000e10107981 */ /* 0x000f22000c1e1b00 */
[----:B0-----:R-:W-:Y:S01]  /*0710*/  @P1 IMAD R4, R5, R2, RZ ;  /* 0x0000000205041224 */ /* 0x001fe200078e02ff */
[----:B------:R-:W-:Y:S02]  /*0720*/  ISETP.GT.U32.OR P3, PT, R47, 0x17f, P3 ;  /* 0x0000017f2f00780c */ /* 0x000fe40001f64470 */
[----:B------:R-:W-:Y:S01]  /*0730*/  IADD3 R53, R51, R53, RZ ;  /* 0x0000003533357210 */ /* 0x000fe20007ffe0ff */
[C---:B------:R-:W-:Y:S01]  /*0740*/  @P1 IMAD R23, R46.reuse, R3, R4 ;  /* 0x000000032e171224 */ /* 0x040fe200078e0204 */
[----:B------:R-:W-:Y:S01]  /*0750*/  @P1 MOV R52, R50 ;  /* 0x0000003200341202 */ /* 0x000fe20000000f00 */
[----:B------:R-:W0:Y:S04]  /*0760*/  @!P2 LDC.64 R4, c[0x0][0x288] ;  /* 0x0000a200ff04ab82 */ /* 0x000e280000000a00 */
[----:B------:R-:W-:-:S04]  /*0770*/  @P1 IMAD.WIDE.U32 R12, R46, R2, R52 ;  /* 0x000000022e0c1225 */ /* 0x000fc800078e0034 */
[----:B------:R-:W0:Y:S01]  /*0780*/  @!P3 LDC.64 R2, c[0x0][0x288] ;  /* 0x0000a200ff02bb82 */ /* 0x000e220000000a00 */
[----:B------:R-:W-:Y:S01]  /*0790*/  @P1 IADD3 R23, R13, R23, RZ ;  /* 0x000000170d171210 */ /* 0x000fe20007ffe0ff */
[----:B---3--:R-:W-:Y:S01]  /*07a0*/  @!P0 IMAD R11, R11, R14, RZ ;  /* 0x0000000e0b0b8224 */ /* 0x008fe200078e02ff */
[C---:B------:R-:W-:Y:S02]  /*07b0*/  @P1 SHF.L.U32 R13, R12.reuse, 0x2, RZ ;  /* 0x000000020c0d1819 */ /* 0x040fe400000006ff */
[----:B------:R-:W-:Y:S02]  /*07c0*/  @P1 SHF.L.U64.HI R20, R12, 0x2, R23 ;  /* 0x000000020c141819 */ /* 0x000fe40000010217 */
[C---:B--2---:R-:W-:Y:S01]  /*07d0*/  @P1 IADD3 R6, P4, R13.reuse, R6, RZ ;  /* 0x000000060d061210 */ /* 0x044fe20007f9e0ff */
[----:B------:R-:W2:Y:S01]  /*07e0*/  @!P0 LDC.64 R28, c[0x0][0x228] ;  /* 0x00008a00ff1c8b82 */ /* 0x000ea20000000a00 */
[----:B-1----:R-:W-:Y:S02]  /*07f0*/  @P1 IADD3 R8, P5, R13, R8, RZ ;  /* 0x000000080d081210 */ /* 0x002fe40007fbe0ff */
[----:B------:R-:W-:-:S02]  /*0800*/  @!P0 MOV R12, R50 ;  /* 0x00000032000c8202 */ /* 0x000fc40000000f00 */
[----:B------:R-:W-:Y:S01]  /*0810*/  @!P0 MOV R13, R53 ;  /* 0x00000035000d8202 */ /* 0x000fe20000000f00 */
[C---:B------:R-:W-:Y:S02]  /*0820*/  @!P0 IMAD R33, R10.reuse, R15, R11 ;  /* 0x0000000f0a218224 */ /* 0x040fe400078e020b */
[----:B------:R-:W1:Y:S01]  /*0830*/  @!P2 LDC.64 R30, c[0x0][0x230] ;  /* 0x00008c00ff1eab82 */ /* 0x000e620000000a00 */
[----:B------:R-:W-:-:S04]  /*0840*/  @!P0 IMAD.WIDE.U32 R14, R10, R14, R12 ;  /* 0x0000000e0a0e8225 */ /* 0x000fc800078e000c */
[----:B0-----:R-:W-:Y:S01]  /*0850*/  @!P2 IMAD R21, R21, R4, RZ ;  /* 0x000000041515a224 */ /* 0x001fe200078e02ff */
[----:B------:R-:W-:Y:S02]  /*0860*/  @!P0 IADD3 R33, R15, R33, RZ ;  /* 0x000000210f218210 */ /* 0x000fe40007ffe0ff */
[----:B------:R-:W0:Y:S01]  /*0870*/  @!P3 LDC.64 R12, c[0x0][0x230] ;  /* 0x00008c00ff0cbb82 */ /* 0x000e220000000a00 */
[C---:B------:R-:W-:Y:S02]  /*0880*/  @!P0 SHF.L.U32 R15, R14.reuse, 0x2, RZ ;  /* 0x000000020e0f8819 */ /* 0x040fe400000006ff */
[----:B------:R-:W-:Y:S01]  /*0890*/  @!P0 SHF.L.U64.HI R14, R14, 0x2, R33 ;  /* 0x000000020e0e8819 */ /* 0x000fe20000010221 */
[----:B------:R-:W-:Y:S01]  /*08a0*/  @!P2 IMAD R33, R18, R5, R21 ;  /* 0x000000051221a224 */ /* 0x000fe200078e0215 */
[C---:B------:R-:W-:Y:S02]  /*08b0*/  @P1 IADD3.X R7, R20.reuse, R7, RZ, P4, !PT ;  /* 0x0000000714071210 */ /* 0x040fe400027fe4ff */
[----:B------:R-:W-:Y:S01]  /*08c0*/  @P1 IADD3.X R9, R20, R9, RZ, P5, !PT ;  /* 0x0000000914091210 */ /* 0x000fe20002ffe4ff */
[----:B------:R-:W3:Y:S01]  /*08d0*/  @!P3 LDC.64 R22, c[0x0][0x228] ;  /* 0x00008a00ff16bb82 */ /* 0x000ee20000000a00 */
[----:B------:R-:W-:-:S02]  /*08e0*/  @!P2 MOV R20, R50 ;  /* 0x000000320014a202 */ /* 0x000fc40000000f00 */
[----:B------:R-:W-:Y:S01]  /*08f0*/  @!P2 MOV R21, R53 ;  /* 0x000000350015a202 */ /* 0x000fe20000000f00 */
[----:B------:R-:W-:Y:S02]  /*0900*/  @!P3 IMAD R19, R19, R2, RZ ;  /* 0x000000021313b224 */ /* 0x000fe400078e02ff */
[----:B------:R-:W-:Y:S01]  /*0910*/  @!P2 IMAD.WIDE.U32 R4, R18, R4, R20 ;  /* 0x000000041204a225 */ /* 0x000fe200078e0014 */
[----:B------:R-:W-:Y:S01]  /*0920*/  @!P3 MOV R18, R50 ;  /* 0x000000320012b202 */ /* 0x000fe20000000f00 */
[----:B------:R-:W3:Y:S02]  /*0930*/  @!P2 LDC.64 R10, c[0x0][0x228] ;  /* 0x00008a00ff0aab82 */ /* 0x000ee40000000a00 */
[----:B------:R-:W-:Y:S01]  /*0940*/  @!P3 IMAD R21, R0, R3, R19 ;  /* 0x000000030015b224 */ /* 0x000fe200078e0213 */
[----:B------:R-:W-:Y:S02]  /*0950*/  @!P3 MOV R19, R53 ;  /* 0x000000350013b202 */ /* 0x000fe40000000f00 */
[----:B----4-:R-:W-:-:S02]  /*0960*/  @!P0 IADD3 R26, P4, R15, R26, RZ ;  /* 0x0000001a0f1a8210 */ /* 0x010fc40007f9e0ff */
[----:B--2---:R-:W-:Y:S01]  /*0970*/  @!P0 IADD3 R28, P5, R15, R28, RZ ;  /* 0x0000001c0f1c8210 */ /* 0x004fe20007fbe0ff */
[----:B------:R-:W-:Y:S01]  /*0980*/  @!P3 IMAD.WIDE.U32 R2, R0, R2, R18 ;  /* 0x000000020002b225 */ /* 0x000fe200078e0012 */
[----:B------:R-:W-:Y:S02]  /*0990*/  @!P2 IADD3 R5, R5, R33, RZ ;  /* 0x000000210505a210 */ /* 0x000fe40007ffe0ff */
[----:B------:R-:W-:Y:S02]  /*09a0*/  @!P2 SHF.L.U32 R15, R4, 0x2, RZ ;  /* 0x00000002040fa819 */ /* 0x000fe400000006ff */
[----:B------:R-:W-:Y:S02]  /*09b0*/  @!P0 IADD3.X R29, R14, R29, RZ, P5, !PT ;  /* 0x0000001d0e1d8210 */ /* 0x000fe40002ffe4ff */
[----:B------:R-:W-:Y:S02]  /*09c0*/  @!P2 SHF.L.U64.HI R4, R4, 0x2, R5 ;  /* 0x000000020404a819 */ /* 0x000fe40000010205 */
[----:B------:R-:W-:-:S02]  /*09d0*/  @!P3 IADD3 R5, R3, R21, RZ ;  /* 0x000000150305b210 */ /* 0x000fc40007ffe0ff */
[----:B-1----:R-:W-:Y:S02]  /*09e0*/  @!P2 IADD3 R30, P5, R15, R30, RZ ;  /* 0x0000001e0f1ea210 */ /* 0x002fe40007fbe0ff */
[----:B------:R-:W-:Y:S02]  /*09f0*/  @!P3 SHF.L.U32 R3, R2, 0x2, RZ ;  /* 0x000000020203b819 */ /* 0x000fe400000006ff */
[----:B------:R-:W-:Y:S02]  /*0a00*/  @!P0 IADD3.X R27, R14, R27, RZ, P4, !PT ;  /* 0x0000001b0e1b8210 */ /* 0x000fe400027fe4ff */
[----:B------:R-:W-:Y:S02]  /*0a10*/  @!P2 IADD3.X R31, R4, R31, RZ, P5, !PT ;  /* 0x0000001f041fa210 */ /* 0x000fe40002ffe4ff */
[C---:B0-----:R-:W-:Y:S02]  /*0a20*/  @!P3 IADD3 R12, P4, R3.reuse, R12, RZ ;  /* 0x0000000c030cb210 */ /* 0x041fe40007f9e0ff */
[----:B---3--:R-:W-:Y:S01]  /*0a30*/  @!P3 IADD3 R22, P5, R3, R22, RZ ;  /* 0x000000160316b210 */ /* 0x008fe20007fbe0ff */
[----:B------:R-:W-:Y:S01]  /*0a40*/  HFMA2.MMA R3, -RZ, RZ, 0, 0 ;  /* 0x00000000ff037435 */ /* 0x000fe200000001ff */
[----:B------:R-:W-:-:S02]  /*0a50*/  @!P3 SHF.L.U64.HI R0, R2, 0x2, R5 ;  /* 0x000000020200b819 */ /* 0x000fc40000010205 */
[----:B------:R-:W-:Y:S02]  /*0a60*/  MOV R2, RZ ;  /* 0x000000ff00027202 */ /* 0x000fe40000000f00 */
[----:B------:R-:W-:Y:S02]  /*0a70*/  CS2R R18, SRZ ;  /* 0x0000000000127805 */ /* 0x000fe4000001ff00 */
[----:B------:R-:W-:-:S03]  /*0a80*/  @!P3 IADD3.X R23, R0, R23, RZ, P5, !PT ;  /* 0x000000170017b210 */ /* 0x000fc60002ffe4ff */
[----:B------:R0:W5:Y:S04]  /*0a90*/  @P1 LDG.E.64 R2, desc[UR14][R8.64] ;  /* 0x0000000e08021981 */ /* 0x000168000c1e1b00 */
[----:B------:R-:W5:Y:S01]  /*0aa0*/  @!P2 LDG.E.64 R18, desc[UR14][R30.64] ;  /* 0x0000000e1e12a981 */ /* 0x000f62000c1e1b00 */
[----:B0-----:R-:W-:-:S06]  /*0ab0*/  CS2R R8, SRZ ;  /* 0x0000000000087805 */ /* 0x001fcc000001ff00 */
[----:B------:R-:W5:Y:S01]  /*0ac0*/  @!P3 LDG.E.64 R8, desc[UR14][R22.64] ;  /* 0x0000000e1608b981 */ /* 0x000f62000c1e1b00 */
[----:B------:R-:W-:Y:S02]  /*0ad0*/  @!P2 IADD3 R10, P6, R15, R10, RZ ;  /* 0x0000000a0f0aa210 */ /* 0x000fe40007fde0ff */
[----:B------:R-:W-:Y:S02]  /*0ae0*/  CS2R R32, SRZ ;  /* 0x0000000000207805 */ /* 0x000fe4000001ff00 */
[----:B------:R-:W-:Y:S02]  /*0af0*/  @!P2 IADD3.X R11, R4, R11, RZ, P6, !PT ;  /* 0x0000000b040ba210 */ /* 0x000fe400037fe4ff */
[----:B------:R-:W-:Y:S02]  /*0b00*/  CS2R R4, SRZ ;  /* 0x0000000000047805 */ /* 0x000fe4000001ff00 */
[----:B------:R-:W5:Y:S04]  /*0b10*/  @!P0 LDG.E.64 R32, desc[UR14][R26.64] ;  /* 0x0000000e1a208981 */ /* 0x000f68000c1e1b00 */
[----:B------:R-:W5:Y:S01]  /*0b20*/  @!P0 LDG.E.64 R4, desc[UR14][R28.64] ;  /* 0x0000000e1c048981 */ /* 0x000f62000c1e1b00 */
[----:B------:R-:W-:-:S02]  /*0b30*/  @!P3 IADD3.X R13, R0, R13, RZ, P4, !PT ;  /* 0x0000000d000db210 */ /* 0x000fc400027fe4ff */
[----:B------:R-:W-:Y:S02]  /*0b40*/  CS2R R20, SRZ ;  /* 0x0000000000147805 */ /* 0x000fe4000001ff00 */
[----:B------:R-:W-:Y:S01]  /*0b50*/  CS2R R14, SRZ ;  /* 0x00000000000e7805 */ /* 0x000fe2000001ff00 */
[----:B------:R-:W-:-:S03]  /*0b60*/  UMOV UR16, 0x3f800000 ;  /* 0x3f80000000107882 */ /* 0x000fc60000000000 */
[----:B------:R0:W5:Y:S01]  /*0b70*/  @P1 LDG.E.64 R20, desc[UR14][R6.64] ;  /* 0x0000000e06141981 */ /* 0x000162000c1e1b00 */
[----:B------:R-:W-:Y:S03]  /*0b80*/  BSSY B0, `(.L_x_1050) ;  /* 0x000001b000007945 */ /* 0x000fe60003800000 */
[----:B------:R1:W5:Y:S01]  /*0b90*/  @!P3 LDG.E.64 R14, desc[UR14][R12.64] ;  /* 0x0000000e0c0eb981 */ /* 0x000362000c1e1b00 */
[----:B0-----:R-:W-:Y:S02]  /*0ba0*/  CS2R R6, SRZ ;  /* 0x0000000000067805 */ /* 0x001fe4000001ff00 */
[----:B-1----:R-:W-:-:S04]  /*0bb0*/  CS2R R12, SRZ ;  /* 0x00000000000c7805 */ /* 0x002fc8000001ff00 */
[----:B------:R0:W5:Y:S02]  /*0bc0*/  @!P2 LDG.E.64 R6, desc[UR14][R10.64] ;  /* 0x0000000e0a06a981 */ /* 0x000164000c1e1b00 */
[----:B0-----:R-:W-:Y:S01]  /*0bd0*/  CS2R R10, SRZ ;  /* 0x00000000000a7805 */ /* 0x001fe2000001ff00 */
[----:B------:R-:W-:-:S05]  /*0be0*/  FFMA.FTZ R17, -R16, R16, R17 ;  /* 0x0000001010117223 */ /* 0x000fca0000010111 */
        /* <DEDUP_REMOVED lines=20> */
.L_x_1051:
[----:B------:R-:W-:Y:S05]  /*0d30*/  BSYNC B0 ;  /* 0x0000000000007941 */ /* 0x000fea0003800000 */
.L_x_1050:
[----:B------:R-:W-:Y:S01]  /*0d40*/  ISETP.NE.AND P4, PT, RZ, UR18, PT ;  /* 0x00000012ff007c0c */ /* 0x000fe2000bf85270 */
[C---:B-----5:R-:W-:Y:S01]  /*0d50*/  FADD.FTZ R43, -R16.reuse, R20 ;  /* 0x00000014102b7221 */ /* 0x060fe20000010100 */
[C---:B------:R-:W-:Y:S01]  /*0d60*/  FADD.FTZ R40, -R16.reuse, R21 ;  /* 0x0000001510287221 */ /* 0x040fe20000010100 */
[C---:B------:R-:W-:Y:S01]  /*0d70*/  FADD.FTZ R32, -R16.reuse, R32 ;  /* 0x0000002010207221 */ /* 0x040fe20000010100 */
[----:B------:R-:W-:Y:S01]  /*0d80*/  FADD.FTZ R33, -R16, R33 ;  /* 0x0000002110217221 */ /* 0x000fe20000010100 */
[----:B0-----:R-:W-:Y:S01]  /*0d90*/  MOV R22, R2 ;  /* 0x0000000200167202 */ /* 0x001fe20000000f00 */
[----:B------:R-:W-:Y:S01]  /*0da0*/  FMUL.FTZ R43, R43, UR16 ;  /* 0x000000102b2b7c20 */ /* 0x000fe20008410000 */
[----:B------:R-:W-:Y:S01]  /*0db0*/  MOV R21, R3 ;  /* 0x0000000300157202 */ /* 0x000fe20000000f00 */
        /* <DEDUP_REMOVED lines=21> */
.L_x_1052:
        /* <DEDUP_REMOVED lines=22> */
[----:B------:R-:W-:-:S03]  /*1070*/  FMUL.FTZ R17, R5, R30 ;  /* 0x0000001e05117220 */ /* 0x000fc60000410000 */
[----:B------:R-:W-:Y:S01]  /*1080*/  FFMA.FTZ R24, R20, R31, 1 ;  /* 0x3f80000014187423 */ /* 0x000fe2000001001f */
[----:B------:R-:W-:-:S03]  /*1090*/  FMUL.FTZ R20, R27, R32 ;  /* 0x000000201b147220 */ /* 0x000fc60000410000 */
[----:B------:R-:W-:-:S07]  /*10a0*/  FMUL.FTZ R17, R17, R24 ;  /* 0x0000001811117220 */ /* 0x000fce0000410000 */
.L_x_1053:
[----:B------:R-:W-:Y:S01]  /*10b0*/  FFMA.FTZ R26, R40, R23, R25 ;  /* 0x00000017281a7223 */ /* 0x000fe20000010019 */
[----:B------:R-:W-:Y:S01]  /*10c0*/  FMUL.FTZ R24, R20, R10 ;  /* 0x0000000a14187220 */ /* 0x000fe20000410000 */
[----:B------:R-:W-:Y:S01]  /*10d0*/  FADD.FTZ R25, R23, R0 ;  /* 0x0000000017197221 */ /* 0x000fe20000010000 */
[C---:B------:R-:W-:Y:S01]  /*10e0*/  FADD.FTZ R39, -R16.reuse, R18 ;  /* 0x0000001210277221 */ /* 0x040fe20000010100 */
[----:B------:R-:W-:Y:S01]  /*10f0*/  FADD.FTZ R36, -R16, R19 ;  /* 0x0000001310247221 */ /* 0x000fe20000010100 */
[----:B------:R-:W-:Y:S01]  /*1100*/  FFMA.FTZ R23, R41, R24, R26 ;  /* 0x0000001829177223 */ /* 0x000fe2000001001a */
[----:B------:R-:W-:Y:S01]  /*1110*/  FADD.FTZ R0, R25, R24 ;  /* 0x0000001819007221 */ /* 0x000fe20000010000 */
[----:B------:R-:W-:Y:S01]  /*1120*/  MOV R19, R6 ;  /* 0x0000000600137202 */ /* 0x000fe20000000f00 */
[----:B------:R-:W-:Y:S01]  /*1130*/  FMUL.FTZ R39, R39, UR16 ;  /* 0x0000001027277c20 */ /* 0x000fe20008410000 */
[----:B------:R-:W-:Y:S01]  /*1140*/  MOV R18, R7 ;  /* 0x0000000700127202 */ /* 0x000fe20000000f00 */
        /* <DEDUP_REMOVED lines=21> */
.L_x_1054:
        /* <DEDUP_REMOVED lines=31> */
.L_x_1055:
        /* <DEDUP_REMOVED lines=8> */
[----:B------:R-:W-:Y:S01]  /*1510*/  FADD.FTZ R27, RZ, R22 ;  /* 0x00000016ff1b7221 */ /* 0x000fe20000010000 */
[----:B------:R-:W-:Y:S01]  /*1520*/  FFMA.FTZ R14, R0, R23, R15 ;  /* 0x00000017000e7223 */ /* 0x000fe2000001000f */
[----:B------:R-:W-:Y:S01]  /*1530*/  FADD.FTZ R15, R23, R16 ;  /* 0x00000010170f7221 */ /* 0x000fe20000010000 */
[----:B------:R-:W-:Y:S01]  /*1540*/  FFMA.FTZ R26, R43, R22, RZ ;  /* 0x000000162b1a7223 */ /* 0x000fe200000100ff */
[----:B------:R-:W-:Y:S01]  /*1550*/  FADD.FTZ R22, RZ, R21 ;  /* 0x00000015ff167221 */ /* 0x000fe20000010000 */
[----:B------:R-:W-:Y:S01]  /*1560*/  FFMA.FTZ R21, R40, R21, RZ ;  /* 0x0000001528157223 */ /* 0x000fe200000100ff */
[----:B------:R-:W1:Y:S01]  /*1570*/  SHFL.DOWN PT, R23, R14, 0x1, 0x1f ;  /* 0x08201f000e177f89 */ /* 0x000e6200000e0000 */
[----:B------:R-:W-:Y:S01]  /*1580*/  UMOV UR11, 0x400 ;  /* 0x00000400000b7882 */ /* 0x000fe20000000000 */
[----:B------:R-:W-:Y:S01]  /*1590*/  FADD.FTZ R28, R27, R20 ;  /* 0x000000141b1c7221 */ /* 0x000fe20000010000 */
[----:B------:R-:W-:Y:S01]  /*15a0*/  UIADD3 UR10, UR11, 0x80, URZ ;  /* 0x000000800b0a7890 */ /* 0x000fe2000fffe03f */
[----:B------:R-:W2:Y:S01]  /*15b0*/  SHFL.DOWN PT, R16, R15, 0x1, 0x1f ;  /* 0x08201f000f107f89 */ /* 0x000ea200000e0000 */
[----:B------:R-:W-:Y:S01]  /*15c0*/  FFMA.FTZ R26, R41, R20, R26 ;  /* 0x00000014291a7223 */ /* 0x000fe2000001001a */
        /* <DEDUP_REMOVED lines=8> */
[----:B------:R-:W-:Y:S01]  /*1650*/  BSSY B0, `(.L_x_1056) ;  /* 0x000003f000007945 */ /* 0x000fe20003800000 */
[----:B------:R-:W-:Y:S01]  /*1660*/  FADD.FTZ R19, R20, R25 ;  /* 0x0000001914137221 */ /* 0x000fe20000010000 */
[----:B------:R-:W-:Y:S01]  /*1670*/  FFMA.FTZ R17, R0, R25, R21 ;  /* 0x0000001900117223 */ /* 0x000fe20000010015 */
[----:B0-----:R-:W-:Y:S01]  /*1680*/  ULEA UR10, UR17, UR10, 0x18 ;  /* 0x0000000a110a7291 */ /* 0x001fe2000f8ec03f */
[----:B------:R-:W-:-:S05]  /*1690*/  ISETP.GT.U32.AND P3, PT, R47, 0x5, PT ;  /* 0x000000052f00780c */ /* 0x000fca0003f64070 */
        /* <DEDUP_REMOVED lines=24> */
[----:B------:R-:W-:-:S05]  /*1820*/  FFMA.FTZ R16, R37, R24, R26 ;  /* 0x0000001825107223 */ /* 0x000fca000001001a */
[----:B------:R0:W-:Y:S07]  /*1830*/  STS.128 [R49], R16 ;  /* 0x0000001031007388 */ /* 0x0001ee0000000c00 */
        /* <DEDUP_REMOVED lines=32> */
.L_x_1057:
[----:B------:R-:W-:Y:S05]  /*1a40*/  BSYNC B0 ;  /* 0x0000000000007941 */ /* 0x000fea0003800000 */
.L_x_1056:
[----:B------:R-:W-:Y:S06]  /*1a50*/  BAR.SYNC.DEFER_BLOCKING 0x0 ;  /* 0x0000000000007b1d */ /* 0x000fec0000010000 */
[----:B------:R-:W-:Y:S04]  /*1a60*/  BSSY B0, `(.L_x_1058) ;  /* 0x000013d000007945 */ /* 0x000fe80003800000 */
[----:B------:R-:W-:Y:S05]  /*1a70*/  @P3 BRA `(.L_x_1059) ;  /* 0x0000001000ec3947 */ /* 0x000fea0003800000 */
[----:B------:R-:W1:Y:S04]  /*1a80*/  LDS.128 R20, [R49+0x60] ;  /* 0x0000600031147984 */ /* 0x000e680000000c00 */
[----:B------:R-:W2:Y:S04]  /*1a90*/  LDS.128 R24, [R49+0xc0] ;  /* 0x0000c00031187984 */ /* 0x000ea80000000c00 */
[----:B------:R-:W3:Y:S04]  /*1aa0*/  LDS.128 R28, [R49+0x120] ;  /* 0x00012000311c7984 */ /* 0x000ee80000000c00 */
[----:B------:R-:W4:Y:S01]  /*1ab0*/  LDS.128 R32, [R49+0x180] ;  /* 0x0001800031207984 */ /* 0x000f220000000c00 */
        /* <DEDUP_REMOVED lines=104> */
[----:B------:R-:W-:Y:S01]  /*2140*/  FADD.FTZ R29, R35, R24 ;  /* 0x00000018231d7221 */ /* 0x000fe20000010000 */
[----:B------:R-:W1:Y:S01]  /*2150*/  LDS.128 R20, [R49+0x900] ;  /* 0x0009000031147984 */ /* 0x000e620000000c00 */
[----:B------:R-:W-:Y:S01]  /*2160*/  FADD.FTZ R33, R33, R26 ;  /* 0x0000001a21217221 */ /* 0x000fe20000010000 */
[----:B------:R-:W-:-:S02]  /*2170*/  FADD.FTZ R32, R32, R27 ;  /* 0x0000001b20207221 */ /* 0x000fc40000010000 */
        /* <DEDUP_REMOVED lines=150> */
[----:B0-----:R-:W-:Y:S01]  /*2ae0*/  FADD.FTZ R35, R35, R20 ;  /* 0x0000001423237221 */ /* 0x001fe20000010000 */
[----:B------:R-:W0:Y:S01]  /*2af0*/  LDS.128 R28, [R49+0x14a0] ;  /* 0x0014a000311c7984 */ /* 0x000e220000000c00 */
[----:B------:R-:W-:Y:S01]  /*2b00*/  FADD.FTZ R20, R24, R21 ;  /* 0x0000001518147221 */ /* 0x000fe20000010000 */
[----:B------:R-:W-:Y:S01]  /*2b10*/  FADD.FTZ R33, R33, R22 ;  /* 0x0000001621217221 */ /* 0x000fe20000010000 */
[----:B------:R-:W-:Y:S01]  /*2b20*/  FADD.FTZ R32, R32, R23 ;  /* 0x0000001720207221 */ /* 0x000fe20000010000 */
[----:B------:R-:W2:Y:S01]  /*2b30*/  LDS.128 R24, [R49+0x1500] ;  /* 0x0015000031187984 */ /* 0x000ea20000000c00 */
[----:B-1----:R-:W-:Y:S01]  /*2b40*/  FADD.FTZ R35, R35, R16 ;  /* 0x0000001023237221 */ /* 0x002fe20000010000 */
[----:B------:R-:W-:Y:S01]  /*2b50*/  FADD.FTZ R16, R20, R17 ;  /* 0x0000001114107221 */ /* 0x000fe20000010000 */
[----:B------:R-:W-:Y:S01]  /*2b60*/  FADD.FTZ R33, R33, R18 ;  /* 0x0000001221217221 */ /* 0x000fe20000010000 */
[----:B------:R-:W1:Y:S01]  /*2b70*/  LDS.128 R20, [R49+0x1560] ;  /* 0x0015600031147984 */ /* 0x000e620000000c00 */
[----:B------:R-:W-:Y:S01]  /*2b80*/  FADD.FTZ R32, R32, R19 ;  /* 0x0000001320207221 */ /* 0x000fe20000010000 */
[----:B0-----:R-:W-:Y:S01]  /*2b90*/  FADD.FTZ R35, R35, R28 ;  /* 0x0000001c23237221 */ /* 0x001fe20000010000 */
        /* <DEDUP_REMOVED lines=12> */
[----:B------:R-:W-:Y:S01]  /*2c60*/  FADD.FTZ R33, R33, R22 ;  /* 0x0000001621217221 */ /* 0x000fe20000010000 */
[----:B------:R-:W1:Y:S01]  /*2c70*/  LDS.128 R24, [R49+0x1680] ;  /* 0x0016800031187984 */ /* 0x000e620000000c00 */
[----:B0-----:R-:W-:Y:S01]  /*2c80*/  FADD.FTZ R20, R20, R29 ;  /* 0x0000001d14147221 */ /* 0x001fe20000010000 */
[----:B------:R-:W-:Y:S01]  /*2c90*/  FADD.FTZ R34, R32, R31 ;  /* 0x0000001f20227221 */ /* 0x000fe20000010000 */
[----:B------:R-:W-:Y:S01]  /*2ca0*/  FADD.FTZ R35, R35, R28 ;  /* 0x0000001c23237221 */ /* 0x000fe20000010000 */
[----:B------:R-:W-:Y:S01]  /*2cb0*/  FADD.FTZ R33, R33, R30 ;  /* 0x0000001e21217221 */ /* 0x000fe20000010000 */
[----:B--2---:R-:W-:Y:S01]  /*2cc0*/  FADD.FTZ R32, R20, R17 ;  /* 0x0000001114207221 */ /* 0x004fe20000010000 */
[----:B------:R-:W-:Y:S01]  /*2cd0*/  FADD.FTZ R34, R34, R19 ;  /* 0x0000001322227221 */ /* 0x000fe20000010000 */
[----:B------:R-:W0:Y:S01]  /*2ce0*/  LDS.128 R20, [R49+0x16e0] ;  /* 0x0016e00031147984 */ /* 0x000e220000000c00 */
[----:B------:R-:W-:Y:S01]  /*2cf0*/  FADD.FTZ R35, R35, R16 ;  /* 0x0000001023237221 */ /* 0x000fe20000010000 */
[----:B------:R-:W-:-:S02]  /*2d00*/  FADD.FTZ R33, R33, R18 ;  /* 0x0000001221217221 */ /* 0x000fc40000010000 */
[----:B------:R-:W2:Y:S04]  /*2d10*/  LDS.128 R16, [R49+0x1740] ;  /* 0x0017400031107984 */ /* 0x000ea80000000c00 */
[----:B------:R-:W3:Y:S01]  /*2d20*/  LDS.128 R28, [R49+0x17a0] ;  /* 0x0017a000311c7984 */ /* 0x000ee20000000c00 */
[----:B-1----:R-:W-:Y:S01]  /*2d30*/  FADD.FTZ R35, R24, R35 ;  /* 0x0000002318237221 */ /* 0x002fe20000010000 */
[----:B------:R-:W-:Y:S01]  /*2d40*/  FADD.FTZ R32, R25, R32 ;  /* 0x0000002019207221 */ /* 0x000fe20000010000 */
[----:B------:R-:W-:Y:S01]  /*2d50*/  FADD.FTZ R33, R26, R33 ;  /* 0x000000211a217221 */ /* 0x000fe20000010000 */
[----:B------:R-:W-:Y:S01]  /*2d60*/  FADD.FTZ R34, R27, R34 ;  /* 0x000000221b227221 */ /* 0x000fe20000010000 */
[----:B0-----:R-:W-:Y:S01]  /*2d70*/  FADD.FTZ R35, R35, R20 ;  /* 0x0000001423237221 */ /* 0x001fe20000010000 */
        /* <DEDUP_REMOVED lines=11> */
.L_x_1059:
[----:B------:R-:W-:Y:S05]  /*2e30*/  BSYNC B0 ;  /* 0x0000000000007941 */ /* 0x000fea0003800000 */
.L_x_1058:
        /* <DEDUP_REMOVED lines=20> */
.L_x_1061:
[----:B------:R-:W-:Y:S05]  /*2f80*/  BSYNC B0 ;  /* 0x0000000000007941 */ /* 0x000fea0003800000 */
.L_x_1060:
        /* <DEDUP_REMOVED lines=34> */
.L_x_1064:
[----:B------:R-:W2:Y:S04]  /*31b0*/  LDG.E.STRONG.GPU R18, desc[UR14][R16.64] ;  /* 0x0000000e10127981 */ /* 0x000ea8000c1ef900 */
[----:B--2---:R-:W-:Y:S01]  /*31c0*/  CCTL.IVALL ;  /* 0x00000000ff00798f */ /* 0x004fe20002000000 */
[----:B------:R-:W-:Y:S05]  /*31d0*/  YIELD ;  /* 0x0000000000007946 */ /* 0x000fea0003800000 */
[----:B------:R-:W-:-:S13]  /*31e0*/  ISETP.NE.AND P0, PT, R18, R21, PT ;  /* 0x000000151200720c */ /* 0x000fda0003f05270 */
[----:B------:R-:W-:Y:S05]  /*31f0*/  @P0 BRA `(.L_x_1064) ;  /* 0xfffffffc00ec0947 */ /* 0x000fea000383ffff */
.L_x_1063:
        /* <DEDUP_REMOVED lines=17> */
.L_x_1068:
        /* <DEDUP_REMOVED lines=115> */
.L_x_1067:
        /* <DEDUP_REMOVED lines=61> */
.L_x_1069:
[----:B------:R-:W-:-:S13]  /*3e10*/  ISETP.NE.OR P0, PT, R27, RZ, P0 ;  /* 0x000000ff1b00720c */ /* 0x000fda0000705670 */
[----:B------:R-:W-:Y:S05]  /*3e20*/  @!P0 BRA `(.L_x_1065) ;  /* 0x00000000007c8947 */ /* 0x000fea0003800000 */
.L_x_1066:
        /* <DEDUP_REMOVED lines=31> */
.L_x_1065:
        /* <DEDUP_REMOVED lines=11> */
.L_x_1071:
[----:B------:R-:W-:Y:S05]  /*40d0*/  BSYNC B0 ;  /* 0x0000000000007941 */ /* 0x000fea0003800000 */
.L_x_1070:
        /* <DEDUP_REMOVED lines=16> */
.L_x_1062:
[----:B------:R-:W1:Y:S01]  /*41e0*/  S2UR UR11, SR_CgaCtaId ;  /* 0x00000000000b79c3 */ /* 0x000e620000008800 */
[----:B------:R-:W-:Y:S01]  /*41f0*/  UMOV UR10, 0x400 ;  /* 0x00000400000a7882 */ /* 0x000fe20000000000 */
[C---:B------:R-:W-:Y:S02]  /*4200*/  IADD3 R24, R46.reuse, 0x40, RZ ;  /* 0x000000402e187810 */ /* 0x040fe40007ffe0ff */
[C---:B------:R-:W-:Y:S02]  /*4210*/  IADD3 R21, R46.reuse, 0x80, RZ ;  /* 0x000000802e157810 */ /* 0x040fe40007ffe0ff */
[----:B0-2---:R-:W-:Y:S02]  /*4220*/  IADD3 R18, R46, 0xc0, RZ ;  /* 0x000000c02e127810 */ /* 0x005fe40007ffe0ff */
[----:B------:R-:W-:Y:S02]  /*4230*/  SHF.R.S32.HI R25, RZ, 0x1f, R24 ;  /* 0x0000001fff197819 */ /* 0x000fe40000011418 */
[----:B------:R-:W-:-:S02]  /*4240*/  SHF.R.S32.HI R22, RZ, 0x1f, R21 ;  /* 0x0000001fff167819 */ /* 0x000fc40000011415 */
[----:B------:R-:W-:Y:S01]  /*4250*/  SHF.R.S32.HI R19, RZ, 0x1f, R18 ;  /* 0x0000001fff137819 */ /* 0x000fe20000011412 */
[----:B-1----:R-:W-:-:S09]  /*4260*/  ULEA UR10, UR11, UR10, 0x18 ;  /* 0x0000000a0b0a7291 */ /* 0x002fd2000f8ec03f */
[----:B------:R-:W-:Y:S01]  /*4270*/  @!P2 STS.64 [UR10+0x78], R14 ;  /* 0x0000780eff00a988 */ /* 0x000fe20008000a0a */
[----:B------:R-:W-:Y:S06]  /*4280*/  BAR.SYNC.DEFER_BLOCKING 0x0 ;  /* 0x0000000000007b1d */ /* 0x000fec0000010000 */
[----:B------:R-:W0:Y:S01]  /*4290*/  LDS.64 R16, [UR10+0x78] ;  /* 0x0000780aff107984 */ /* 0x000e220008000a00 */
[----:B------:R-:W-:Y:S02]  /*42a0*/  ULDC.64 UR10, c[0x0][0x290] ;  /* 0x0000a400000a7ab9 */ /* 0x000fe40000000a00 */
[----:B------:R-:W-:-:S02]  /*42b0*/  ISETP.GE.U32.AND P0, PT, R24, UR10, PT ;  /* 0x0000000a18007c0c */ /* 0x000fc4000bf06070 */
[----:B------:R-:W-:Y:S02]  /*42c0*/  ISETP.GE.U32.AND P2, PT, R21, UR10, PT ;  /* 0x0000000a15007c0c */ /* 0x000fe4000bf46070 */
[----:B------:R-:W-:Y:S01]  /*42d0*/  ISETP.GE.U32.AND P3, PT, R18, UR10, PT ;  /* 0x0000000a12007c0c */ /* 0x000fe2000bf66070 */
[----:B------:R-:W-:Y:S01]  /*42e0*/  ULDC UR10, c[0x0][0x2bc] ;  /* 0x0000af00000a7ab9 */ /* 0x000fe20000000800 */
[----:B------:R-:W-:Y:S02]  /*42f0*/  ISETP.GE.AND.EX P0, PT, R25, UR11, PT, P0 ;  /* 0x0000000b19007c0c */ /* 0x000fe4000bf06300 */
[----:B------:R-:W-:Y:S02]  /*4300*/  ISETP.GE.AND.EX P2, PT, R22, UR11, PT, P2 ;  /* 0x0000000b16007c0c */ /* 0x000fe4000bf46320 */
[----:B------:R-:W-:Y:S02]  /*4310*/  ISETP.GE.AND.EX P3, PT, R19, UR11, PT, P3 ;  /* 0x0000000b13007c0c */ /* 0x000fe4000bf66330 */
[----:B------:R-:W-:-:S02]  /*4320*/  ISETP.GT.U32.OR P0, PT, R47, 0x17f, P0 ;  /* 0x0000017f2f00780c */ /* 0x000fc40000704470 */
[C---:B------:R-:W-:Y:S02]  /*4330*/  ISETP.GT.U32.OR P2, PT, R47.reuse, 0x17f, P2 ;  /* 0x0000017f2f00780c */ /* 0x040fe40001744470 */
[----:B------:R-:W-:Y:S01]  /*4340*/  ISETP.GT.U32.OR P3, PT, R47, 0x17f, P3 ;  /* 0x0000017f2f00780c */ /* 0x000fe20001f64470 */
[----:B0-----:R-:W-:Y:S01]  /*4350*/  FMUL.FTZ R20, R16, UR10 ;  /* 0x0000000a10147c20 */ /* 0x001fe20008410000 */
[----:B------:R-:W-:Y:S01]  /*4360*/  FMUL.FTZ R23, R17, UR10 ;  /* 0x0000000a11177c20 */ /* 0x000fe20008410000 */
        /* <DEDUP_REMOVED lines=19> */
.L_x_1072:
[----:B------:R-:W-:Y:S04]  /*44a0*/  BSSY B0, `(.L_x_1073) ;  /* 0x0000014000007945 */ /* 0x000fe80003800000 */
[----:B------:R-:W-:Y:S05]  /*44b0*/  @!P1 BRA `(.L_x_1074) ;  /* 0x0000000000489947 */ /* 0x000fea0003800000 */
[----:B------:R-:W-:Y:S01]  /*44c0*/  SHF.R.S32.HI R17, RZ, 0x1f, R46 ;  /* 0x0000001fff117819 */ /* 0x000fe2000001142e */
[----:B------:R-:W-:Y:S01]  /*44d0*/  ULDC.64 UR10, c[0x0][0x288] ;  /* 0x0000a200000a7ab9 */ /* 0x000fe20000000a00 */
[----:B------:R-:W-:Y:S01]  /*44e0*/  MOV R14, R50 ;  /* 0x00000032000e7202 */ /* 0x000fe20000000f00 */
[-CC-:B------:R-:W-:Y:S01]  /*44f0*/  FFMA.FTZ R43, R43, R20.reuse, R23.reuse ;  /* 0x000000142b2b7223 */ /* 0x180fe20000010017 */
[----:B------:R-:W-:Y:S01]  /*4500*/  MOV R15, R53 ;  /* 0x00000035000f7202 */ /* 0x000fe20000000f00 */
[----:B------:R-:W-:Y:S02]  /*4510*/  IMAD R17, R17, UR10, RZ ;  /* 0x0000000a11117c24 */ /* 0x000fe4000f8e02ff */
[----:B------:R-:W-:Y:S01]  /*4520*/  FFMA.FTZ R40, R40, R20, R23 ;  /* 0x0000001428287223 */ /* 0x000fe20000010017 */
[----:B------:R-:W-:Y:S01]  /*4530*/  FFMA.FTZ R16, R10, R2, -R43 ;  /* 0x000000020a107223 */ /* 0x000fe2000001082b */
[----:B------:R-:W-:-:S04]  /*4540*/  IMAD.WIDE.U32 R14, R46, UR10, R14 ;  /* 0x0000000a2e0e7c25 */ /* 0x000fc8000f8e000e */
[----:B------:R-:W-:Y:S01]  /*4550*/  FMUL.FTZ R16, R16, UR16 ;  /* 0x0000001010107c20 */ /* 0x000fe20008410000 */
[----:B------:R-:W-:Y:S01]  /*4560*/  IMAD R17, R46, UR11, R17 ;  /* 0x0000000b2e117c24 */ /* 0x000fe2000f8e0211 */
[----:B------:R-:W-:Y:S02]  /*4570*/  ULDC.64 UR10, c[0x0][0x210] ;  /* 0x00008400000a7ab9 */ /* 0x000fe40000000a00 */
[----:B------:R-:W-:Y:S02]  /*4580*/  LEA R2, P5, R14, UR10, 0x2 ;  /* 0x0000000a0e027c11 */ /* 0x000fe4000f8a10ff */
[----:B------:R-:W-:Y:S01]  /*4590*/  IADD3 R15, R15, R17, RZ ;  /* 0x000000110f0f7210 */ /* 0x000fe20007ffe0ff */
[----:B------:R-:W-:-:S03]  /*45a0*/  FFMA.FTZ R17, R11, R3, -R40 ;  /* 0x000000030b117223 */ /* 0x000fc60000010828 */
[----:B------:R-:W-:Y:S01]  /*45b0*/  LEA.HI.X R3, R14, UR11, R15, 0x2, P5 ;  /* 0x0000000b0e037c11 */ /* 0x000fe2000a8f140f */
[----:B------:R-:W-:-:S05]  /*45c0*/  FMUL.FTZ R17, R17, UR16 ;  /* 0x0000001011117c20 */ /* 0x000fca0008410000 */
[----:B------:R0:W-:Y:S02]  /*45d0*/  STG.E.64 desc[UR14][R2.64], R16 ;  /* 0x0000001002007986 */ /* 0x0001e4000c101b0e */
.L_x_1074:
[----:B------:R-:W-:Y:S05]  /*45e0*/  BSYNC B0 ;  /* 0x0000000000007941 */ /* 0x000fea0003800000 */
.L_x_1073:
[----:B------:R-:W-:Y:S05]  /*45f0*/  @!P4 BRA `(.L_x_1075) ;  /* 0x000000000048c947 */ /* 0x000fea0003800000 */
        /* <DEDUP_REMOVED lines=18> */
.L_x_1075:
[----:B------:R-:W-:Y:S04]  /*4720*/  BSSY B0, `(.L_x_1076) ;  /* 0x0000013000007945 */ /* 0x000fe80003800000 */
[----:B------:R-:W-:Y:S05]  /*4730*/  @P0 BRA `(.L_x_1077) ;  /* 0x0000000000440947 */ /* 0x000fea0003800000 */
[----:B------:R-:W-:Y:S01]  /*4740*/  ULDC.64 UR10, c[0x0][0x288] ;  /* 0x0000a200000a7ab9 */ /* 0x000fe20000000a00 */
[----:B0-----:R-:W-:Y:S01]  /*4750*/  MOV R2, R50 ;  /* 0x0000003200027202 */ /* 0x001fe20000000f00 */
        /* <DEDUP_REMOVED lines=11> */
[----:B------:R-:W-:Y:S01]  /*4810*/  IADD3 R25, R3, R25, RZ ;  /* 0x0000001903197210 */ /* 0x000fe20007ffe0ff */
[----:B------:R-:W-:-:S03]  /*4820*/  FMUL.FTZ R15, R15, UR16 ;  /* 0x000000100f0f7c20 */ /* 0x000fc60008410000 */
[----:B------:R-:W-:-:S05]  /*4830*/  LEA.HI.X R5, R2, UR11, R25, 0x2, P0 ;  /* 0x0000000b02057c11 */ /* 0x000fca00080f1419 */
[----:B------:R1:W-:Y:S02]  /*4840*/  STG.E.64 desc[UR14][R4.64], R14 ;  /* 0x0000000e04007986 */ /* 0x0003e4000c101b0e */
.L_x_1077:
[----:B------:R-:W-:Y:S05]  /*4850*/  BSYNC B0 ;  /* 0x0000000000007941 */ /* 0x000fea0003800000 */
.L_x_1076:
[----:B------:R-:W-:Y:S05]  /*4860*/  @!P4 BRA `(.L_x_1078) ;  /* 0x000000000048c947 */ /* 0x000fea0003800000 */
[----:B0-----:R-:W-:Y:S01]  /*4870*/  FFMA.FTZ R2, R39, R10, R12 ;  /* 0x0000000a27027223 */ /* 0x001fe2000001000c */
[----:B------:R-:W-:-:S03]  /*4880*/  FFMA.FTZ R3, R36, R11, R13 ;  /* 0x0000000b24037223 */ /* 0x000fc6000001000d */
[----:B-1----:R-:W-:Y:S01]  /*4890*/  FMUL.FTZ R4, R2, -1.4426950216293334961 ;  /* 0xbfb8aa3b02047820 */ /* 0x002fe20000410000 */
        /* <DEDUP_REMOVED lines=15> */
.L_x_1078:
        /* <DEDUP_REMOVED lines=8> */
[----:B------:R-:W-:-:S04]  /*4a10*/  IMAD.WIDE.U32 R2, R21, UR10, R2 ;  /* 0x0000000a15027c25 */ /* 0x000fc8000f8e0002 */
[----:B------:R-:W-:Y:S01]  /*4a20*/  FFMA.FTZ R39, R10, R6, -R39 ;  /* 0x000000060a277223 */ /* 0x000fe20000010827 */
[----:B------:R-:W-:Y:S01]  /*4a30*/  FFMA.FTZ R7, R11, R7, -R36 ;  /* 0x000000070b077223 */ /* 0x000fe20000010824 */
[----:B------:R-:W-:Y:S01]  /*4a40*/  IMAD R21, R21, UR11, R22 ;  /* 0x0000000b15157c24 */ /* 0x000fe2000f8e0216 */
[----:B------:R-:W-:Y:S01]  /*4a50*/  ULDC.64 UR10, c[0x0][0x210] ;  /* 0x00008400000a7ab9 */ /* 0x000fe20000000a00 */
[----:B------:R-:W-:Y:S01]  /*4a60*/  FMUL.FTZ R6, R39, UR16 ;  /* 0x0000001027067c20 */ /* 0x000fe20008410000 */
[----:B-1----:R-:W-:Y:S01]  /*4a70*/  LEA R4, P0, R2, UR10, 0x2 ;  /* 0x0000000a02047c11 */ /* 0x002fe2000f8010ff */
[----:B------:R-:W-:Y:S01]  /*4a80*/  FMUL.FTZ R7, R7, UR16 ;  /* 0x0000001007077c20 */ /* 0x000fe20008410000 */
[----:B------:R-:W-:-:S04]  /*4a90*/  IADD3 R21, R3, R21, RZ ;  /* 0x0000001503157210 */ /* 0x000fc80007ffe0ff */
[----:B------:R-:W-:-:S05]  /*4aa0*/  LEA.HI.X R5, R2, UR11, R21, 0x2, P0 ;  /* 0x0000000b02057c11 */ /* 0x000fca00080f1415 */
[----:B------:R2:W-:Y:S02]  /*4ab0*/  STG.E.64 desc[UR14][R4.64], R6 ;  /* 0x0000000604007986 */ /* 0x0005e4000c101b0e */
.L_x_1080:
[----:B------:R-:W-:Y:S05]  /*4ac0*/  BSYNC B0 ;  /* 0x0000000000007941 */ /* 0x000fea0003800000 */
.L_x_1079:
[----:B------:R-:W-:Y:S05]  /*4ad0*/  @!P4 BRA `(.L_x_1081) ;  /* 0x000000000048c947 */ /* 0x000fea0003800000 */
[----:B------:R-:W-:Y:S01]  /*4ae0*/  FFMA.FTZ R12, R37, R10, R12 ;  /* 0x0000000a250c7223 */ /* 0x000fe2000001000c */
[----:B------:R-:W-:-:S03]  /*4af0*/  FFMA.FTZ R13, R0, R11, R13 ;  /* 0x0000000b000d7223 */ /* 0x000fc6000001000d */
[----:B0-----:R-:W-:Y:S01]  /*4b00*/  FMUL.FTZ R2, R12, -1.4426950216293334961 ;  /* 0xbfb8aa3b0c027820 */ /* 0x001fe20000410000 */
[----:B-12---:R-:W-:-:S05]  /*4b10*/  FMUL.FTZ R4, R13, -1.4426950216293334961 ;  /* 0xbfb8aa3b0d047820 */ /* 0x006fca0000410000 */
        /* <DEDUP_REMOVED lines=14> */
.L_x_1081:
[----:B------:R-:W-:Y:S04]  /*4c00*/  BSSY B0, `(.L_x_1082) ;  /* 0x0000012000007945 */ /* 0x000fe80003800000 */
        /* <DEDUP_REMOVED lines=11> */
[----:B-12---:R-:W-:Y:S01]  /*4cc0*/  FMUL.FTZ R4, R37, UR16 ;  /* 0x0000001025047c20 */ /* 0x006fe20008410000 */
[----:B0-----:R-:W-:Y:S01]  /*4cd0*/  LEA R2, P0, R50, UR10, 0x2 ;  /* 0x0000000a32027c11 */ /* 0x001fe2000f8010ff */
[----:B------:R-:W-:Y:S01]  /*4ce0*/  FMUL.FTZ R5, R0, UR16 ;  /* 0x0000001000057c20 */ /* 0x000fe20008410000 */
[----:B------:R-:W-:-:S04]  /*4cf0*/  IADD3 R19, R51, R19, RZ ;  /* 0x0000001333137210 */ /* 0x000fc80007ffe0ff */
[----:B------:R-:W-:-:S05]  /*4d00*/  LEA.HI.X R3, R50, UR11, R19, 0x2, P0 ;  /* 0x0000000b32037c11 */ /* 0x000fca00080f1413 */
[----:B------:R3:W-:Y:S02]  /*4d10*/  STG.E.64 desc[UR14][R2.64], R4 ;  /* 0x0000000402007986 */ /* 0x0007e4000c101b0e */
.L_x_1083:
[----:B------:R-:W-:Y:S05]  /*4d20*/  BSYNC B0 ;  /* 0x0000000000007941 */ /* 0x000fea0003800000 */
.L_x_1082:
[----:B------:R-:W-:Y:S01]  /*4d30*/  ULDC UR10, c[0x0][0x10] ;  /* 0x00000400000a7ab9 */ /* 0x000fe20000000800 */
[----:B------:R-:W-:Y:S02]  /*4d40*/  UIADD3 UR4, UR4, 0x1, URZ ;  /* 0x0000000104047890 */ /* 0x000fe4000fffe03f */
[----:B------:R-:W-:-:S04]  /*4d50*/  UIADD3 UR12, UR10, UR12, URZ ;  /* 0x0000000c0a0c7290 */ /* 0x000fc8000fffe03f */
[----:B------:R-:W-:-:S06]  /*4d60*/  UISETP.GE.AND UP0, UPT, UR12, UR5, UPT ;  /* 0x000000050c00728c */ /* 0x000fcc000bf06270 */
[----:B------:R-:W-:-:S13]  /*4d70*/  PLOP3.LUT P0, PT, PT, PT, UP0, 0x80, 0x0 ;  /* 0x000000000000781c */ /* 0x000fda0003f0f008 */
[----:B------:R-:W-:Y:S05]  /*4d80*/  @!P0 BRA `(.L_x_1084) ;  /* 0xffffffb400548947 */ /* 0x000fea000383ffff */
.L_x_1049:
[----:B-123--:R-:W1:Y:S01]  /*4d90*/  LDC R4, c[0x0][0xc] ;  /* 0x00000300ff047b82 */ /* 0x00ee620000000800 */
        /* <DEDUP_REMOVED lines=18> */
.L_x_1086:
[----:B------:R-:W-:Y:S05]  /*4ec0*/  BSYNC B0 ;  /* 0x0000000000007941 */ /* 0x000fea0003800000 */
.L_x_1085:
        /* <DEDUP_REMOVED lines=11> */
.L_x_1088:
[----:B------:R-:W2:Y:S04]  /*4f80*/  LDG.E.STRONG.GPU R5, desc[UR14][R2.64] ;  /* 0x0000000e02057981 */ /* 0x000ea8000c1ef900 */
[----:B--2---:R-:W-:Y:S01]  /*4f90*/  CCTL.IVALL ;  /* 0x00000000ff00798f */ /* 0x004fe20002000000 */
[----:B------:R-:W-:Y:S05]  /*4fa0*/  YIELD ;  /* 0x0000000000007946 */ /* 0x000fea0003800000 */
[----:B------:R-:W-:-:S13]  /*4fb0*/  ISETP.NE.AND P0, PT, R5, R0, PT ;  /* 0x000000000500720c */ /* 0x000fda0003f05270 */
[----:B------:R-:W-:Y:S05]  /*4fc0*/  @P0 BRA `(.L_x_1088) ;  /* 0xfffffffc00ec0947 */ /* 0x000fea000383ffff */
.L_x_1087:
        /* <DEDUP_REMOVED lines=24> */
.L_x_1089:
        /* <DEDUP_REMOVED lines=23> */
.L_x_1090:
        /* <DEDUP_REMOVED lines=12> */
.L_x_2305:


//--------------------- .text._Z35group_norm_nhwc_bwd_one_pass_kernelI11Fp32IOFp32WLi512ELi12ELi384EEv26Group_norm_nhwc_bwd_params --------------------------
	.section	.text._Z35group_norm_nhwc_bwd_one_pass_kernelI11Fp32IOFp32WLi512ELi12ELi384EEv26Group_norm_nhwc_bwd_params,"ax",@progbits
	.align	128
        .global         _Z35group_norm_nhwc_bwd_one_pass_kernelI11Fp32IOFp32WLi512ELi12ELi384EEv26Group_norm_nhwc_bwd_params
        .type           _Z35group_norm_nhwc_bwd_one_pass_kernelI11Fp32IOFp32WLi512ELi12ELi384EEv26Group_norm_nhwc_bwd_params,@function
        .size           _Z35group_norm_nhwc_bwd_one_pass_kernelI11Fp32IOFp32WLi512ELi12ELi384EEv26Group_norm_nhwc_bwd_params,(.L_x_2306 - _Z35group_norm_nhwc_bwd_one_pass_kernelI11Fp32IOFp32WLi512ELi12ELi384EEv26Group_norm_nhwc_bwd_params)
        .other          _Z35group_norm_nhwc_bwd_one_pass_kernelI11Fp32IOFp32WLi512ELi12ELi384EEv26Group_norm_nhwc_bwd_params,@"STO_CUDA_ENTRY STV_DEFAULT"
_Z35group_norm_nhwc_bwd_one_pass_kernelI11Fp32IOFp32WLi512ELi12ELi384EEv26Group_norm_nhwc_bwd_params:
.text._Z35group_norm_nhwc_bwd_one_pass_kernelI11Fp32IOFp32WLi512ELi12ELi384EEv26Group_norm_nhwc_bwd_params:
[----:B------:R-:W-:Y:S08]  /*0000*/  LDC R1, c[0x0][0x28] ;  /* 0x00000a00ff017b82 */ /* 0x000ff00000000800 */
[----:B------:R-:W0:Y:S01]  /*0010*/  S2UR UR6, SR_CTAID.Y ;  /* 0x00000000000679c3 */ /* 0x000e220000002600 */
[----:B------:R-:W-:Y:S01]  /*0020*/  ULDC UR4, c[0x0][0x2a0] ;  /* 0x0000a80000047ab9 */ /* 0x000fe20000000800 */
[----:B------:R-:W-:Y:S01]  /*0030*/  ULDC UR5, c[0x0][0x270] ;  /* 0x00009c0000057ab9 */ /* 0x000fe20000000800 */
[----:B------:R-:W1:Y:S01]  /*0040*/  S2R R58, SR_TID.X ;  /* 0x00000000003a7919 */ /* 0x000e620000002100 */
[----:B------:R-:W-:Y:S01]  /*0050*/  UIMAD UR4, UR4, UR5, URZ ;  /* 0x00000005040472a4 */ /* 0x000fe2000f8e023f */
[----:B------:R-:W-:-:S03]  /*0060*/  ULDC.64 UR8, c[0x0][0x208] ;  /* 0x0000820000087ab9 */ /* 0x000fc60000000a00 */
[----:B------:R-:W2:Y:S01]  /*0070*/  S2UR UR7, SR_CTAID.X ;  /* 0x00000000000779c3 */ /* 0x000ea20000002500 */
[----:B0-----:R-:W-:-:S04]  /*0080*/  MOV R52, UR6 ;  /* 0x0000000600347c02 */ /* 0x001fc80008000f00 */
[----:B------:R-:W-:-:S13]  /*0090*/  ISETP.GE.AND P0, PT, R52, UR4, PT ;  /* 0x0000000434007c0c */ /* 0x000fda000bf06270 */
[----:B-12---:R-:W-:Y:S05]  /*00a0*/  @P0 BRA `(.L_x_1091) ;  /* 0x0000006400dc0947 */ /* 0x006fea0003800000 */
[----:B------:R-:W0:Y:S01]  /*00b0*/  LDC R0, c[0x0][0x2ac] ;  /* 0x0000ab00ff007b82 */ /* 0x000e220000000800 */
[C---:B------:R-:W-:Y:S01]  /*00c0*/  IMAD.WIDE.U32 R2, R58.reuse, -0x55555555, RZ ;  /* 0xaaaaaaab3a027825 */ /* 0x040fe200078e00ff */
[----:B------:R-:W-:Y:S01]  /*00d0*/  ULDC.64 UR10, c[0x0][0x290] ;  /* 0x0000a400000a7ab9 */ /* 0x000fe20000000a00 */
[----:B------:R-:W-:Y:S01]  /*00e0*/  ISETP.GE.U32.AND P1, PT, R58, 0x180, PT ;  /* 0x000001803a00780c */ /* 0x000fe20003f26070 */
[----:B------:R-:W1:Y:S01]  /*00f0*/  S2R R50, SR_LANEID ;  /* 0x0000000000327919 */ /* 0x000e620000000000 */
[----:B------:R-:W-:Y:S01]  /*0100*/  UMOV UR5, 0x400 ;  /* 0x0000040000057882 */ /* 0x000fe20000000000 */
[----:B------:R-:W-:Y:S01]  /*0110*/  SHF.R.U32.HI R3, RZ, 0x2, R3 ;  /* 0x00000002ff037819 */ /* 0x000fe20000011603 */
[----:B------:R-:W-:Y:S01]  /*0120*/  HFMA2.MMA R53, -RZ, RZ, 0, 0 ;  /* 0x00000000ff357435 */ /* 0x000fe200000001ff */
[----:B------:R-:W2:Y:S01]  /*0130*/  LDC.64 R8, c[0x0][0x288] ;  /* 0x0000a200ff087b82 */ /* 0x000ea20000000a00 */
[----:B------:R-:W-:Y:S02]  /*0140*/  MOV R54, R52 ;  /* 0x0000003400367202 */ /* 0x000fe40000000f00 */
[----:B------:R-:W-:-:S05]  /*0150*/  IMAD R59, R3, -0x6, R58 ;  /* 0xfffffffa033b7824 */ /* 0x000fca00078e023a */
[----:B------:R-:W3:Y:S01]  /*0160*/  S2UR UR6, SR_CgaCtaId ;  /* 0x00000000000679c3 */ /* 0x000ee20000008800 */
[----:B------:R-:W-:Y:S01]  /*0170*/  SHF.L.U32 R59, R59, 0x1, RZ ;  /* 0x000000013b3b7819 */ /* 0x000fe200000006ff */
[----:B0-----:R-:W-:-:S06]  /*0180*/  IMAD R57, R0, UR7, R3 ;  /* 0x0000000700397c24 */ /* 0x001fcc000f8e0203 */
[----:B------:R-:W0:Y:S01]  /*0190*/  LDC R51, c[0x0][0x10] ;  /* 0x00000400ff337b82 */ /* 0x000e220000000800 */
[C---:B------:R-:W-:Y:S02]  /*01a0*/  IADD3 R56, R57.reuse, 0x40, RZ ;  /* 0x0000004039387810 */ /* 0x040fe40007ffe0ff */
[C---:B------:R-:W-:Y:S02]  /*01b0*/  ISETP.LT.U32.AND P5, PT, R57.reuse, UR10, PT ;  /* 0x0000000a39007c0c */ /* 0x040fe4000bfa1070 */
[----:B------:R-:W-:Y:S02]  /*01c0*/  SHF.R.S32.HI R0, RZ, 0x1f, R57 ;  /* 0x0000001fff007819 */ /* 0x000fe40000011439 */
[----:B------:R-:W-:Y:S02]  /*01d0*/  ISETP.LT.U32.AND P4, PT, R56, UR10, PT ;  /* 0x0000000a38007c0c */ /* 0x000fe4000bf81070 */
[----:B------:R-:W-:Y:S02]  /*01e0*/  SHF.R.S32.HI R2, RZ, 0x1f, R56 ;  /* 0x0000001fff027819 */ /* 0x000fe40000011438 */
[----:B------:R-:W-:Y:S01]  /*01f0*/  ISETP.LT.AND.EX P5, PT, R0, UR11, !P1, P5 ;  /* 0x0000000b00007c0c */ /* 0x000fe2000cfa1350 */
[----:B---3--:R-:W-:Y:S01]  /*0200*/  ULEA UR5, UR6, UR5, 0x18 ;  /* 0x0000000506057291 */ /* 0x008fe2000f8ec03f */
[----:B------:R-:W-:-:S02]  /*0210*/  IADD3 R0, R57, 0x80, RZ ;  /* 0x0000008039007810 */ /* 0x000fc40007ffe0ff */
[C---:B------:R-:W-:Y:S02]  /*0220*/  IADD3 R4, R57.reuse, 0xc0, RZ ;  /* 0x000000c039047810 */ /* 0x040fe40007ffe0ff */
[----:B------:R-:W-:Y:S01]  /*0230*/  ISETP.LT.AND.EX P4, PT, R2, UR11, !P1, P4 ;  /* 0x0000000b02007c0c */ /* 0x000fe2000cf81340 */
[----:B--2---:R-:W-:Y:S01]  /*0240*/  IMAD.WIDE.U32 R2, R8, 0x3, RZ ;  /* 0x0000000308027825 */ /* 0x004fe200078e00ff */
[----:B------:R-:W-:Y:S02]  /*0250*/  IADD3 R5, R57, 0x100, RZ ;  /* 0x0000010039057810 */ /* 0x000fe40007ffe0ff */
[----:B------:R-:W-:Y:S02]  /*0260*/  LEA R7, R9, R9, 0x1 ;  /* 0x0000000909077211 */ /* 0x000fe400078e08ff */
[----:B------:R-:W-:Y:S02]  /*0270*/  ISETP.LT.U32.AND P3, PT, R0, UR10, PT ;  /* 0x0000000a00007c0c */ /* 0x000fe4000bf61070 */
[----:B------:R-:W-:-:S02]  /*0280*/  ISETP.LT.U32.AND P2, PT, R4, UR10, PT ;  /* 0x0000000a04007c0c */ /* 0x000fc4000bf41070 */
[----:B------:R-:W-:Y:S02]  /*0290*/  SHF.R.S32.HI R0, RZ, 0x1f, R0 ;  /* 0x0000001fff007819 */ /* 0x000fe40000011400 */
[----:B------:R-:W-:Y:S02]  /*02a0*/  SHF.R.S32.HI R4, RZ, 0x1f, R4 ;  /* 0x0000001fff047819 */ /* 0x000fe40000011404 */
[----:B------:R-:W-:Y:S01]  /*02b0*/  ISETP.LT.U32.AND P0, PT, R5, UR10, PT ;  /* 0x0000000a05007c0c */ /* 0x000fe2000bf01070 */
[----:B------:R-:W-:Y:S01]  /*02c0*/  ULDC.U8 UR10, c[0x0][0x2a4] ;  /* 0x0000a900000a7ab9 */ /* 0x000fe20000000000 */
[----:B------:R-:W-:Y:S02]  /*02d0*/  SHF.R.S32.HI R5, RZ, 0x1f, R5 ;  /* 0x0000001fff057819 */ /* 0x000fe40000011405 */
[----:B------:R-:W-:Y:S02]  /*02e0*/  IADD3 R7, R3, R7, RZ ;  /* 0x0000000703077210 */ /* 0x000fe40007ffe0ff */
[----:B------:R-:W-:-:S02]  /*02f0*/  ISETP.LT.AND.EX P3, PT, R0, UR11, !P1, P3 ;  /* 0x0000000b00007c0c */ /* 0x000fc4000cf61330 */
[----:B------:R-:W-:Y:S02]  /*0300*/  ISETP.LT.AND.EX P2, PT, R4, UR11, !P1, P2 ;  /* 0x0000000b04007c0c */ /* 0x000fe4000cf41320 */
[----:B------:R-:W-:Y:S02]  /*0310*/  ISETP.LT.AND.EX P1, PT, R5, UR11, !P1, P0 ;  /* 0x0000000b05007c0c */ /* 0x000fe4000cf21300 */
[----:B------:R-:W-:Y:S02]  /*0320*/  LEA.HI R46, P0, R9, R8, RZ, 0x1 ;  /* 0x00000008092e7211 */ /* 0x000fe400078108ff */
[----:B------:R-:W-:Y:S02]  /*0330*/  LEA.HI R47, P6, R7, R2, RZ, 0x1 ;  /* 0x00000002072f7211 */ /* 0x000fe400078d08ff */
[----:B------:R-:W-:Y:S02]  /*0340*/  SHF.R.S32.HI R3, RZ, 0x1f, R58 ;  /* 0x0000001fff037819 */ /* 0x000fe4000001143a */
[----:B------:R-:W-:-:S02]  /*0350*/  IADD3.X R5, RZ, R9, RZ, P0, !PT ;  /* 0x00000009ff057210 */ /* 0x000fc400007fe4ff */
[----:B------:R-:W-:Y:S02]  /*0360*/  IADD3.X R0, RZ, R7, RZ, P6, !PT ;  /* 0x00000007ff007210 */ /* 0x000fe400037fe4ff */
[----:B------:R-:W-:Y:S02]  /*0370*/  LEA.HI R3, R3, R58, RZ, 0x5 ;  /* 0x0000003a03037211 */ /* 0x000fe400078f28ff */
[----:B------:R-:W-:Y:S02]  /*0380*/  SHF.R.S64 R46, R46, 0x1, R5 ;  /* 0x000000012e2e7819 */ /* 0x000fe40000001005 */
[----:B------:R-:W-:Y:S02]  /*0390*/  SHF.R.S64 R47, R47, 0x1, R0 ;  /* 0x000000012f2f7819 */ /* 0x000fe40000001000 */
[----:B------:R-:W-:Y:S02]  /*03a0*/  SHF.R.S32.HI R3, RZ, 0x5, R3 ;  /* 0x00000005ff037819 */ /* 0x000fe40000011403 */
[----:B------:R-:W-:-:S02]  /*03b0*/  SHF.R.S32.HI R5, RZ, 0x1, R5 ;  /* 0x00000001ff057819 */ /* 0x000fc40000011405 */
[----:B------:R-:W-:Y:S02]  /*03c0*/  SHF.R.S32.HI R0, RZ, 0x1, R0 ;  /* 0x00000001ff007819 */ /* 0x000fe40000011400 */
[----:B------:R-:W-:Y:S02]  /*03d0*/  LEA R44, R3, UR5, 0x3 ;  /* 0x00000005032c7c11 */ /* 0x000fe4000f8e18ff */
[----:B------:R-:W-:Y:S02]  /*03e0*/  IADD3 R55, R57, 0x1c0, RZ ;  /* 0x000001c039377810 */ /* 0x000fe40007ffe0ff */
[----:B------:R-:W-:Y:S02]  /*03f0*/  SHF.L.U64.HI R48, R46, 0x2, R5 ;  /* 0x000000022e307819 */ /* 0x000fe40000010205 */
[----:B01----:R-:W-:-:S07]  /*0400*/  SHF.L.U64.HI R49, R47, 0x2, R0 ;  /* 0x000000022f317819 */ /* 0x003fce0000010200 */
.L_x_1142:
[----:B0-2---:R-:W0:Y:S01]  /*0410*/  LDC R9, c[0x0][0x2a0] ;  /* 0x0000a800ff097b82 */ /* 0x005e220000000800 */
[----:B------:R-:W-:Y:S01]  /*0420*/  ULDC.64 UR12, c[0x0][0x298] ;  /* 0x0000a600000c7ab9 */ /* 0x000fe20000000a00 */
[----:B-1-34-:R-:W-:Y:S02]  /*0430*/  SHF.R.S32.HI R11, RZ, 0x1f, R56 ;  /* 0x0000001fff0b7819 */ /* 0x01afe40000011438 */
[----:B------:R-:W-:Y:S02]  /*0440*/  CS2R R36, SRZ ;  /* 0x0000000000247805 */ /* 0x000fe4000001ff00 */
[C---:B------:R-:W-:Y:S02]  /*0450*/  IADD3 R23, R57.reuse, 0x80, RZ ;  /* 0x0000008039177810 */ /* 0x040fe40007ffe0ff */
[----:B------:R-:W-:Y:S01]  /*0460*/  IADD3 R33, R57, 0x140, RZ ;  /* 0x0000014039217810 */ /* 0x000fe20007ffe0ff */
[----:B------:R-:W1:Y:S08]  /*0470*/  @P5 LDC.64 R30, c[0x0][0x230] ;  /* 0x00008c00ff1e5b82 */ /* 0x000e700000000a00 */
        /* <DEDUP_REMOVED lines=9> */
[----:B---3--:R-:W-:-:S04]  /*0510*/  IADD3 R2, R0, 0xffffffe, RZ ;  /* 0x0ffffffe00027810 */ /* 0x008fc80007ffe0ff */
[----:B------:R3:W1:Y:S03]  /*0520*/  F2I.FTZ.U32.TRUNC.NTZ R3, R2 ;  /* 0x0000000200037305 */ /* 0x000666000021f000 */
[----:B------:R-:W4:Y:S01]  /*0530*/  @P2 LDC.64 R64, c[0x0][0x230] ;  /* 0x00008c00ff402b82 */ /* 0x000f220000000a00 */
[----:B---3--:R-:W-:-:S07]  /*0540*/  MOV R2, RZ ;  /* 0x000000ff00027202 */ /* 0x008fce0000000f00 */
[----:B------:R-:W3:Y:S01]  /*0550*/  @P1 LDC.64 R62, c[0x0][0x230] ;  /* 0x00008c00ff3e1b82 */ /* 0x000ee20000000a00 */
[----:B-1----:R-:W-:-:S07]  /*0560*/  IADD3 R4, RZ, -R3, RZ ;  /* 0x80000003ff047210 */ /* 0x002fce0007ffe0ff */
[----:B------:R-:W1:Y:S01]  /*0570*/  @P1 LDC.64 R24, c[0x0][0x228] ;  /* 0x00008a00ff181b82 */ /* 0x000e620000000a00 */
[----:B------:R-:W-:Y:S01]  /*0580*/  IMAD R5, R4, R7, RZ ;  /* 0x0000000704057224 */ /* 0x000fe200078e02ff */
[----:B------:R-:W-:-:S03]  /*0590*/  IABS R4, R54 ;  /* 0x0000003600047213 */ /* 0x000fc60000000000 */
[----:B------:R-:W-:Y:S01]  /*05a0*/  IMAD.HI.U32 R3, R3, R5, R2 ;  /* 0x0000000503037227 */ /* 0x000fe200078e0002 */
[----:B------:R-:W-:-:S05]  /*05b0*/  LOP3.LUT R2, R54, R9, RZ, 0x3c, !PT ;  /* 0x0000000936027212 */ /* 0x000fca00078e3cff */
[----:B------:R-:W-:-:S05]  /*05c0*/  IMAD.HI.U32 R3, R3, R4, RZ ;  /* 0x0000000403037227 */ /* 0x000fca00078e00ff */
[----:B------:R-:W-:-:S05]  /*05d0*/  IADD3 R0, -R3, RZ, RZ ;  /* 0x000000ff03007210 */ /* 0x000fca0007ffe1ff */
[----:B------:R-:W-:-:S05]  /*05e0*/  IMAD R0, R7, R0, R4 ;  /* 0x0000000007007224 */ /* 0x000fca00078e0204 */
[----:B------:R-:W-:-:S13]  /*05f0*/  ISETP.GT.U32.AND P0, PT, R7, R0, PT ;  /* 0x000000000700720c */ /* 0x000fda0003f04070 */
[-C--:B------:R-:W-:Y:S02]  /*0600*/  @!P0 IADD3 R0, R0, -R7.reuse, RZ ;  /* 0x8000000700008210 */ /* 0x080fe40007ffe0ff */
[----:B------:R-:W-:Y:S02]  /*0610*/  @!P0 IADD3 R3, R3, 0x1, RZ ;  /* 0x0000000103038810 */ /* 0x000fe40007ffe0ff */
[-C--:B------:R-:W-:Y:S02]  /*0620*/  ISETP.GT.U32.AND P0, PT, R7, R0.reuse, PT ;  /* 0x000000000700720c */ /* 0x080fe40003f04070 */
[CC--:B------:R-:W-:Y:S02]  /*0630*/  IADD3 R5, R0.reuse, -R7.reuse, RZ ;  /* 0x8000000700057210 */ /* 0x0c0fe40007ffe0ff */
[----:B------:R-:W-:Y:S02]  /*0640*/  ISETP.GE.U32.AND P6, PT, R0, R7, PT ;  /* 0x000000070000720c */ /* 0x000fe40003fc6070 */
[----:B------:R-:W-:-:S02]  /*0650*/  SEL R0, R5, R0, !P0 ;  /* 0x0000000005007207 */ /* 0x000fc40004000000 */
[----:B------:R-:W-:Y:S02]  /*0660*/  ISETP.GE.AND P0, PT, R54, RZ, PT ;  /* 0x000000ff3600720c */ /* 0x000fe40003f06270 */
[----:B------:R-:W-:Y:S02]  /*0670*/  LOP3.LUT R5, RZ, R9, RZ, 0x33, !PT ;  /* 0x00000009ff057212 */ /* 0x000fe400078e33ff */
[----:B------:R-:W-:-:S05]  /*0680*/  SHF.R.S32.HI R7, RZ, 0x1f, R57 ;  /* 0x0000001fff077819 */ /* 0x000fca0000011439 */
[----:B------:R-:W-:Y:S02]  /*0690*/  @P6 IADD3 R3, R3, 0x1, RZ ;  /* 0x0000000103036810 */ /* 0x000fe40007ffe0ff */
[----:B------:R-:W-:Y:S02]  /*06a0*/  ISETP.GE.AND P6, PT, R2, RZ, PT ;  /* 0x000000ff0200720c */ /* 0x000fe40003fc6270 */
[----:B------:R-:W-:Y:S02]  /*06b0*/  @!P0 IADD3 R0, -R0, RZ, RZ ;  /* 0x000000ff00008210 */ /* 0x000fe40007ffe1ff */
[----:B------:R-:W-:Y:S02]  /*06c0*/  ISETP.NE.AND P0, PT, R9, RZ, PT ;  /* 0x000000ff0900720c */ /* 0x000fe40003f05270 */
[----:B------:R-:W2:Y:S01]  /*06d0*/  @P5 LDC.64 R8, c[0x0][0x288] ;  /* 0x0000a200ff085b82 */ /* 0x000ea20000000a00 */
[----:B------:R-:W-:Y:S02]  /*06e0*/  SHF.R.S32.HI R2, RZ, 0x1f, R59 ;  /* 0x0000001fff027819 */ /* 0x000fe4000001143b */
[----:B------:R-:W-:-:S04]  /*06f0*/  SEL R73, R5, R0, !P0 ;  /* 0x0000000005497207 */ /* 0x000fc80004000000 */
[----:B------:R-:W-:Y:S01]  /*0700*/  @!P6 IADD3 R3, -R3, RZ, RZ ;  /* 0x000000ff0303e210 */ /* 0x000fe20007ffe1ff */
[----:B------:R-:W-:-:S03]  /*0710*/  IMAD R4, R73, 0xc, RZ ;  /* 0x0000000c49047824 */ /* 0x000fc600078e02ff */
[----:B------:R-:W-:Y:S02]  /*0720*/  SEL R5, R5, R3, !P0 ;  /* 0x0000000305057207 */ /* 0x000fe40004000000 */
[----:B------:R-:W-:Y:S02]  /*0730*/  IADD3 R74, P0, R59, R4, RZ ;  /* 0x000000043b4a7210 */ /* 0x000fe40007f1e0ff */
[----:B------:R-:W-:Y:S02]  /*0740*/  SHF.R.S32.HI R0, RZ, 0x1f, R5 ;  /* 0x0000001fff007819 */ /* 0x000fe40000011405 */
[----:B------:R-:W-:Y:S02]  /*0750*/  LEA.HI.X.SX32 R75, R4, R2, 0x1, P0 ;  /* 0x00000002044b7211 */ /* 0x000fe400000f0eff */
[----:B------:R-:W0:Y:S01]  /*0760*/  @P4 LDC.64 R2, c[0x0][0x288] ;  /* 0x0000a200ff024b82 */ /* 0x000e220000000a00 */
[----:B------:R-:W-:Y:S02]  /*0770*/  IMAD R0, R0, UR12, RZ ;  /* 0x0000000c00007c24 */ /* 0x000fe4000f8e02ff */
[----:B------:R-:W-:-:S04]  /*0780*/  IMAD.WIDE.U32 R74, R5, UR12, R74 ;  /* 0x0000000c054a7c25 */ /* 0x000fc8000f8e004a */
[----:B------:R-:W-:Y:S01]  /*0790*/  IMAD R77, R5, UR13, R0 ;  /* 0x0000000d054d7c24 */ /* 0x000fe2000f8e0200 */
[----:B------:R-:W-:Y:S01]  /*07a0*/  @P5 MOV R76, R74 ;  /* 0x0000004a004c5202 */ /* 0x000fe20000000f00 */
[-C--:B--2---:R-:W-:Y:S01]  /*07b0*/  @P5 IMAD R0, R7, R8.reuse, RZ ;  /* 0x0000000807005224 */ /* 0x084fe200078e02ff */
[----:B------:R-:W2:Y:S01]  /*07c0*/  @P3 LDC.64 R4, c[0x0][0x288] ;  /* 0x0000a200ff043b82 */ /* 0x000ea20000000a00 */
[----:B------:R-:W-:Y:S01]  /*07d0*/  ULDC.64 UR12, c[0x0][0x290] ;  /* 0x0000a400000c7ab9 */ /* 0x000fe20000000a00 */
[----:B------:R-:W-:Y:S01]  /*07e0*/  IADD3 R77, R75, R77, RZ ;  /* 0x0000004d4b4d7210 */ /* 0x000fe20007ffe0ff */
[C---:B------:R-:W-:Y:S02]  /*07f0*/  @P5 IMAD R9, R57.reuse, R9, R0 ;  /* 0x0000000939095224 */ /* 0x040fe400078e0200 */
[----:B------:R-:W-:Y:S01]  /*0800*/  @P5 IMAD.WIDE.U32 R6, R57, R8, R76 ;  /* 0x0000000839065225 */ /* 0x000fe200078e004c */
[----:B------:R-:W-:-:S04]  /*0810*/  @P4 MOV R8, R74 ;  /* 0x0000004a00084202 */ /* 0x000fc80000000f00 */
[----:B------:R-:W-:Y:S01]  /*0820*/  @P5 IADD3 R7, R7, R9, RZ ;  /* 0x0000000907075210 */ /* 0x000fe20007ffe0ff */
[----:B0-----:R-:W-:Y:S01]  /*0830*/  @P4 IMAD R0, R11, R2, RZ ;  /* 0x000000020b004224 */ /* 0x001fe200078e02ff */
[----:B------:R-:W-:Y:S02]  /*0840*/  @P4 MOV R9, R77 ;  /* 0x0000004d00094202 */ /* 0x000fe40000000f00 */
[----:B------:R-:W-:Y:S01]  /*0850*/  @P5 SHF.L.U32 R11, R6, 0x2, RZ ;  /* 0x00000002060b5819 */ /* 0x000fe200000006ff */
[----:B------:R-:W-:Y:S01]  /*0860*/  @P4 IMAD R13, R56, R3, R0 ;  /* 0x00000003380d4224 */ /* 0x000fe200078e0200 */
[----:B------:R-:W-:Y:S01]  /*0870*/  @P5 SHF.L.U64.HI R10, R6, 0x2, R7 ;  /* 0x00000002060a5819 */ /* 0x000fe20000010207 */
[----:B------:R-:W-:Y:S01]  /*0880*/  IMAD.WIDE.U32 R6, R58, -0x55555555, RZ ;  /* 0xaaaaaaab3a067825 */ /* 0x000fe200078e00ff */
[C---:B------:R-:W-:Y:S02]  /*0890*/  @P5 IADD3 R30, P0, R11.reuse, R30, RZ ;  /* 0x0000001e0b1e5210 */ /* 0x040fe40007f1e0ff */
[----:B------:R-:W-:Y:S01]  /*08a0*/  @P5 IADD3 R16, P6, R11, R16, RZ ;  /* 0x000000100b105210 */ /* 0x000fe20007fde0ff */
[----:B------:R-:W-:Y:S01]  /*08b0*/  @P4 IMAD.WIDE.U32 R2, R56, R2, R8 ;  /* 0x0000000238024225 */ /* 0x000fe200078e0008 */
[----:B------:R-:W-:-:S02]  /*08c0*/  SHF.R.U32.HI R0, RZ, 0x2, R7 ;  /* 0x00000002ff007819 */ /* 0x000fc40000011607 */
[----:B------:R-:W-:Y:S02]  /*08d0*/  SHF.R.S32.HI R9, RZ, 0x1f, R23 ;  /* 0x0000001fff097819 */ /* 0x000fe40000011417 */
[----:B------:R-:W-:Y:S01]  /*08e0*/  @P4 IADD3 R7, R3, R13, RZ ;  /* 0x0000000d03074210 */ /* 0x000fe20007ffe0ff */
[----:B------:R-:W-:Y:S01]  /*08f0*/  IMAD R0, R15, UR7, R0 ;  /* 0x000000070f007c24 */ /* 0x000fe2000f8e0200 */
[C---:B------:R-:W-:Y:S02]  /*0900*/  @P5 IADD3.X R31, R10.reuse, R31, RZ, P0, !PT ;  /* 0x0000001f0a1f5210 */ /* 0x040fe400007fe4ff */
[----:B------:R-:W-:Y:S02]  /*0910*/  @P5 IADD3.X R17, R10, R17, RZ, P6, !PT ;  /* 0x000000110a115210 */ /* 0x000fe400037fe4ff */
[C---:B------:R-:W-:Y:S02]  /*0920*/  @P4 SHF.L.U32 R3, R2.reuse, 0x2, RZ ;  /* 0x0000000202034819 */ /* 0x040fe400000006ff */
[----:B------:R-:W-:Y:S01]  /*0930*/  @P4 SHF.L.U64.HI R10, R2, 0x2, R7 ;  /* 0x00000002020a4819 */ /* 0x000fe20000010207 */
[----:B--2---:R-:W-:Y:S01]  /*0940*/  @P3 IMAD R2, R9, R4, RZ ;  /* 0x0000000409023224 */ /* 0x004fe200078e02ff */
[----:B----4-:R-:W-:-:S02]  /*0950*/  @P4 IADD3 R28, P6, R3, R28, RZ ;  /* 0x0000001c031c4210 */ /* 0x010fc40007fde0ff */
[----:B------:R-:W-:Y:S01]  /*0960*/  @P4 IADD3 R26, P0, R3, R26, RZ ;  /* 0x0000001a031a4210 */ /* 0x000fe20007f1e0ff */
[----:B------:R-:W-:Y:S01]  /*0970*/  @P3 IMAD R9, R23, R5, R2 ;  /* 0x0000000517093224 */ /* 0x000fe200078e0202 */
[----:B------:R-:W-:Y:S01]  /*0980*/  IADD3 R5, R0, 0x140, RZ ;  /* 0x0000014000057810 */ /* 0x000fe20007ffe0ff */
[----:B------:R-:W0:Y:S01]  /*0990*/  @P2 LDC.64 R2, c[0x0][0x288] ;  /* 0x0000a200ff022b82 */ /* 0x000e220000000a00 */
[----:B------:R-:W-:Y:S02]  /*09a0*/  @P3 MOV R6, R74 ;  /* 0x0000004a00063202 */ /* 0x000fe40000000f00 */
[----:B------:R-:W-:Y:S02]  /*09b0*/  @P3 MOV R7, R77 ;  /* 0x0000004d00073202 */ /* 0x000fe40000000f00 */
[----:B------:R-:W-:Y:S02]  /*09c0*/  @P4 IADD3.X R29, R10, R29, RZ, P6, !PT ;  /* 0x0000001d0a1d4210 */ /* 0x000fe400037fe4ff */
[----:B------:R-:W-:-:S02]  /*09d0*/  ISETP.GE.U32.AND P6, PT, R5, UR12, PT ;  /* 0x0000000c05007c0c */ /* 0x000fc4000bfc6070 */
[----:B------:R-:W-:Y:S01]  /*09e0*/  SHF.R.S32.HI R8, RZ, 0x1f, R5 ;  /* 0x0000001fff087819 */ /* 0x000fe20000011405 */
[----:B------:R-:W-:Y:S01]  /*09f0*/  @P3 IMAD.WIDE.U32 R4, R23, R4, R6 ;  /* 0x0000000417043225 */ /* 0x000fe200078e0006 */
[----:B------:R-:W-:Y:S01]  /*0a00*/  IADD3 R13, R57, 0xc0, RZ ;  /* 0x000000c0390d7810 */ /* 0x000fe20007ffe0ff */
[----:B------:R-:W2:Y:S01]  /*0a10*/  @P1 LDC.64 R6, c[0x0][0x288] ;  /* 0x0000a200ff061b82 */ /* 0x000ea20000000a00 */
[----:B------:R-:W-:Y:S02]  /*0a20*/  @P4 IADD3.X R27, R10, R27, RZ, P0, !PT ;  /* 0x0000001b0a1b4210 */ /* 0x000fe400007fe4ff */
[----:B------:R-:W-:Y:S02]  /*0a30*/  @P3 IADD3 R9, R5, R9, RZ ;  /* 0x0000000905093210 */ /* 0x000fe40007ffe0ff */
[----:B------:R-:W-:Y:S02]  /*0a40*/  ISETP.GE.AND.EX P6, PT, R8, UR13, PT, P6 ;  /* 0x0000000d08007c0c */ /* 0x000fe4000bfc6360 */
[----:B------:R-:W-:Y:S01]  /*0a50*/  @P3 SHF.L.U64.HI R10, R4, 0x2, R9 ;  /* 0x00000002040a3819 */ /* 0x000fe20000010209 */
[----:B------:R-:W4:Y:S01]  /*0a60*/  @P2 LDC.64 R22, c[0x0][0x228] ;  /* 0x00008a00ff162b82 */ /* 0x000f220000000a00 */
[----:B------:R-:W-:-:S02]  /*0a70*/  SHF.R.S32.HI R9, RZ, 0x1f, R13 ;  /* 0x0000001fff097819 */ /* 0x000fc4000001140d */
[----:B------:R-:W-:Y:S02]  /*0a80*/  ISETP.LT.U32.AND P6, PT, R58, 0x180, !P6 ;  /* 0x000001803a00780c */ /* 0x000fe400077c1070 */
[----:B------:R-:W-:Y:S01]  /*0a90*/  @P3 SHF.L.U32 R5, R4, 0x2, RZ ;  /* 0x0000000204053819 */ /* 0x000fe200000006ff */
[----:B0-----:R-:W-:Y:S01]  /*0aa0*/  @P2 IMAD R8, R9, R2, RZ ;  /* 0x0000000209082224 */ /* 0x001fe200078e02ff */
[----:B------:R-:W-:Y:S02]  /*0ab0*/  @P2 MOV R9, R77 ;  /* 0x0000004d00092202 */ /* 0x000fe40000000f00 */
[----:B------:R-:W-:Y:S01]  /*0ac0*/  @P3 IADD3 R18, P0, R5, R18, RZ ;  /* 0x0000001205123210 */ /* 0x000fe20007f1e0ff */
[----:B------:R-:W-:Y:S01]  /*0ad0*/  @P2 IMAD R11, R13, R3, R8 ;  /* 0x000000030d0b2224 */ /* 0x000fe200078e0208 */
[----:B------:R-:W-:Y:S02]  /*0ae0*/  @P2 MOV R8, R74 ;  /* 0x0000004a00082202 */ /* 0x000fe40000000f00 */
[----:B------:R-:W-:-:S02]  /*0af0*/  IADD3 R15, R57, 0x100, RZ ;  /* 0x00000100390f7810 */ /* 0x000fc40007ffe0ff */
[----:B------:R-:W-:Y:S01]  /*0b00*/  @P3 IADD3.X R19, R10, R19, RZ, P0, !PT ;  /* 0x000000130a133210 */ /* 0x000fe200007fe4ff */
[----:B------:R-:W-:Y:S01]  /*0b10*/  @P2 IMAD.WIDE.U32 R2, R13, R2, R8 ;  /* 0x000000020d022225 */ /* 0x000fe200078e0008 */
[----:B------:R-:W-:Y:S02]  /*0b20*/  @P3 IADD3 R20, P0, R5, R20, RZ ;  /* 0x0000001405143210 */ /* 0x000fe40007f1e0ff */
[----:B------:R-:W-:Y:S01]  /*0b30*/  SHF.R.S32.HI R9, RZ, 0x1f, R15 ;  /* 0x0000001fff097819 */ /* 0x000fe2000001140f */
[----:B------:R-:W0:Y:S01]  /*0b40*/  @P6 LDC.64 R4, c[0x0][0x288] ;  /* 0x0000a200ff046b82 */ /* 0x000e220000000a00 */
[----:B------:R-:W-:Y:S02]  /*0b50*/  @P2 IADD3 R3, R3, R11, RZ ;  /* 0x0000000b03032210 */ /* 0x000fe40007ffe0ff */
[----:B------:R-:W-:Y:S01]  /*0b60*/  @P2 SHF.L.U32 R11, R2, 0x2, RZ ;  /* 0x00000002020b2819 */ /* 0x000fe200000006ff */
[----:B--2---:R-:W-:Y:S01]  /*0b70*/  @P1 IMAD R8, R9, R6, RZ ;  /* 0x0000000609081224 */ /* 0x004fe200078e02ff */
[----:B------:R-:W-:-:S02]  /*0b80*/  @P1 MOV R9, R77 ;  /* 0x0000004d00091202 */ /* 0x000fc40000000f00 */
[----:B------:R-:W-:Y:S01]  /*0b90*/  @P3 IADD3.X R21, R10, R21, RZ, P0, !PT ;  /* 0x000000150a153210 */ /* 0x000fe200007fe4ff */
[----:B------:R-:W-:Y:S01]  /*0ba0*/  @P1 IMAD R13, R15, R7, R8 ;  /* 0x000000070f0d1224 */ /* 0x000fe200078e0208 */
[----:B------:R-:W-:Y:S02]  /*0bb0*/  @P1 MOV R8, R74 ;  /* 0x0000004a00081202 */ /* 0x000fe40000000f00 */
[----:B------:R-:W-:Y:S02]  /*0bc0*/  @P2 SHF.L.U64.HI R10, R2, 0x2, R3 ;  /* 0x00000002020a2819 */ /* 0x000fe40000010203 */
[----:B------:R-:W-:Y:S01]  /*0bd0*/  @P2 IADD3 R64, P0, R11, R64, RZ ;  /* 0x000000400b402210 */ /* 0x000fe20007f1e0ff */
[----:B------:R-:W-:Y:S01]  /*0be0*/  @P1 IMAD.WIDE.U32 R8, R15, R6, R8 ;  /* 0x000000060f081225 */ /* 0x000fe200078e0008 */
[----:B------:R-:W2:Y:S01]  /*0bf0*/  @P6 LDC.64 R2, c[0x0][0x230] ;  /* 0x00008c00ff026b82 */ /* 0x000ea20000000a00 */
[----:B------:R-:W-:Y:S02]  /*0c00*/  SHF.R.S32.HI R15, RZ, 0x1f, R33 ;  /* 0x0000001fff0f7819 */ /* 0x000fe40000011421 */
[----:B------:R-:W-:-:S02]  /*0c10*/  @P2 IADD3.X R65, R10, R65, RZ, P0, !PT ;  /* 0x000000410a412210 */ /* 0x000fc400007fe4ff */
[----:B----4-:R-:W-:Y:S02]  /*0c20*/  @P2 IADD3 R22, P0, R11, R22, RZ ;  /* 0x000000160b162210 */ /* 0x010fe40007f1e0ff */
[----:B------:R-:W-:Y:S01]  /*0c30*/  @P1 IADD3 R9, R9, R13, RZ ;  /* 0x0000000d09091210 */ /* 0x000fe20007ffe0ff */
[----:B------:R-:W4:Y:S01]  /*0c40*/  @P6 LDC.64 R6, c[0x0][0x228] ;  /* 0x00008a00ff066b82 */ /* 0x000f220000000a00 */
[----:B------:R-:W-:Y:S01]  /*0c50*/  @P2 IADD3.X R23, R10, R23, RZ, P0, !PT ;  /* 0x000000170a172210 */ /* 0x000fe200007fe4ff */
[----:B0-----:R-:W-:Y:S01]  /*0c60*/  @P6 IMAD R12, R15, R4, RZ ;  /* 0x000000040f0c6224 */ /* 0x001fe200078e02ff */
[C---:B------:R-:W-:Y:S02]  /*0c70*/  @P1 SHF.L.U32 R11, R8.reuse, 0x2, RZ ;  /* 0x00000002080b1819 */ /* 0x040fe400000006ff */
[----:B------:R-:W-:Y:S01]  /*0c80*/  @P1 SHF.L.U64.HI R10, R8, 0x2, R9 ;  /* 0x00000002080a1819 */ /* 0x000fe20000010209 */
[----:B------:R-:W-:Y:S01]  /*0c90*/  @P6 IMAD R13, R33, R5, R12 ;  /* 0x00000005210d6224 */ /* 0x000fe200078e020c */
[----:B------:R-:W-:-:S02]  /*0ca0*/  @P6 MOV R8, R74 ;  /* 0x0000004a00086202 */ /* 0x000fc40000000f00 */
[----:B------:R-:W-:Y:S02]  /*0cb0*/  @P6 MOV R9, R77 ;  /* 0x0000004d00096202 */ /* 0x000fe40000000f00 */
[----:B---3--:R-:W-:Y:S02]  /*0cc0*/  @P1 IADD3 R62, P0, R11, R62, RZ ;  /* 0x0000003e0b3e1210 */ /* 0x008fe40007f1e0ff */
[----:B------:R-:W-:Y:S01]  /*0cd0*/  IADD3 R0, R0, 0x180, RZ ;  /* 0x0000018000007810 */ /* 0x000fe20007ffe0ff */
[----:B------:R-:W-:Y:S01]  /*0ce0*/  @P6 IMAD.WIDE.U32 R4, R33, R4, R8 ;  /* 0x0000000421046225 */ /* 0x000fe200078e0008 */
[----:B------:R-:W-:Y:S02]  /*0cf0*/  @P1 IADD3.X R63, R10, R63, RZ, P0, !PT ;  /* 0x0000003f0a3f1210 */ /* 0x000fe400007fe4ff */
[----:B-1----:R-:W-:Y:S02]  /*0d00*/  @P1 IADD3 R24, P0, R11, R24, RZ ;  /* 0x000000180b181210 */ /* 0x002fe40007f1e0ff */
[----:B------:R-:W-:-:S02]  /*0d10*/  @P6 IADD3 R9, R5, R13, RZ ;  /* 0x0000000d05096210 */ /* 0x000fc40007ffe0ff */
[----:B------:R-:W-:Y:S02]  /*0d20*/  @P6 SHF.L.U32 R5, R4, 0x2, RZ ;  /* 0x0000000204056819 */ /* 0x000fe400000006ff */
[----:B------:R-:W-:Y:S02]  /*0d30*/  @P1 IADD3.X R25, R10, R25, RZ, P0, !PT ;  /* 0x000000190a191210 */ /* 0x000fe400007fe4ff */
[----:B------:R-:W-:Y:S02]  /*0d40*/  @P6 SHF.L.U64.HI R8, R4, 0x2, R9 ;  /* 0x0000000204086819 */ /* 0x000fe40000010209 */
[----:B--2---:R-:W-:Y:S02]  /*0d50*/  @P6 IADD3 R2, P0, R5, R2, RZ ;  /* 0x0000000205026210 */ /* 0x004fe40007f1e0ff */
[----:B------:R-:W-:Y:S02]  /*0d60*/  IADD3 R33, R57, 0x180, RZ ;  /* 0x0000018039217810 */ /* 0x000fe40007ffe0ff */
[----:B------:R-:W-:-:S02]  /*0d70*/  @P6 IADD3.X R3, R8, R3, RZ, P0, !PT ;  /* 0x0000000308036210 */ /* 0x000fc400007fe4ff */
[----:B----4-:R-:W-:-:S03]  /*0d80*/  @P6 IADD3 R4, P0, R5, R6, RZ ;  /* 0x0000000605046210 */ /* 0x010fc60007f1e0ff */
[----:B------:R0:W5:Y:S01]  /*0d90*/  @P6 LDG.E.64 R36, desc[UR8][R2.64] ;  /* 0x0000000802246981 */ /* 0x000162000c1e1b00 */
[----:B------:R-:W-:Y:S02]  /*0da0*/  @P6 IADD3.X R5, R8, R7, RZ, P0, !PT ;  /* 0x0000000708056210 */ /* 0x000fe400007fe4ff */
[----:B------:R-:W-:Y:S02]  /*0db0*/  ISETP.GE.U32.AND P0, PT, R0, UR12, PT ;  /* 0x0000000c00007c0c */ /* 0x000fe4000bf06070 */
[----:B------:R-:W-:Y:S02]  /*0dc0*/  SHF.R.S32.HI R0, RZ, 0x1f, R0 ;  /* 0x0000001fff007819 */ /* 0x000fe40000011400 */
[----:B------:R-:W-:Y:S02]  /*0dd0*/  SHF.R.S32.HI R7, RZ, 0x1f, R33 ;  /* 0x0000001fff077819 */ /* 0x000fe40000011421 */
[----:B------:R-:W-:-:S04]  /*0de0*/  ISETP.GE.AND.EX P0, PT, R0, UR13, PT, P0 ;  /* 0x0000000d00007c0c */ /* 0x000fc8000bf06300 */
[----:B------:R-:W-:-:S13]  /*0df0*/  ISETP.LT.U32.AND P0, PT, R58, 0x180, !P0 ;  /* 0x000001803a00780c */ /* 0x000fda0004701070 */
[----:B------:R-:W1:Y:S01]  /*0e00*/  @P0 LDC.64 R8, c[0x0][0x288] ;  /* 0x0000a200ff080b82 */ /* 0x000e620000000a00 */
[----:B------:R-:W-:-:S07]  /*0e10*/  @P0 MOV R6, R74 ;  /* 0x0000004a00060202 */ /* 0x000fce0000000f00 */
[----:B------:R-:W2:Y:S08]  /*0e20*/  @P0 LDC.64 R14, c[0x0][0x230] ;  /* 0x00008c00ff0e0b82 */ /* 0x000eb00000000a00 */
[----:B------:R-:W3:Y:S01]  /*0e30*/  @P0 LDC.64 R12, c[0x0][0x228] ;  /* 0x00008a00ff0c0b82 */ /* 0x000ee20000000a00 */
[----:B-1----:R-:W-:Y:S01]  /*0e40*/  @P0 IMAD R0, R7, R8, RZ ;  /* 0x0000000807000224 */ /* 0x002fe200078e02ff */
[----:B------:R-:W-:-:S03]  /*0e50*/  @P0 MOV R7, R77 ;  /* 0x0000004d00070202 */ /* 0x000fc60000000f00 */
[C---:B------:R-:W-:Y:S02]  /*0e60*/  @P0 IMAD R11, R33.reuse, R9, R0 ;  /* 0x00000009210b0224 */ /* 0x040fe400078e0200 */
[----:B------:R-:W-:Y:S01]  /*0e70*/  @P0 IMAD.WIDE.U32 R8, R33, R8, R6 ;  /* 0x0000000821080225 */ /* 0x000fe200078e0006 */
[----:B------:R-:W-:Y:S01]  /*0e80*/  CS2R R6, SRZ ;  /* 0x0000000000067805 */ /* 0x000fe2000001ff00 */
[----:B------:R-:W1:Y:S03]  /*0e90*/  LDC.64 R32, c[0x0][0x248] ;  /* 0x00009200ff207b82 */ /* 0x000e660000000a00 */
[----:B------:R-:W-:Y:S02]  /*0ea0*/  @P0 IADD3 R11, R9, R11, RZ ;  /* 0x0000000b090b0210 */ /* 0x000fe40007ffe0ff */
[C---:B------:R-:W-:Y:S01]  /*0eb0*/  @P0 SHF.L.U32 R9, R8.reuse, 0x2, RZ ;  /* 0x0000000208090819 */ /* 0x040fe200000006ff */
[----:B------:R4:W5:Y:S01]  /*0ec0*/  @P6 LDG.E.64 R6, desc[UR8][R4.64] ;  /* 0x0000000804066981 */ /* 0x000962000c1e1b00 */
[----:B------:R-:W-:-:S02]  /*0ed0*/  @P0 SHF.L.U64.HI R8, R8, 0x2, R11 ;  /* 0x0000000208080819 */ /* 0x000fc4000001020b */
[----:B--2---:R-:W-:-:S04]  /*0ee0*/  @P0 IADD3 R14, P6, R9, R14, RZ ;  /* 0x0000000e090e0210 */ /* 0x004fc80007fde0ff */
[C---:B------:R-:W-:Y:S02]  /*0ef0*/  @P0 IADD3.X R15, R8.reuse, R15, RZ, P6, !PT ;  /* 0x0000000f080f0210 */ /* 0x040fe400037fe4ff */
[----:B---3--:R-:W-:Y:S02]  /*0f00*/  @P0 IADD3 R12, P6, R9, R12, RZ ;  /* 0x0000000c090c0210 */ /* 0x008fe40007fde0ff */
[----:B------:R-:W-:Y:S02]  /*0f10*/  SHF.R.S32.HI R11, RZ, 0x1f, R55 ;  /* 0x0000001fff0b7819 */ /* 0x000fe40000011437 */
[----:B------:R-:W-:Y:S02]  /*0f20*/  @P0 IADD3.X R13, R8, R13, RZ, P6, !PT ;  /* 0x0000000d080d0210 */ /* 0x000fe400037fe4ff */
[----:B------:R-:W-:-:S04]  /*0f30*/  ISETP.GE.U32.AND P6, PT, R55, UR12, PT ;  /* 0x0000000c37007c0c */ /* 0x000fc8000bfc6070 */
[----:B------:R-:W-:Y:S01]  /*0f40*/  ISETP.GE.AND.EX P6, PT, R11, UR13, PT, P6 ;  /* 0x0000000d0b007c0c */ /* 0x000fe2000bfc6360 */
[----:B-1----:R-:W-:-:S03]  /*0f50*/  IMAD.WIDE R32, R54, 0x8, R32 ;  /* 0x0000000836207825 */ /* 0x002fc600078e0220 */
[----:B------:R-:W-:-:S03]  /*0f60*/  ISETP.GT.U32.OR P6, PT, R58, 0x17f, P6 ;  /* 0x0000017f3a00780c */ /* 0x000fc600037c4470 */
[----:B------:R-:W2:Y:S10]  /*0f70*/  LDG.E.64 R32, desc[UR8][R32.64] ;  /* 0x0000000820207981 */ /* 0x000eb4000c1e1b00 */
[----:B------:R-:W1:Y:S08]  /*0f80*/  @!P6 LDC.64 R8, c[0x0][0x288] ;  /* 0x0000a200ff08eb82 */ /* 0x000e700000000a00 */
[----:B------:R-:W3:Y:S01]  /*0f90*/  @!P6 LDC.64 R40, c[0x0][0x230] ;  /* 0x00008c00ff28eb82 */ /* 0x000ee20000000a00 */
[----:B0-----:R-:W-:-:S02]  /*0fa0*/  @!P6 MOV R2, R74 ;  /* 0x0000004a0002e202 */ /* 0x001fc40000000f00 */
[----:B------:R-:W-:-:S05]  /*0fb0*/  @!P6 MOV R3, R77 ;  /* 0x0000004d0003e202 */ /* 0x000fca0000000f00 */
[----:B------:R-:W0:Y:S01]  /*0fc0*/  @!P6 LDC.64 R42, c[0x0][0x228] ;  /* 0x00008a00ff2aeb82 */ /* 0x000e220000000a00 */
[----:B------:R-:W-:-:S06]  /*0fd0*/  CS2R R34, SRZ ;  /* 0x0000000000227805 */ /* 0x000fcc000001ff00 */
[----:B------:R-:W5:Y:S01]  /*0fe0*/  @P0 LDG.E.64 R34, desc[UR8][R14.64] ;  /* 0x000000080e220981 */ /* 0x000f62000c1e1b00 */
[-C--:B-1----:R-:W-:Y:S02]  /*0ff0*/  @!P6 IMAD R0, R11, R8.reuse, RZ ;  /* 0x000000080b00e224 */ /* 0x082fe400078e02ff */
[----:B------:R-:W-:-:S04]  /*1000*/  @!P6 IMAD.WIDE.U32 R2, R55, R8, R2 ;  /* 0x000000083702e225 */ /* 0x000fc800078e0002 */
[----:B----4-:R-:W-:Y:S01]  /*1010*/  @!P6 IMAD R5, R55, R9, R0 ;  /* 0x000000093705e224 */ /* 0x010fe200078e0200 */
[----:B------:R-:W-:-:S04]  /*1020*/  CS2R R8, SRZ ;  /* 0x0000000000087805 */ /* 0x000fc8000001ff00 */
[----:B------:R-:W-:Y:S02]  /*1030*/  @!P6 IADD3 R5, R3, R5, RZ ;  /* 0x000000050305e210 */ /* 0x000fe40007ffe0ff */
[C---:B------:R-:W-:Y:S01]  /*1040*/  @!P6 SHF.L.U32 R3, R2.reuse, 0x2, RZ ;  /* 0x000000020203e819 */ /* 0x040fe200000006ff */
[----:B------:R1:W5:Y:S01]  /*1050*/  @P0 LDG.E.64 R8, desc[UR8][R12.64] ;  /* 0x000000080c080981 */ /* 0x000362000c1e1b00 */
[----:B------:R-:W-:Y:S02]  /*1060*/  @!P6 SHF.L.U64.HI R2, R2, 0x2, R5 ;  /* 0x000000020202e819 */ /* 0x000fe40000010205 */
[----:B---3--:R-:W-:-:S04]  /*1070*/  @!P6 IADD3 R40, P0, R3, R40, RZ ;  /* 0x000000280328e210 */ /* 0x008fc80007f1e0ff */
[C---:B------:R-:W-:Y:S02]  /*1080*/  @!P6 IADD3.X R41, R2.reuse, R41, RZ, P0, !PT ;  /* 0x000000290229e210 */ /* 0x040fe400007fe4ff */
[----:B0-----:R-:W-:Y:S02]  /*1090*/  @!P6 IADD3 R42, P0, R3, R42, RZ ;  /* 0x0000002a032ae210 */ /* 0x001fe40007f1e0ff */
[----:B------:R-:W-:Y:S02]  /*10a0*/  CS2R R4, SRZ ;  /* 0x0000000000047805 */ /* 0x000fe4000001ff00 */
[----:B------:R-:W-:Y:S02]  /*10b0*/  MOV R3, RZ ;  /* 0x000000ff00037202 */ /* 0x000fe40000000f00 */
[----:B-1----:R-:W-:Y:S02]  /*10c0*/  CS2R R12, SRZ ;  /* 0x00000000000c7805 */ /* 0x002fe4000001ff00 */
[----:B------:R-:W-:-:S02]  /*10d0*/  @!P6 IADD3.X R43, R2, R43, RZ, P0, !PT ;  /* 0x0000002b022be210 */ /* 0x000fc400007fe4ff */
[----:B------:R-:W-:Y:S02]  /*10e0*/  CS2R R14, SRZ ;  /* 0x00000000000e7805 */ /* 0x000fe4000001ff00 */
[----:B------:R-:W-:Y:S01]  /*10f0*/  MOV R2, RZ ;  /* 0x000000ff00027202 */ /* 0x000fe20000000f00 */
[----:B------:R0:W5:Y:S04]  /*1100*/  @P4 LDG.E.64 R4, desc[UR8][R28.64] ;  /* 0x000000081c044981 */ /* 0x000168000c1e1b00 */
[----:B------:R1:W5:Y:S04]  /*1110*/  @P4 LDG.E.64 R12, desc[UR8][R26.64] ;  /* 0x000000081a0c4981 */ /* 0x000368000c1e1b00 */
[----:B------:R3:W5:Y:S01]  /*1120*/  @P5 LDG.E.64 R2, desc[UR8][R30.64] ;  /* 0x000000081e025981 */ /* 0x000762000c1e1b00 */
[----:B0-----:R-:W-:-:S03]  /*1130*/  CS2R R28, SRZ ;  /* 0x00000000001c7805 */ /* 0x001fc6000001ff00 */
[----:B------:R0:W5:Y:S01]  /*1140*/  @P3 LDG.E.64 R14, desc[UR8][R20.64] ;  /* 0x00000008140e3981 */ /* 0x000162000c1e1b00 */
[----:B-1----:R-:W-:-:S03]  /*1150*/  CS2R R26, SRZ ;  /* 0x00000000001a7805 */ /* 0x002fc6000001ff00 */
[----:B------:R-:W5:Y:S01]  /*1160*/  @P1 LDG.E.64 R28, desc[UR8][R62.64] ;  /* 0x000000083e1c1981 */ /* 0x000f62000c1e1b00 */
[----:B---3--:R-:W-:-:S03]  /*1170*/  CS2R R30, SRZ ;  /* 0x00000000001e7805 */ /* 0x008fc6000001ff00 */
[----:B------:R-:W5:Y:S01]  /*1180*/  @!P6 LDG.E.64 R26, desc[UR8][R40.64] ;  /* 0x00000008281ae981 */ /* 0x000f62000c1e1b00 */
[----:B0-----:R-:W-:-:S03]  /*1190*/  CS2R R20, SRZ ;  /* 0x0000000000147805 */ /* 0x001fc6000001ff00 */
[----:B------:R-:W5:Y:S04]  /*11a0*/  @P2 LDG.E.64 R30, desc[UR8][R64.64] ;  /* 0x00000008401e2981 */ /* 0x000f68000c1e1b00 */
[----:B------:R-:W5:Y:S01]  /*11b0*/  @!P6 LDG.E.64 R20, desc[UR8][R42.64] ;  /* 0x000000082a14e981 */ /* 0x000f62000c1e1b00 */
[----:B------:R-:W-:Y:S02]  /*11c0*/  MOV R61, 0x3f800000 ;  /* 0x3f800000003d7802 */ /* 0x000fe40000000f00 */
[----:B------:R-:W-:Y:S02]  /*11d0*/  CS2R R10, SRZ ;  /* 0x00000000000a7805 */ /* 0x000fe4000001ff00 */
[----:B------:R-:W-:-:S04]  /*11e0*/  CS2R R38, SRZ ;  /* 0x0000000000267805 */ /* 0x000fc8000001ff00 */
[----:B------:R0:W5:Y:S04]  /*11f0*/  @P5 LDG.E.64 R10, desc[UR8][R16.64] ;  /* 0x00000008100a5981 */ /* 0x000168000c1e1b00 */
[----:B------:R1:W5:Y:S01]  /*1200*/  @P3 LDG.E.64 R38, desc[UR8][R18.64] ;  /* 0x0000000812263981 */ /* 0x000362000c1e1b00 */
[----:B------:R-:W-:Y:S01]  /*1210*/  BSSY B0, `(.L_x_1092) ;  /* 0x0000019000007945 */ /* 0x000fe20003800000 */
[----:B0-----:R-:W-:Y:S02]  /*1220*/  CS2R R16, SRZ ;  /* 0x0000000000107805 */ /* 0x001fe4000001ff00 */
[----:B-1----:R-:W-:-:S04]  /*1230*/  CS2R R18, SRZ ;  /* 0x0000000000127805 */ /* 0x002fc8000001ff00 */
[----:B------:R0:W5:Y:S04]  /*1240*/  @P2 LDG.E.64 R16, desc[UR8][R22.64] ;  /* 0x0000000816102981 */ /* 0x000168000c1e1b00 */
[----:B------:R1:W5:Y:S01]  /*1250*/  @P1 LDG.E.64 R18, desc[UR8][R24.64] ;  /* 0x0000000818121981 */ /* 0x000362000c1e1b00 */
[----:B0-----:R-:W-:Y:S02]  /*1260*/  CS2R R22, SRZ ;  /* 0x0000000000167805 */ /* 0x001fe4000001ff00 */
[----:B-1----:R-:W-:Y:S01]  /*1270*/  CS2R R24, SRZ ;  /* 0x0000000000187805 */ /* 0x002fe2000001ff00 */
[----:B--2---:R-:W-:-:S05]  /*1280*/  FFMA.FTZ R33, -R32, R32, R33 ;  /* 0x0000002020217223 */ /* 0x004fca0000010121 */
[----:B------:R-:W-:-:S13]  /*1290*/  FSETP.GTU.FTZ.AND P0, PT, R33, RZ, PT ;  /* 0x000000ff2100720b */ /* 0x000fda0003f1c000 */
[----:B------:R-:W0:Y:S02]  /*12a0*/  @P0 LDC R0, c[0x0][0x250] ;  /* 0x00009400ff000b82 */ /* 0x000e240000000800 */
[----:B0-----:R-:W-:-:S04]  /*12b0*/  @P0 FADD.FTZ R0, R33, R0 ;  /* 0x0000000021000221 */ /* 0x001fc80000010000 */
[----:B------:R0:W1:Y:S01]  /*12c0*/  @P0 MUFU.RSQ R61, R0 ;  /* 0x00000000003d0308 */ /* 0x0000620000001400 */
[----:B------:R-:W-:-:S13]  /*12d0*/  ISETP.GT.U32.AND P0, PT, R58, 0x17f, PT ;  /* 0x0000017f3a00780c */ /* 0x000fda0003f04070 */
[----:B0-----:R-:W-:Y:S05]  /*12e0*/  @P0 BRA `(.L_x_1093) ;  /* 0x00000000002c0947 */ /* 0x001fea0003800000 */
[----:B------:R-:W-:Y:S01]  /*12f0*/  ISETP.NE.AND P0, PT, RZ, UR10, PT ;  /* 0x0000000aff007c0c */ /* 0x000fe2000bf05270 */
[----:B------:R-:W0:Y:S01]  /*1300*/  LDC.64 R42, c[0x0][0x238] ;  /* 0x00008e00ff2a7b82 */ /* 0x000e220000000a00 */
[----:B------:R-:W-:-:S05]  /*1310*/  IMAD R0, R73, 0xc, RZ ;  /* 0x0000000c49007824 */ /* 0x000fca00078e02ff */
[----:B------:R-:W-:-:S04]  /*1320*/  IADD3 R33, R59, R0, RZ ;  /* 0x000000003b217210 */ /* 0x000fc80007ffe0ff */
[----:B------:R-:W-:Y:S02]  /*1330*/  SHF.R.S32.HI R0, RZ, 0x1f, R33 ;  /* 0x0000001fff007819 */ /* 0x000fe40000011421 */
[----:B------:R-:W2:Y:S01]  /*1340*/  @P0 LDC.64 R22, c[0x0][0x240] ;  /* 0x00009000ff160b82 */ /* 0x000ea20000000a00 */
[C---:B0-----:R-:W-:Y:S01]  /*1350*/  IMAD.WIDE R42, R33.reuse, 0x4, R42 ;  /* 0x00000004212a7825 */ /* 0x041fe200078e022a */
[----:B--2---:R-:W-:-:S04]  /*1360*/  @P0 LEA R40, P6, R33, R22, 0x2 ;  /* 0x0000001621280211 */ /* 0x004fc800078c10ff */
[----:B------:R-:W-:Y:S02]  /*1370*/  @P0 LEA.HI.X R41, R33, R23, R0, 0x2, P6 ;  /* 0x0000001721290211 */ /* 0x000fe400030f1400 */
[----:B------:R0:W5:Y:S04]  /*1380*/  LDG.E.64 R22, desc[UR8][R42.64] ;  /* 0x000000082a167981 */ /* 0x000168000c1e1b00 */
[----:B------:R0:W5:Y:S03]  /*1390*/  @P0 LDG.E.64 R24, desc[UR8][R40.64] ;  /* 0x0000000828180981 */ /* 0x000166000c1e1b00 */
.L_x_1093:
[----:B------:R-:W-:Y:S05]  /*13a0*/  BSYNC B0 ;  /* 0x0000000000007941 */ /* 0x000fea0003800000 */
.L_x_1092:
[----:B------:R-:W-:Y:S01]  /*13b0*/  ISETP.NE.AND P0, PT, RZ, UR10, PT ;  /* 0x0000000aff007c0c */ /* 0x000fe2000bf05270 */
[C---:B0----5:R-:W-:Y:S01]  /*13c0*/  FADD.FTZ R40, -R32.reuse, R2 ;  /* 0x0000000220287221 */ /* 0x061fe20000010100 */
[----:B------:R-:W-:Y:S01]  /*13d0*/  FADD.FTZ R62, -R32, R3 ;  /* 0x00000003203e7221 */ /* 0x000fe20000010100 */
[----:B------:R-:W-:Y:S01]  /*13e0*/  LOP3.LUT R60, R60, 0xfffffffd, RZ, 0xc0, !PT ;  /* 0xfffffffd3c3c7812 */ /* 0x000fe200078ec0ff */
[C---:B------:R-:W-:Y:S01]  /*13f0*/  FADD.FTZ R2, -R32.reuse, R4 ;  /* 0x0000000420027221 */ /* 0x040fe20000010100 */
[----:B------:R-:W-:Y:S01]  /*1400*/  FADD.FTZ R0, -R32, R5 ;  /* 0x0000000520007221 */ /* 0x000fe20000010100 */
[----:B------:R-:W-:Y:S01]  /*1410*/  MOV R43, R10 ;  /* 0x0000000a002b7202 */ /* 0x000fe20000000f00 */
[----:B-1----:R-:W-:Y:S01]  /*1420*/  FMUL.FTZ R45, R40, R61 ;  /* 0x0000003d282d7220 */ /* 0x002fe20000410000 */
[----:B------:R-:W-:Y:S01]  /*1430*/  MOV R42, R11 ;  /* 0x0000000b002a7202 */ /* 0x000fe20000000f00 */
[----:B------:R-:W-:Y:S01]  /*1440*/  FMUL.FTZ R4, R62, R61 ;  /* 0x0000003d3e047220 */ /* 0x000fe20000410000 */
[----:B------:R-:W-:-:S03]  /*1450*/  MOV R41, R12 ;  /* 0x0000000c00297202 */ /* 0x000fc60000000f00 */
[----:B------:R-:W-:Y:S01]  /*1460*/  @P0 LOP3.LUT R60, R60, 0x2, RZ, 0xfc, !PT ;  /* 0x000000023c3c0812 */ /* 0x000fe200078efcff */
        /* <DEDUP_REMOVED lines=13> */
[----:B-1----:R-:W-:Y:S01]  /*1540*/  FADD.FTZ R64, -R43, 1 ;  /* 0x3f8000002b407421 */ /* 0x002fe20000010100 */
[----:B------:R-:W-:-:S03]  /*1550*/  FMUL.FTZ R43, R10, R43 ;  /* 0x0000002b0a2b7220 */ /* 0x000fc60000410000 */
[----:B------:R-:W-:Y:S01]  /*1560*/  FFMA.FTZ R64, R3, R64, 1 ;  /* 0x3f80000003407423 */ /* 0x000fe20000010040 */
[----:B------:R-:W-:-:S03]  /*1570*/  FMUL.FTZ R3, R11, R62 ;  /* 0x0000003e0b037220 */ /* 0x000fc60000410000 */
[----:B------:R-:W-:Y:S01]  /*1580*/  FMUL.FTZ R43, R43, R64 ;  /* 0x000000402b2b7220 */ /* 0x000fe20000410000 */
[----:B------:R-:W-:-:S07]  /*1590*/  FMUL.FTZ R42, R3, R66 ;  /* 0x00000042032a7220 */ /* 0x000fce0000410000 */
.L_x_1094:
[----:B------:R-:W-:Y:S01]  /*15a0*/  FMUL.FTZ R62, R43, R22 ;  /* 0x000000162b3e7220 */ /* 0x000fe20000410000 */
[----:B------:R-:W-:Y:S01]  /*15b0*/  FMUL.FTZ R3, R2, R61 ;  /* 0x0000003d02037220 */ /* 0x000fe20000410000 */
[----:B------:R-:W-:Y:S01]  /*15c0*/  MOV R40, R13 ;  /* 0x0000000d00287202 */ /* 0x000fe20000000f00 */
        /* <DEDUP_REMOVED lines=23> */
.L_x_1095:
[----:B------:R-:W-:Y:S01]  /*1740*/  FFMA.FTZ R64, R4, R5, R33 ;  /* 0x0000000504407223 */ /* 0x000fe20000010021 */
[----:B------:R-:W-:Y:S01]  /*1750*/  FMUL.FTZ R62, R41, R22 ;  /* 0x00000016293e7220 */ /* 0x000fe20000410000 */
[----:B------:R-:W-:Y:S01]  /*1760*/  FADD.FTZ R5, R5, R2 ;  /* 0x0000000205057221 */ /* 0x000fe20000010000 */
[C---:B------:R-:W-:Y:S01]  /*1770*/  FADD.FTZ R2, -R32.reuse, R38 ;  /* 0x0000002620027221 */ /* 0x040fe20000010100 */
[----:B------:R-:W-:Y:S01]  /*1780*/  MOV R38, R14 ;  /* 0x0000000e00267202 */ /* 0x000fe20000000f00 */
[----:B------:R-:W-:Y:S01]  /*1790*/  FFMA.FTZ R63, R3, R62, R64 ;  /* 0x0000003e033f7223 */ /* 0x000fe20000010040 */
[----:B------:R-:W-:Y:S01]  /*17a0*/  FADD.FTZ R64, -R32, R39 ;  /* 0x0000002720407221 */ /* 0x000fe20000010100 */
[----:B------:R-:W-:Y:S01]  /*17b0*/  FADD.FTZ R62, R5, R62 ;  /* 0x0000003e053e7221 */ /* 0x000fe20000010000 */
[----:B------:R-:W-:Y:S01]  /*17c0*/  FMUL.FTZ R5, R2, R61 ;  /* 0x0000003d02057220 */ /* 0x000fe20000410000 */
[----:B------:R-:W-:Y:S01]  /*17d0*/  MOV R33, R15 ;  /* 0x0000000f00217202 */ /* 0x000fe20000000f00 */
[----:B------:R-:W-:Y:S01]  /*17e0*/  FMUL.FTZ R39, R40, R23 ;  /* 0x0000001728277220 */ /* 0x000fe20000410000 */
        /* <DEDUP_REMOVED lines=15> */
[----:B-1----:R-:W-:-:S03]  /*18e0*/  FADD.FTZ R70, -R68, 1 ;  /* 0x3f80000044467421 */ /* 0x002fc60000010100 */
[----:B------:R-:W-:Y:S01]  /*18f0*/  FMUL.FTZ R38, R38, R69 ;  /* 0x0000004526267220 */ /* 0x000fe20000410000 */
[----:B------:R-:W-:Y:S01]  /*1900*/  FFMA.FTZ R70, R33, R70, 1 ;  /* 0x3f80000021467423 */ /* 0x000fe20000010046 */
[----:B------:R-:W-:-:S04]  /*1910*/  FMUL.FTZ R33, R15, R68 ;  /* 0x000000440f217220 */ /* 0x000fc80000410000 */
[----:B------:R-:W-:-:S07]  /*1920*/  FMUL.FTZ R33, R33, R70 ;  /* 0x0000004621217220 */ /* 0x000fce0000410000 */
.L_x_1096:
[----:B------:R-:W-:Y:S01]  /*1930*/  FFMA.FTZ R66, R0, R39, R63 ;  /* 0x0000002700427223 */ /* 0x000fe2000001003f */
[----:B------:R-:W-:Y:S01]  /*1940*/  FMUL.FTZ R64, R38, R22 ;  /* 0x0000001626407220 */ /* 0x000fe20000410000 */
[----:B------:R-:W-:Y:S01]  /*1950*/  FADD.FTZ R39, R39, R62 ;  /* 0x0000003e27277221 */ /* 0x000fe20000010000 */
[C---:B------:R-:W-:Y:S01]  /*1960*/  FADD.FTZ R70, -R32.reuse, R30 ;  /* 0x0000001e20467221 */ /* 0x040fe20000010100 */
[C---:B------:R-:W-:Y:S01]  /*1970*/  FADD.FTZ R68, -R32.reuse, R29 ;  /* 0x0000001d20447221 */ /* 0x040fe20000010100 */
[----:B------:R-:W-:Y:S01]  /*1980*/  FFMA.FTZ R63, R5, R64, R66 ;  /* 0x00000040053f7223 */ /* 0x000fe20000010042 */
[----:B------:R-:W-:Y:S01]  /*1990*/  FADD.FTZ R39, R39, R64 ;  /* 0x0000004027277221 */ /* 0x000fe20000010000 */
[C---:B------:R-:W-:Y:S01]  /*19a0*/  FADD.FTZ R72, -R32.reuse, R31 ;  /* 0x0000001f20487221 */ /* 0x040fe20000010100 */
[----:B------:R-:W-:Y:S01]  /*19b0*/  FMUL.FTZ R29, R33, R23 ;  /* 0x00000017211d7220 */ /* 0x000fe20000410000 */
[C---:B------:R-:W-:Y:S01]  /*19c0*/  FADD.FTZ R30, -R32.reuse, R28 ;  /* 0x0000001c201e7221 */ /* 0x040fe20000010100 */
[C---:B------:R-:W-:Y:S01]  /*19d0*/  FADD.FTZ R36, -R32.reuse, R36 ;  /* 0x0000002420247221 */ /* 0x040fe20000010100 */
[C---:B------:R-:W-:Y:S01]  /*19e0*/  FADD.FTZ R66, -R32.reuse, R37 ;  /* 0x0000002520427221 */ /* 0x040fe20000010100 */
[C---:B------:R-:W-:Y:S01]  /*19f0*/  FADD.FTZ R34, -R32.reuse, R34 ;  /* 0x0000002220227221 */ /* 0x040fe20000010100 */
[C---:B------:R-:W-:Y:S01]  /*1a00*/  FADD.FTZ R64, -R32.reuse, R35 ;  /* 0x0000002320407221 */ /* 0x040fe20000010100 */
[C---:B------:R-:W-:Y:S01]  /*1a10*/  FADD.FTZ R26, -R32.reuse, R26 ;  /* 0x0000001a201a7221 */ /* 0x040fe20000010100 */
[----:B------:R-:W-:Y:S01]  /*1a20*/  FADD.FTZ R62, -R32, R27 ;  /* 0x0000001b203e7221 */ /* 0x000fe20000010100 */
[----:B------:R-:W-:Y:S01]  /*1a30*/  FMUL.FTZ R71, R70, R61 ;  /* 0x0000003d46477220 */ /* 0x000fe20000410000 */
[----:B------:R-:W-:Y:S01]  /*1a40*/  FFMA.FTZ R28, R2, R29, R63 ;  /* 0x0000001d021c7223 */ /* 0x000fe2000001003f */
[----:B------:R-:W-:Y:S01]  /*1a50*/  FADD.FTZ R39, R29, R39 ;  /* 0x000000271d277221 */ /* 0x000fe20000010000 */
[----:B------:R-:W-:Y:S01]  /*1a60*/  MOV R35, R16 ;  /* 0x0000001000237202 */ /* 0x000fe20000000f00 */
[----:B------:R-:W-:Y:S01]  /*1a70*/  FFMA.FTZ R32, R45, R43, RZ ;  /* 0x0000002b2d207223 */ /* 0x000fe200000100ff */
[----:B------:R-:W-:Y:S01]  /*1a80*/  MOV R27, R17 ;  /* 0x00000011001b7202 */ /* 0x000fe20000000f00 */
        /* <DEDUP_REMOVED lines=21> */
.L_x_1097:
[----:B------:R-:W-:Y:S01]  /*1be0*/  FMUL.FTZ R72, R35, R22 ;  /* 0x0000001623487220 */ /* 0x000fe20000410000 */
[----:B------:R-:W-:Y:S01]  /*1bf0*/  FFMA.FTZ R32, R3, R41, R32 ;  /* 0x0000002903207223 */ /* 0x000fe20000010020 */
[----:B------:R-:W-:Y:S01]  /*1c00*/  FADD.FTZ R31, R31, R41 ;  /* 0x000000291f1f7221 */ /* 0x000fe20000010000 */
[----:B------:R-:W-:Y:S01]  /*1c10*/  FADD.FTZ R29, RZ, R42 ;  /* 0x0000002aff1d7221 */ /* 0x000fe20000010000 */
[----:B------:R-:W-:Y:S01]  /*1c20*/  FFMA.FTZ R41, R71, R72, R28 ;  /* 0x0000004847297223 */ /* 0x000fe2000001001c */
[----:B------:R-:W-:Y:S01]  /*1c30*/  FADD.FTZ R28, R39, R72 ;  /* 0x00000048271c7221 */ /* 0x000fe20000010000 */
[----:B------:R-:W-:Y:S01]  /*1c40*/  FMUL.FTZ R39, R27, R23 ;  /* 0x000000171b277220 */ /* 0x000fe20000410000 */
[----:B------:R-:W-:Y:S01]  /*1c50*/  FFMA.FTZ R37, R4, R42, RZ ;  /* 0x0000002a04257223 */ /* 0x000fe200000100ff */
[----:B------:R-:W-:Y:S01]  /*1c60*/  FADD.FTZ R42, R29, R40 ;  /* 0x000000281d2a7221 */ /* 0x000fe20000010000 */
[----:B------:R-:W-:Y:S01]  /*1c70*/  MOV R29, R18 ;  /* 0x00000012001d7202 */ /* 0x000fe20000000f00 */
[----:B------:R-:W-:Y:S01]  /*1c80*/  FFMA.FTZ R72, R70, R39, R41 ;  /* 0x0000002746487223 */ /* 0x000fe20000010029 */
[----:B------:R-:W-:Y:S01]  /*1c90*/  FADD.FTZ R39, R39, R28 ;  /* 0x0000001c27277221 */ /* 0x000fe20000010000 */
[----:B------:R-:W-:Y:S01]  /*1ca0*/  FFMA.FTZ R37, R0, R40, R37 ;  /* 0x0000002800257223 */ /* 0x000fe20000010025 */
[----:B------:R-:W-:Y:S01]  /*1cb0*/  MOV R28, R19 ;  /* 0x00000013001c7202 */ /* 0x000fe20000000f00 */
        /* <DEDUP_REMOVED lines=18> */
[----:B------:R-:W-:-:S04]  /*1de0*/  FMUL.FTZ R29, R18, R41 ;  /* 0x00000029121d7220 */ /* 0x000fc80000410000 */
[----:B------:R-:W-:Y:S01]  /*1df0*/  FMUL.FTZ R29, R29, R28 ;  /* 0x0000001c1d1d7220 */ /* 0x000fe20000410000 */
[----:B------:R-:W-:-:S07]  /*1e00*/  FMUL.FTZ R28, R30, R63 ;  /* 0x0000003f1e1c7220 */ /* 0x000fce0000410000 */
.L_x_1098:
[----:B------:R-:W-:Y:S01]  /*1e10*/  FMUL.FTZ R30, R29, R22 ;  /* 0x000000161d1e7220 */ /* 0x000fe20000410000 */
[----:B------:R-:W-:Y:S01]  /*1e20*/  FADD.FTZ R40, R31, R38 ;  /* 0x000000261f287221 */ /* 0x000fe20000010000 */
[----:B------:R-:W-:Y:S01]  /*1e30*/  FFMA.FTZ R38, R5, R38, R32 ;  /* 0x0000002605267223 */ /* 0x000fe20000010020 */
[----:B------:R-:W-:Y:S01]  /*1e40*/  FMUL.FTZ R32, R28, R23 ;  /* 0x000000171c207220 */ /* 0x000fe20000410000 */
[----:B------:R-:W-:Y:S01]  /*1e50*/  FFMA.FTZ R31, R69, R30, R72 ;  /* 0x0000001e451f7223 */ /* 0x000fe20000010048 */
[----:B------:R-:W-:Y:S01]  /*1e60*/  FADD.FTZ R39, R39, R30 ;  /* 0x0000001e27277221 */ /* 0x000fe20000010000 */
[----:B------:R-:W-:Y:S01]  /*1e70*/  FADD.FTZ R30, R42, R33 ;  /* 0x000000212a1e7221 */ /* 0x000fe20000010000 */
[----:B------:R-:W-:Y:S01]  /*1e80*/  FFMA.FTZ R33, R2, R33, R37 ;  /* 0x0000002102217223 */ /* 0x000fe20000010025 */
[----:B------:R-:W-:Y:S01]  /*1e90*/  FFMA.FTZ R42, R68, R32, R31 ;  /* 0x00000020442a7223 */ /* 0x000fe2000001001f */
[----:B------:R-:W-:Y:S01]  /*1ea0*/  FADD.FTZ R37, R32, R39 ;  /* 0x0000002720257221 */ /* 0x000fe20000010000 */
[----:B------:R-:W-:Y:S01]  /*1eb0*/  MOV R32, R6 ;  /* 0x0000000600207202 */ /* 0x000fe20000000f00 */
[----:B------:R-:W-:Y:S01]  /*1ec0*/  FMUL.FTZ R67, R36, R61 ;  /* 0x0000003d24437220 */ /* 0x000fe20000410000 */
[----:B------:R-:W-:Y:S01]  /*1ed0*/  MOV R31, R7 ;  /* 0x00000007001f7202 */ /* 0x000fe20000000f00 */
        /* <DEDUP_REMOVED lines=14> */
[----:B-1----:R-:W-:-:S04]  /*1fc0*/  FADD.FTZ R31, -R72, 1 ;  /* 0x3f800000481f7421 */ /* 0x002fc80000010100 */
[----:B------:R-:W-:Y:S01]  /*1fd0*/  FFMA.FTZ R36, R32, R31, 1 ;  /* 0x3f80000020247423 */ /* 0x000fe2000001001f */
[----:B------:R-:W-:Y:S01]  /*1fe0*/  FMUL.FTZ R32, R6, R39 ;  /* 0x0000002706207220 */ /* 0x000fe20000410000 */
[----:B------:R-:W-:-:S03]  /*1ff0*/  FMUL.FTZ R31, R7, R72 ;  /* 0x00000048071f7220 */ /* 0x000fc60000410000 */
[----:B------:R-:W-:Y:S01]  /*2000*/  FMUL.FTZ R32, R32, R63 ;  /* 0x0000003f20207220 */ /* 0x000fe20000410000 */
[----:B------:R-:W-:-:S07]  /*2010*/  FMUL.FTZ R31, R31, R36 ;  /* 0x000000241f1f7220 */ /* 0x000fce0000410000 */
.L_x_1099:
[----:B------:R-:W-:Y:S01]  /*2020*/  FMUL.FTZ R36, R32, R22 ;  /* 0x0000001620247220 */ /* 0x000fe20000410000 */
[----:B------:R-:W-:Y:S01]  /*2030*/  FFMA.FTZ R38, R71, R35, R38 ;  /* 0x0000002347267223 */ /* 0x000fe20000010026 */
[-C--:B------:R-:W-:Y:S01]  /*2040*/  FMUL.FTZ R65, R34, R61.reuse ;  /* 0x0000003d22417220 */ /* 0x080fe20000410000 */
[----:B------:R-:W-:Y:S01]  /*2050*/  FMUL.FTZ R64, R64, R61 ;  /* 0x0000003d40407220 */ /* 0x000fe20000410000 */
[----:B------:R-:W-:Y:S01]  /*2060*/  FFMA.FTZ R39, R67, R36, R42 ;  /* 0x0000002443277223 */ /* 0x000fe2000001002a */
[----:B------:R-:W-:Y:S01]  /*2070*/  FADD.FTZ R42, R37, R36 ;  /* 0x00000024252a7221 */ /* 0x000fe20000010000 */
[----:B------:R-:W-:Y:S01]  /*2080*/  FMUL.FTZ R37, R31, R23 ;  /* 0x000000171f257220 */ /* 0x000fe20000410000 */
[----:B------:R-:W-:Y:S01]  /*2090*/  FADD.FTZ R36, R40, R35 ;  /* 0x0000002328247221 */ /* 0x000fe20000010000 */
[----:B------:R-:W-:Y:S02]  /*20a0*/  MOV R35, R8 ;  /* 0x0000000800237202 */ /* 0x000fe40000000f00 */
[----:B------:R-:W-:Y:S01]  /*20b0*/  FFMA.FTZ R40, R66, R37, R39 ;  /* 0x0000002542287223 */ /* 0x000fe20000010027 */
[----:B------:R-:W-:Y:S01]  /*20c0*/  FADD.FTZ R37, R37, R42 ;  /* 0x0000002a25257221 */ /* 0x000fe20000010000 */
[----:B------:R-:W-:Y:S01]  /*20d0*/  MOV R39, R9 ;  /* 0x0000000900277202 */ /* 0x000fe20000000f00 */
        /* <DEDUP_REMOVED lines=19> */
.L_x_1100:
[----:B------:R-:W-:Y:S01]  /*2210*/  FMUL.FTZ R34, R35, R22 ;  /* 0x0000001623227220 */ /* 0x000fe20000410000 */
[-C--:B------:R-:W-:Y:S01]  /*2220*/  FMUL.FTZ R63, R26, R61.reuse ;  /* 0x0000003d1a3f7220 */ /* 0x080fe20000410000 */
[----:B------:R-:W-:Y:S01]  /*2230*/  FMUL.FTZ R62, R62, R61 ;  /* 0x0000003d3e3e7220 */ /* 0x000fe20000410000 */
[----:B------:R-:W-:Y:S01]  /*2240*/  MOV R26, R21 ;  /* 0x00000015001a7202 */ /* 0x000fe20000000f00 */
[----:B------:R-:W-:Y:S01]  /*2250*/  FFMA.FTZ R41, R65, R34, R40 ;  /* 0x0000002241297223 */ /* 0x000fe20000010028 */
[----:B------:R-:W-:Y:S01]  /*2260*/  FADD.FTZ R40, R37, R34 ;  /* 0x0000002225287221 */ /* 0x000fe20000010000 */
[----:B------:R-:W-:-:S04]  /*2270*/  FMUL.FTZ R37, R39, R23 ;  /* 0x0000001727257220 */ /* 0x000fc80000410000 */
[----:B------:R-:W-:Y:S01]  /*2280*/  FFMA.FTZ R34, R64, R37, R41 ;  /* 0x0000002540227223 */ /* 0x000fe20000010029 */
[----:B------:R-:W-:Y:S01]  /*2290*/  FADD.FTZ R37, R37, R40 ;  /* 0x0000002825257221 */ /* 0x000fe20000010000 */
[----:B------:R-:W-:Y:S01]  /*22a0*/  MOV R40, R20 ;  /* 0x0000001400287202 */ /* 0x000fe20000000f00 */
        /* <DEDUP_REMOVED lines=15> */
[----:B0-----:R-:W-:-:S04]  /*23a0*/  FADD.FTZ R43, -R42, 1 ;  /* 0x3f8000002a2b7421 */ /* 0x001fc80000010100 */
[----:B------:R-:W-:Y:S01]  /*23b0*/  FFMA.FTZ R43, R26, R43, 1 ;  /* 0x3f8000001a2b7423 */ /* 0x000fe2000001002b */
[----:B------:R-:W-:-:S04]  /*23c0*/  FMUL.FTZ R26, R21, R42 ;  /* 0x0000002a151a7220 */ /* 0x000fc80000410000 */
[----:B------:R-:W-:-:S07]  /*23d0*/  FMUL.FTZ R26, R26, R43 ;  /* 0x0000002b1a1a7220 */ /* 0x000fce0000410000 */
.L_x_1101:
[----:B------:R-:W-:Y:S01]  /*23e0*/  FMUL.FTZ R42, R40, R22 ;  /* 0x00000016282a7220 */ /* 0x000fe20000410000 */
[----:B------:R-:W-:Y:S01]  /*23f0*/  ISETP.GT.AND P0, PT, R50, 0x1e, PT ;  /* 0x0000001e3200780c */ /* 0x000fe20003f04270 */
[----:B------:R-:W0:Y:S01]  /*2400*/  S2UR UR11, SR_CgaCtaId ;  /* 0x00000000000b79c3 */ /* 0x000e220000008800 */
[----:B------:R-:W-:Y:S01]  /*2410*/  FADD.FTZ R43, R30, R27 ;  /* 0x0000001b1e2b7221 */ /* 0x000fe20000010000 */
[----:B------:R-:W-:Y:S01]  /*2420*/  FFMA.FTZ R41, R63, R42, R34 ;  /* 0x0000002a3f297223 */ /* 0x000fe20000010022 */
[----:B------:R-:W-:Y:S01]  /*2430*/  FADD.FTZ R34, R37, R42 ;  /* 0x0000002a25227221 */ /* 0x000fe20000010000 */
[----:B------:R-:W-:Y:S01]  /*2440*/  FMUL.FTZ R37, R26, R23 ;  /* 0x000000171a257220 */ /* 0x000fe20000410000 */
[----:B------:R-:W-:Y:S01]  /*2450*/  FFMA.FTZ R33, R70, R27, R33 ;  /* 0x0000001b46217223 */ /* 0x000fe20000010021 */
[----:B------:R-:W-:Y:S01]  /*2460*/  FADD.FTZ R27, R36, R29 ;  /* 0x0000001d241b7221 */ /* 0x000fe20000010000 */
[----:B------:R-:W-:Y:S01]  /*2470*/  FFMA.FTZ R38, R69, R29, R38 ;  /* 0x0000001d45267223 */ /* 0x000fe20000010026 */
[----:B------:R-:W-:Y:S01]  /*2480*/  FADD.FTZ R34, R37, R34 ;  /* 0x0000002225227221 */ /* 0x000fe20000010000 */
[----:B------:R-:W-:Y:S01]  /*2490*/  FFMA.FTZ R37, R62, R37, R41 ;  /* 0x000000253e257223 */ /* 0x000fe20000010029 */
[----:B------:R-:W-:Y:S01]  /*24a0*/  FADD.FTZ R30, R43, R28 ;  /* 0x0000001c2b1e7221 */ /* 0x000fe20000010000 */
[----:B------:R-:W-:Y:S01]  /*24b0*/  FFMA.FTZ R33, R68, R28, R33 ;  /* 0x0000001c44217223 */ /* 0x000fe20000010021 */
[----:B------:R-:W-:Y:S01]  /*24c0*/  UMOV UR6, 0x400 ;  /* 0x0000040000067882 */ /* 0x000fe20000000000 */
[----:B------:R-:W1:Y:S01]  /*24d0*/  SHFL.DOWN PT, R41, R34, 0x1, 0x1f ;  /* 0x08201f0022297f89 */ /* 0x000e6200000e0000 */
[----:B------:R-:W-:Y:S01]  /*24e0*/  UIADD3 UR5, UR6, 0x80, URZ ;  /* 0x0000008006057890 */ /* 0x000fe2000fffe03f */
[----:B------:R-:W-:Y:S01]  /*24f0*/  FADD.FTZ R28, R27, R32 ;  /* 0x000000201b1c7221 */ /* 0x000fe20000010000 */
[----:B------:R-:W-:Y:S01]  /*2500*/  FFMA.FTZ R38, R67, R32, R38 ;  /* 0x0000002043267223 */ /* 0x000fe20000010026 */
[----:B------:R-:W2:Y:S01]  /*2510*/  SHFL.DOWN PT, R42, R37, 0x1, 0x1f ;  /* 0x08201f00252a7f89 */ /* 0x000ea200000e0000 */
[----:B------:R-:W-:Y:S01]  /*2520*/  FADD.FTZ R30, R30, R31 ;  /* 0x0000001f1e1e7221 */ /* 0x000fe20000010000 */
[----:B------:R-:W-:Y:S01]  /*2530*/  FFMA.FTZ R33, R66, R31, R33 ;  /* 0x0000001f42217223 */ /* 0x000fe20000010021 */
[----:B------:R-:W-:Y:S01]  /*2540*/  FADD.FTZ R27, R28, R35 ;  /* 0x000000231c1b7221 */ /* 0x000fe20000010000 */
[----:B------:R-:W-:Y:S01]  /*2550*/  FFMA.FTZ R38, R65, R35, R38 ;  /* 0x0000002341267223 */ /* 0x000fe20000010026 */
[----:B------:R-:W-:Y:S01]  /*2560*/  FADD.FTZ R31, R30, R39 ;  /* 0x000000271e1f7221 */ /* 0x000fe20000010000 */
[----:B------:R-:W-:Y:S01]  /*2570*/  FFMA.FTZ R33, R64, R39, R33 ;  /* 0x0000002740217223 */ /* 0x000fe20000010021 */
[----:B0-----:R-:W-:Y:S01]  /*2580*/  ULEA UR5, UR11, UR5, 0x18 ;  /* 0x000000050b057291 */ /* 0x001fe2000f8ec03f */
[----:B------:R-:W-:Y:S01]  /*2590*/  FFMA.FTZ R28, R63, R40, R38 ;  /* 0x000000283f1c7223 */ /* 0x000fe20000010026 */
[----:B------:R-:W-:Y:S01]  /*25a0*/  FADD.FTZ R30, R27, R40 ;  /* 0x000000281b1e7221 */ /* 0x000fe20000010000 */
[----:B------:R-:W-:Y:S01]  /*25b0*/  FFMA.FTZ R29, R62, R26, R33 ;  /* 0x0000001a3e1d7223 */ /* 0x000fe20000010021 */
[----:B------:R-:W-:Y:S01]  /*25c0*/  FADD.FTZ R31, R31, R26 ;  /* 0x0000001a1f1f7221 */ /* 0x000fe20000010000 */
[----:B------:R-:W-:Y:S01]  /*25d0*/  BSSY B0, `(.L_x_1102) ;  /* 0x000003d000007945 */ /* 0x000fe20003800000 */
[----:B------:R-:W-:-:S05]  /*25e0*/  LEA R72, R58, UR5, 0x4 ;  /* 0x000000053a487c11 */ /* 0x000fca000f8e20ff */
[----:B------:R-:W-:Y:S01]  /*25f0*/  STS.128 [R72], R28 ;  /* 0x0000001c48007388 */ /* 0x000fe20000000c00 */
        /* <DEDUP_REMOVED lines=29> */
[----:B------:R-:W-:-:S09]  /*27d0*/  ULEA UR5, UR11, UR6, 0x18 ;  /* 0x000000060b057291 */ /* 0x000fd2000f8ec03f */
[----:B------:R-:W0:Y:S04]  /*27e0*/  LDS.64 R36, [UR5+0x18] ;  /* 0x00001805ff247984 */ /* 0x000e280008000a00 */
[----:B------:R-:W1:Y:S04]  /*27f0*/  LDS.128 R32, [UR5+0x20] ;  /* 0x00002005ff207984 */ /* 0x000e680008000c00 */
[----:B------:R-:W2:Y:S01]  /*2800*/  LDS.128 R40, [UR5+0x30] ;  /* 0x00003005ff287984 */ /* 0x000ea20008000c00 */
[----:B0-----:R-:W-:Y:S01]  /*2810*/  FADD.FTZ R39, R26, R36 ;  /* 0x000000241a277221 */ /* 0x001fe20000010000 */
[----:B------:R-:W-:-:S03]  /*2820*/  FADD.FTZ R26, R27, R37 ;  /* 0x000000251b1a7221 */ /* 0x000fc60000010000 */
[----:B-1----:R-:W-:Y:S01]  /*2830*/  FADD.FTZ R27, R39, R32 ;  /* 0x00000020271b7221 */ /* 0x002fe20000010000 */
[----:B------:R-:W-:Y:S01]  /*2840*/  FADD.FTZ R26, R26, R33 ;  /* 0x000000211a1a7221 */ /* 0x000fe20000010000 */
[----:B------:R-:W0:Y:S02]  /*2850*/  LDS.128 R36, [UR5+0x40] ;  /* 0x00004005ff247984 */ /* 0x000e240008000c00 */
[----:B------:R-:W-:Y:S01]  /*2860*/  FADD.FTZ R27, R27, R34 ;  /* 0x000000221b1b7221 */ /* 0x000fe20000010000 */
[----:B------:R-:W-:Y:S02]  /*2870*/  FADD.FTZ R26, R26, R35 ;  /* 0x000000231a1a7221 */ /* 0x000fe40000010000 */
[----:B------:R-:W1:Y:S01]  /*2880*/  LDS.128 R32, [UR5+0x50] ;  /* 0x00005005ff207984 */ /* 0x000e620008000c00 */
[----:B--2---:R-:W-:Y:S01]  /*2890*/  FADD.FTZ R27, R27, R40 ;  /* 0x000000281b1b7221 */ /* 0x004fe20000010000 */
        /* <DEDUP_REMOVED lines=16> */
.L_x_1103:
[----:B------:R-:W-:Y:S05]  /*29a0*/  BSYNC B0 ;  /* 0x0000000000007941 */ /* 0x000fea0003800000 */
.L_x_1102:
        /* <DEDUP_REMOVED lines=17> */
[----:B------:R-:W-:Y:S01]  /*2ac0*/  FADD.FTZ R36, R30, R39 ;  /* 0x000000271e247221 */ /* 0x000fe20000010000 */
[----:B--2---:R-:W-:Y:S01]  /*2ad0*/  FADD.FTZ R39, R31, R40 ;  /* 0x000000281f277221 */ /* 0x004fe20000010000 */
[----:B------:R-:W-:Y:S01]  /*2ae0*/  FADD.FTZ R38, R28, R41 ;  /* 0x000000291c267221 */ /* 0x000fe20000010000 */
[----:B------:R-:W-:Y:S01]  /*2af0*/  FADD.FTZ R37, R37, R42 ;  /* 0x0000002a25257221 */ /* 0x000fe20000010000 */
[----:B------:R-:W1:Y:S01]  /*2b00*/  LDS.128 R28, [R72+0x1e0] ;  /* 0x0001e000481c7984 */ /* 0x000e620000000c00 */
[----:B------:R-:W-:Y:S01]  /*2b10*/  FADD.FTZ R36, R36, R43 ;  /* 0x0000002b24247221 */ /* 0x000fe20000010000 */
        /* <DEDUP_REMOVED lines=8> */
[----:B------:R-:W0:Y:S01]  /*2ba0*/  LDS.128 R36, [R72+0x240] ;  /* 0x0002400048247984 */ /* 0x000e220000000c00 */
[----:B------:R-:W-:Y:S01]  /*2bb0*/  FADD.FTZ R40, R40, R31 ;  /* 0x0000001f28287221 */ /* 0x000fe20000010000 */
        /* <DEDUP_REMOVED lines=271> */
[----:B------:R-:W-:-:S02]  /*3cb0*/  FADD.FTZ R43, R36, R43 ;  /* 0x0000002b242b7221 */ /* 0x000fc40000010000 */
[----:B------:R-:W0:Y:S01]  /*3cc0*/  LDS.128 R32, [R72+0x1740] ;  /* 0x0017400048207984 */ /* 0x000e220000000c00 */
[----:B------:R-:W-:Y:S01]  /*3cd0*/  FADD.FTZ R41, R38, R41 ;  /* 0x0000002926297221 */ /* 0x000fe20000010000 */
[----:B------:R-:W-:Y:S01]  /*3ce0*/  FADD.FTZ R42, R39, R42 ;  /* 0x0000002a272a7221 */ /* 0x000fe20000010000 */
[----:B-1----:R-:W-:Y:S01]  /*3cf0*/  FADD.FTZ R43, R43, R28 ;  /* 0x0000001c2b2b7221 */ /* 0x002fe20000010000 */
[----:B------:R-:W1:Y:S01]  /*3d00*/  LDS.128 R36, [R72+0x17a0] ;  /* 0x0017a00048247984 */ /* 0x000e620000000c00 */
        /* <DEDUP_REMOVED lines=10> */
[----:B------:R-:W-:-:S07]  /*3db0*/  FADD.FTZ R31, R42, R39 ;  /* 0x000000272a1f7221 */ /* 0x000fce0000010000 */
.L_x_1105:
[----:B------:R-:W-:Y:S05]  /*3dc0*/  BSYNC B0 ;  /* 0x0000000000007941 */ /* 0x000fea0003800000 */
.L_x_1104:
[----:B------:R-:W0:Y:S01]  /*3dd0*/  LDC.64 R36, c[0x0][0x268] ;  /* 0x00009a00ff247b82 */ /* 0x000e220000000a00 */
[----:B------:R-:W-:Y:S01]  /*3de0*/  IMAD R73, R73, 0x6, R58 ;  /* 0x0000000649497824 */ /* 0x000fe200078e023a */
[----:B------:R-:W-:Y:S06]  /*3df0*/  BSSY B0, `(.L_x_1106) ;  /* 0x000000f000007945 */ /* 0x000fec0003800000 */
[----:B------:R-:W1:Y:S01]  /*3e00*/  LDC R34, c[0x0][0xc] ;  /* 0x00000300ff227b82 */ /* 0x000e620000000800 */
[----:B0-----:R-:W-:Y:S01]  /*3e10*/  IMAD.WIDE R36, R73, 0x4, R36 ;  /* 0x0000000449247825 */ /* 0x001fe200078e0224 */
[----:B------:R-:W-:Y:S06]  /*3e20*/  @P6 BRA `(.L_x_1107) ;  /* 0x00000000002c6947 */ /* 0x000fec0003800000 */
[----:B------:R-:W0:Y:S01]  /*3e30*/  LDC.64 R32, c[0x0][0x288] ;  /* 0x0000a200ff207b82 */ /* 0x000e220000000a00 */
[----:B------:R2:W-:Y:S01]  /*3e40*/  REDG.E.ADD.F32.FTZ.RN.STRONG.GPU desc[UR8][R36.64], R28 ;  /* 0x0000001c240079a6 */ /* 0x0005e2000c10f388 */
[----:B0-----:R-:W-:-:S04]  /*3e50*/  LEA R38, P6, R32, R36, 0x2 ;  /* 0x0000002420267211 */ /* 0x001fc800078c10ff */
[----:B------:R-:W-:Y:S02]  /*3e60*/  LEA.HI.X R39, R32, R37, R33, 0x2, P6 ;  /* 0x0000002520277211 */ /* 0x000fe400030f1421 */
[----:B------:R-:W-:-:S04]  /*3e70*/  LEA R40, P6, R46, R36, 0x2 ;  /* 0x000000242e287211 */ /* 0x000fc800078c10ff */
[----:B------:R-:W-:Y:S02]  /*3e80*/  IADD3.X R41, R37, R48, RZ, P6, !PT ;  /* 0x0000003025297210 */ /* 0x000fe400037fe4ff */
[----:B------:R-:W-:-:S03]  /*3e90*/  LEA R32, P6, R47, R36, 0x2 ;  /* 0x000000242f207211 */ /* 0x000fc600078c10ff */
[----:B------:R2:W-:Y:S01]  /*3ea0*/  REDG.E.ADD.F32.FTZ.RN.STRONG.GPU desc[UR8][R40.64], R29 ;  /* 0x0000001d280079a6 */ /* 0x0005e2000c10f388 */
[----:B------:R-:W-:-:S03]  /*3eb0*/  IADD3.X R33, R37, R49, RZ, P6, !PT ;  /* 0x0000003125217210 */ /* 0x000fc600037fe4ff */
[----:B------:R2:W-:Y:S04]  /*3ec0*/  REDG.E.ADD.F32.FTZ.RN.STRONG.GPU desc[UR8][R38.64], R30 ;  /* 0x0000001e260079a6 */ /* 0x0005e8000c10f388 */
[----:B------:R2:W-:Y:S02]  /*3ed0*/  REDG.E.ADD.F32.FTZ.RN.STRONG.GPU desc[UR8][R32.64], R31 ;  /* 0x0000001f200079a6 */ /* 0x0005e4000c10f388 */
.L_x_1107:
[----:B------:R-:W-:Y:S05]  /*3ee0*/  BSYNC B0 ;  /* 0x0000000000007941 */ /* 0x000fea0003800000 */
.L_x_1106:
[----:B-1----:R-:W-:-:S13]  /*3ef0*/  ISETP.GE.U32.AND P6, PT, R34, 0x2, PT ;  /* 0x000000022200780c */ /* 0x002fda0003fc6070 */
[----:B------:R-:W-:Y:S05]  /*3f00*/  @!P6 BRA `(.L_x_1108) ;  /* 0x0000001000b4e947 */ /* 0x000fea0003800000 */
[----:B--2---:R-:W0:Y:S01]  /*3f10*/  LDC.64 R28, c[0x0][0x258] ;  /* 0x00009600ff1c7b82 */ /* 0x004e220000000a00 */
        /* <DEDUP_REMOVED lines=9> */
[----:B------:R-:W0:Y:S01]  /*3fb0*/  S2UR UR5, SR_CTAID.Y ;  /* 0x00000000000579c3 */ /* 0x000e220000002600 */
[----:B------:R-:W1:Y:S01]  /*3fc0*/  S2R R50, SR_LANEID ;  /* 0x0000000000327919 */ /* 0x000e620000000000 */
[----:B------:R-:W-:Y:S01]  /*3fd0*/  HFMA2.MMA R35, -RZ, RZ, 0, 5.9604644775390625e-08 ;  /* 0x00000001ff237435 */ /* 0x000fe200000001ff */
[----:B------:R-:W-:Y:S02]  /*3fe0*/  LOP3.LUT P6, RZ, R53, 0x2, RZ, 0xc0, !PT ;  /* 0x0000000235ff7812 */ /* 0x000fe400078cc0ff */
[----:B------:R-:W-:Y:S02]  /*3ff0*/  P2R R36, PR, RZ, 0x1 ;  /* 0x00000001ff247803 */ /* 0x000fe40000000000 */
[----:B------:R-:W-:-:S05]  /*4000*/  SEL R37, R34, RZ, !P6 ;  /* 0x000000ff22257207 */ /* 0x000fca0007000000 */
[----:B------:R-:W-:Y:S02]  /*4010*/  SEL R35, R35, 0xffffffff, !P6 ;  /* 0xffffffff23237807 */ /* 0x000fe40007000000 */
[----:B0-----:R-:W-:Y:S01]  /*4020*/  MOV R52, UR5 ;  /* 0x0000000500347c02 */ /* 0x001fe20008000f00 */
[----:B------:R-:W-:Y:S02]  /*4030*/  VOTEU.ANY UR5, UPT, PT ;  /* 0x0000000000057886 */ /* 0x000fe400038e0100 */
[----:B------:R-:W-:Y:S02]  /*4040*/  UPOPC UR6, UR5 ;  /* 0x00000005000672bf */ /* 0x000fe40008000000 */
[----:B------:R-:W-:Y:S01]  /*4050*/  UFLO.U32 UR5, UR5 ;  /* 0x00000005000572bd */ /* 0x000fe200080e0000 */
[----:B------:R-:W-:Y:S01]  /*4060*/  ISETP.NE.AND P6, PT, R37, -0x1, PT ;  /* 0xffffffff2500780c */ /* 0x000fe20003fc5270 */
[----:B------:R-:W-:Y:S02]  /*4070*/  IMAD R31, R51, UR7, R52 ;  /* 0x00000007331f7c24 */ /* 0x000fe4000f8e0234 */
[----:B------:R-:W-:-:S02]  /*4080*/  IMAD R35, R35, UR6, RZ ;  /* 0x0000000623237c24 */ /* 0x000fc4000f8e02ff */
[----:B-1----:R-:W-:Y:S01]  /*4090*/  ISETP.EQ.U32.AND P0, PT, R50, UR5, PT ;  /* 0x0000000532007c0c */ /* 0x002fe2000bf02070 */
[----:B------:R-:W-:-:S05]  /*40a0*/  IMAD.WIDE.U32 R30, R31, 0x8, R32 ;  /* 0x000000081f1e7825 */ /* 0x000fca00078e0020 */
[----:B------:R0:W-:Y:S07]  /*40b0*/  STG.E.64 desc[UR8][R30.64], R26 ;  /* 0x0000001a1e007986 */ /* 0x0001ee000c101b08 */
[----:B------:R-:W-:Y:S06]  /*40c0*/  @P0 MEMBAR.ALL.GPU ;  /* 0x0000000000000992 */ /* 0x000fec000000a000 */
[----:B------:R-:W-:-:S00]  /*40d0*/  @P0 ERRBAR ;  /* 0x00000000000009ab */ /* 0x000fc00000000000 */
[----:B------:R-:W-:Y:S06]  /*40e0*/  @P0 CGAERRBAR ;  /* 0x00000000000005ab */ /* 0x000fec0000000000 */
[----:B------:R0:W-:Y:S01]  /*40f0*/  @P0 REDG.E.ADD.S32.STRONG.GPU desc[UR8][R28.64], R35 ;  /* 0x000000231c00098e */ /* 0x0001e2000c10e388 */
[----:B------:R-:W-:Y:S01]  /*4100*/  ISETP.NE.AND P0, PT, R36, RZ, PT ;  /* 0x000000ff2400720c */ /* 0x000fe20003f05270 */
[----:B------:R-:W-:-:S12]  /*4110*/  @!P6 BRA `(.L_x_1109) ;  /* 0x000000000014e947 */ /* 0x000fd80003800000 */
.L_x_1110:
[----:B0-----:R-:W2:Y:S04]  /*4120*/  LDG.E.STRONG.GPU R30, desc[UR8][R28.64] ;  /* 0x000000081c1e7981 */ /* 0x001ea8000c1ef900 */
[----:B--2---:R-:W-:Y:S01]  /*4130*/  CCTL.IVALL ;  /* 0x00000000ff00798f */ /* 0x004fe20002000000 */
[----:B------:R-:W-:Y:S05]  /*4140*/  YIELD ;  /* 0x0000000000007946 */ /* 0x000fea0003800000 */
[----:B------:R-:W-:-:S13]  /*4150*/  ISETP.NE.AND P6, PT, R30, R37, PT ;  /* 0x000000251e00720c */ /* 0x000fda0003fc5270 */
[----:B------:R-:W-:Y:S05]  /*4160*/  @P6 BRA `(.L_x_1110) ;  /* 0xfffffffc00ec6947 */ /* 0x000fea000383ffff */
.L_x_1109:
[----:B------:R-:W-:Y:S01]  /*4170*/  ISETP.NE.AND P6, PT, R34, RZ, PT ;  /* 0x000000ff2200720c */ /* 0x000fe20003fc5270 */
[----:B------:R-:W-:Y:S05]  /*4180*/  WARPSYNC.ALL ;  /* 0x0000000000007948 */ /* 0x000fea0003800000 */
[----:B------:R-:W-:Y:S07]  /*4190*/  BAR.SYNC.DEFER_BLOCKING 0x0 ;  /* 0x0000000000007b1d */ /* 0x000fee0000010000 */
[----:B------:R-:W-:Y:S05]  /*41a0*/  @!P6 BRA `(.L_x_1108) ;  /* 0x00000010000ce947 */ /* 0x000fea0003800000 */
[----:B0-----:R-:W-:Y:S02]  /*41b0*/  IADD3 R28, R34, -0x1, RZ ;  /* 0xffffffff221c7810 */ /* 0x001fe40007ffe0ff */
[----:B------:R-:W-:Y:S02]  /*41c0*/  MOV R31, RZ ;  /* 0x000000ff001f7202 */ /* 0x000fe40000000f00 */
[----:B------:R-:W-:-:S13]  /*41d0*/  ISETP.GE.U32.AND P6, PT, R28, 0x3, PT ;  /* 0x000000031c00780c */ /* 0x000fda0003fc6070 */
[----:B------:R-:W-:Y:S05]  /*41e0*/  @!P6 BRA `(.L_x_1111) ;  /* 0x0000000c008ce947 */ /* 0x000fea0003800000 */
[----:B------:R-:W-:Y:S01]  /*41f0*/  LOP3.LUT R29, R34, 0x3, RZ, 0xc0, !PT ;  /* 0x00000003221d7812 */ /* 0x000fe200078ec0ff */
[----:B------:R-:W-:-:S03]  /*4200*/  HFMA2.MMA R31, -RZ, RZ, 0, 0 ;  /* 0x00000000ff1f7435 */ /* 0x000fc600000001ff */
[----:B------:R-:W-:-:S04]  /*4210*/  IADD3 R30, -R29, R34, RZ ;  /* 0x000000221d1e7210 */ /* 0x000fc80007ffe1ff */
        /* <DEDUP_REMOVED lines=12> */
.L_x_1114:
        /* <DEDUP_REMOVED lines=115> */
.L_x_1113:
        /* <DEDUP_REMOVED lines=63> */
.L_x_1115:
[----:B------:R-:W-:-:S04]  /*4e00*/  LOP3.LUT P6, RZ, R60, 0x1, RZ, 0xc0, !PT ;  /* 0x000000013cff7812 */ /* 0x000fc800078cc0ff */
[----:B------:R-:W-:-:S13]  /*4e10*/  ISETP.NE.OR P6, PT, R30, RZ, P6 ;  /* 0x000000ff1e00720c */ /* 0x000fda00037c5670 */
[----:B------:R-:W-:Y:S05]  /*4e20*/  @!P6 BRA `(.L_x_1111) ;  /* 0x00000000007ce947 */ /* 0x000fea0003800000 */
.L_x_1112:
        /* <DEDUP_REMOVED lines=31> */
.L_x_1111:
[----:B------:R-:W-:-:S13]  /*5020*/  LOP3.LUT P6, R30, R34, 0x3, RZ, 0xc0, !PT ;  /* 0x00000003221e7812 */ /* 0x000fda00078cc0ff */
        /* <DEDUP_REMOVED lines=9> */
.L_x_1117:
[----:B------:R-:W-:Y:S05]  /*50c0*/  BSYNC B0 ;  /* 0x0000000000007941 */ /* 0x000fea0003800000 */
.L_x_1116:
        /* <DEDUP_REMOVED lines=17> */
.L_x_1108:
[----:B------:R-:W1:Y:S01]  /*51e0*/  S2UR UR6, SR_CgaCtaId ;  /* 0x00000000000679c3 */ /* 0x000e620000008800 */
[----:B------:R-:W-:Y:S01]  /*51f0*/  UMOV UR5, 0x400 ;  /* 0x0000040000057882 */ /* 0x000fe20000000000 */
[----:B0-2---:R-:W-:Y:S01]  /*5200*/  IMAD.WIDE.U32 R30, R58, -0x55555555, RZ ;  /* 0xaaaaaaab3a1e7825 */ /* 0x005fe200078e00ff */
[----:B------:R-:W-:Y:S01]  /*5210*/  ISETP.NE.AND P6, PT, RZ, UR10, PT ;  /* 0x0000000aff007c0c */ /* 0x000fe2000bfc5270 */
[----:B------:R-:W-:-:S03]  /*5220*/  ULDC.64 UR14, c[0x0][0x290] ;  /* 0x0000a400000e7ab9 */ /* 0x000fc60000000a00 */
[----:B------:R-:W-:Y:S01]  /*5230*/  SHF.R.U32.HI R31, RZ, 0x2, R31 ;  /* 0x00000002ff1f7819 */ /* 0x000fe2000001161f */
[----:B------:R-:W0:Y:S01]  /*5240*/  LDC R32, c[0x0][0x2ac] ;  /* 0x0000ab00ff207b82 */ /* 0x000e220000000800 */
[----:B-1----:R-:W-:-:S03]  /*5250*/  ULEA UR5, UR6, UR5, 0x18 ;  /* 0x0000000506057291 */ /* 0x002fc6000f8ec03f */
[----:B0-----:R-:W-:-:S06]  /*5260*/  IMAD R31, R32, UR7, R31 ;  /* 0x00000007201f7c24 */ /* 0x001fcc000f8e021f */
[----:B------:R-:W-:Y:S01]  /*5270*/  @!P0 STS.64 [UR5+0x78], R26 ;  /* 0x0000781aff008988 */ /* 0x000fe20008000a05 */
[----:B------:R-:W-:Y:S01]  /*5280*/  BAR.SYNC.DEFER_BLOCKING 0x0 ;  /* 0x0000000000007b1d */ /* 0x000fe20000010000 */
[----:B------:R-:W-:-:S05]  /*5290*/  IADD3 R30, R31, 0x140, RZ ;  /* 0x000001401f1e7810 */ /* 0x000fca0007ffe0ff */
        /* <DEDUP_REMOVED lines=23> */
.L_x_1118:
        /* <DEDUP_REMOVED lines=11> */
[----:B------:R-:W-:Y:S01]  /*54c0*/  FFMA.FTZ R4, R23, R11, -R4 ;  /* 0x0000000b17047223 */ /* 0x000fe20000010804 */
[-C--:B------:R-:W-:Y:S01]  /*54d0*/  FMUL.FTZ R10, R10, R61.reuse ;  /* 0x0000003d0a0a7220 */ /* 0x080fe20000410000 */
[----:B------:R-:W-:Y:S01]  /*54e0*/  IMAD R29, R57, UR13, R28 ;  /* 0x0000000d391d7c24 */ /* 0x000fe2000f8e021c */
[----:B------:R-:W-:Y:S01]  /*54f0*/  ULDC.64 UR12, c[0x0][0x210] ;  /* 0x00008400000c7ab9 */ /* 0x000fe20000000a00 */
[----:B------:R-:W-:Y:S01]  /*5500*/  FMUL.FTZ R11, R4, R61 ;  /* 0x0000003d040b7220 */ /* 0x000fe20000410000 */
[----:B------:R-:W-:Y:S02]  /*5510*/  LEA R28, P0, R26, UR12, 0x2 ;  /* 0x0000000c1a1c7c11 */ /* 0x000fe4000f8010ff */
[----:B------:R-:W-:-:S04]  /*5520*/  IADD3 R29, R27, R29, RZ ;  /* 0x0000001d1b1d7210 */ /* 0x000fc80007ffe0ff */
[----:B------:R-:W-:-:S05]  /*5530*/  LEA.HI.X R29, R26, UR13, R29, 0x2, P0 ;  /* 0x0000000d1a1d7c11 */ /* 0x000fca00080f141d */
[----:B------:R0:W-:Y:S02]  /*5540*/  STG.E.64 desc[UR8][R28.64], R10 ;  /* 0x0000000a1c007986 */ /* 0x0001e4000c101b08 */
.L_x_1120:
[----:B------:R-:W-:Y:S05]  /*5550*/  BSYNC B0 ;  /* 0x0000000000007941 */ /* 0x000fea0003800000 */
.L_x_1119:
[----:B------:R-:W-:Y:S05]  /*5560*/  @!P6 BRA `(.L_x_1121) ;  /* 0x000000000048e947 */ /* 0x000fea0003800000 */
        /* <DEDUP_REMOVED lines=18> */
.L_x_1121:
[----:B------:R-:W-:Y:S04]  /*5690*/  BSSY B0, `(.L_x_1122) ;  /* 0x0000014000007945 */ /* 0x000fe80003800000 */
[----:B------:R-:W-:Y:S05]  /*56a0*/  @!P4 BRA `(.L_x_1123) ;  /* 0x000000000048c947 */ /* 0x000fea0003800000 */
[----:B0-----:R-:W-:Y:S01]  /*56b0*/  SHF.R.S32.HI R11, RZ, 0x1f, R56 ;  /* 0x0000001fff0b7819 */ /* 0x001fe20000011438 */
        /* <DEDUP_REMOVED lines=9> */
[----:B------:R-:W-:Y:S01]  /*5750*/  FMUL.FTZ R10, R10, R61 ;  /* 0x0000003d0a0a7220 */ /* 0x000fe20000410000 */
[----:B------:R-:W-:Y:S01]  /*5760*/  IMAD R11, R56, UR13, R11 ;  /* 0x0000000d380b7c24 */ /* 0x000fe2000f8e020b */
[----:B------:R-:W-:Y:S02]  /*5770*/  ULDC.64 UR12, c[0x0][0x210] ;  /* 0x00008400000c7ab9 */ /* 0x000fe40000000a00 */
[----:B------:R-:W-:Y:S02]  /*5780*/  LEA R12, P0, R26, UR12, 0x2 ;  /* 0x0000000c1a0c7c11 */ /* 0x000fe4000f8010ff */
[----:B------:R-:W-:-:S04]  /*5790*/  IADD3 R11, R27, R11, RZ ;  /* 0x0000000b1b0b7210 */ /* 0x000fc80007ffe0ff */
[----:B------:R-:W-:Y:S01]  /*57a0*/  LEA.HI.X R13, R26, UR13, R11, 0x2, P0 ;  /* 0x0000000d1a0d7c11 */ /* 0x000fe200080f140b */
[----:B------:R-:W-:-:S05]  /*57b0*/  FMUL.FTZ R11, R0, R61 ;  /* 0x0000003d000b7220 */ /* 0x000fca0000410000 */
[----:B------:R1:W-:Y:S02]  /*57c0*/  STG.E.64 desc[UR8][R12.64], R10 ;  /* 0x0000000a0c007986 */ /* 0x0003e4000c101b08 */
.L_x_1123:
[----:B------:R-:W-:Y:S05]  /*57d0*/  BSYNC B0 ;  /* 0x0000000000007941 */ /* 0x000fea0003800000 */
.L_x_1122:
[----:B------:R-:W-:Y:S05]  /*57e0*/  @!P6 BRA `(.L_x_1124) ;  /* 0x000000000048e947 */ /* 0x000fea0003800000 */
[----:B------:R-:W-:Y:S01]  /*57f0*/  FFMA.FTZ R0, R5, R22, R24 ;  /* 0x0000001605007223 */ /* 0x000fe20000010018 */
[----:B------:R-:W-:-:S03]  /*5800*/  FFMA.FTZ R3, R2, R23, R25 ;  /* 0x0000001702037223 */ /* 0x000fc60000010019 */
[----:B------:R-:W-:Y:S01]  /*5810*/  FMUL.FTZ R4, R0, -1.4426950216293334961 ;  /* 0xbfb8aa3b00047820 */ /* 0x000fe20000410000 */
[----:B-1----:R-:W-:-:S05]  /*5820*/  FMUL.FTZ R12, R3, -1.4426950216293334961 ;  /* 0xbfb8aa3b030c7820 */ /* 0x002fca0000410000 */
        /* <DEDUP_REMOVED lines=14> */
.L_x_1124:
[----:B------:R-:W-:Y:S04]  /*5910*/  BSSY B0, `(.L_x_1125) ;  /* 0x0000015000007945 */ /* 0x000fe80003800000 */
[----:B------:R-:W-:Y:S05]  /*5920*/  @!P3 BRA `(.L_x_1126) ;  /* 0x00000000004cb947 */ /* 0x000fea0003800000 */
[----:B01----:R-:W-:Y:S01]  /*5930*/  IADD3 R11, R57, 0x80, RZ ;  /* 0x00000080390b7810 */ /* 0x003fe20007ffe0ff */
[----:B------:R-:W-:Y:S01]  /*5940*/  FFMA.FTZ R3, R5, R32, R33 ;  /* 0x0000002005037223 */ /* 0x000fe20000010021 */
[----:B------:R-:W-:Y:S01]  /*5950*/  ULDC.64 UR12, c[0x0][0x288] ;  /* 0x0000a200000c7ab9 */ /* 0x000fe20000000a00 */
[----:B------:R-:W-:Y:S02]  /*5960*/  MOV R4, R74 ;  /* 0x0000004a00047202 */ /* 0x000fe40000000f00 */
[----:B------:R-:W-:Y:S02]  /*5970*/  SHF.R.S32.HI R0, RZ, 0x1f, R11 ;  /* 0x0000001fff007819 */ /* 0x000fe4000001140b */
[----:B------:R-:W-:-:S03]  /*5980*/  MOV R5, R77 ;  /* 0x0000004d00057202 */ /* 0x000fc60000000f00 */
[----:B------:R-:W-:Y:S02]  /*5990*/  IMAD R0, R0, UR12, RZ ;  /* 0x0000000c00007c24 */ /* 0x000fe4000f8e02ff */
[----:B------:R-:W-:-:S04]  /*59a0*/  IMAD.WIDE.U32 R4, R11, UR12, R4 ;  /* 0x0000000c0b047c25 */ /* 0x000fc8000f8e0004 */
[----:B------:R-:W-:Y:S02]  /*59b0*/  IMAD R11, R11, UR13, R0 ;  /* 0x0000000d0b0b7c24 */ /* 0x000fe4000f8e0200 */
[----:B------:R-:W-:Y:S01]  /*59c0*/  FFMA.FTZ R0, R2, R32, R33 ;  /* 0x0000002002007223 */ /* 0x000fe20000010021 */
[----:B------:R-:W-:Y:S01]  /*59d0*/  ULDC.64 UR12, c[0x0][0x210] ;  /* 0x00008400000c7ab9 */ /* 0x000fe20000000a00 */
[----:B------:R-:W-:Y:S01]  /*59e0*/  FFMA.FTZ R2, R22, R14, -R3 ;  /* 0x0000000e16027223 */ /* 0x000fe20000010803 */
[----:B------:R-:W-:Y:S01]  /*59f0*/  LEA R10, P0, R4, UR12, 0x2 ;  /* 0x0000000c040a7c11 */ /* 0x000fe2000f8010ff */
[----:B------:R-:W-:Y:S01]  /*5a00*/  FFMA.FTZ R0, R23, R15, -R0 ;  /* 0x0000000f17007223 */ /* 0x000fe20000010800 */
[----:B------:R-:W-:Y:S01]  /*5a10*/  IADD3 R11, R5, R11, RZ ;  /* 0x0000000b050b7210 */ /* 0x000fe20007ffe0ff */
[-C--:B------:R-:W-:Y:S02]  /*5a20*/  FMUL.FTZ R2, R2, R61.reuse ;  /* 0x0000003d02027220 */ /* 0x080fe40000410000 */
[----:B------:R-:W-:Y:S01]  /*5a30*/  FMUL.FTZ R3, R0, R61 ;  /* 0x0000003d00037220 */ /* 0x000fe20000410000 */
[----:B------:R-:W-:-:S05]  /*5a40*/  LEA.HI.X R11, R4, UR13, R11, 0x2, P0 ;  /* 0x0000000d040b7c11 */ /* 0x000fca00080f140b */
[----:B------:R2:W-:Y:S02]  /*5a50*/  STG.E.64 desc[UR8][R10.64], R2 ;  /* 0x000000020a007986 */ /* 0x0005e4000c101b08 */
.L_x_1126:
[----:B------:R-:W-:Y:S05]  /*5a60*/  BSYNC B0 ;  /* 0x0000000000007941 */ /* 0x000fea0003800000 */
.L_x_1125:
[----:B------:R-:W-:Y:S05]  /*5a70*/  @!P6 BRA `(.L_x_1127) ;  /* 0x000000000048e947 */ /* 0x000fea0003800000 */
[----:B------:R-:W-:Y:S01]  /*5a80*/  FFMA.FTZ R0, R71, R22, R24 ;  /* 0x0000001647007223 */ /* 0x000fe20000010018 */
[----:B--2---:R-:W-:-:S03]  /*5a90*/  FFMA.FTZ R2, R70, R23, R25 ;  /* 0x0000001746027223 */ /* 0x004fc60000010019 */
[----:B------:R-:W-:Y:S01]  /*5aa0*/  FMUL.FTZ R3, R0, -1.4426950216293334961 ;  /* 0xbfb8aa3b00037820 */ /* 0x000fe20000410000 */
[----:B01----:R-:W-:-:S05]  /*5ab0*/  FMUL.FTZ R10, R2, -1.4426950216293334961 ;  /* 0xbfb8aa3b020a7820 */ /* 0x003fca0000410000 */
        /* <DEDUP_REMOVED lines=14> */
.L_x_1127:
[----:B------:R-:W-:Y:S04]  /*5ba0*/  BSSY B0, `(.L_x_1128) ;  /* 0x0000015000007945 */ /* 0x000fe80003800000 */
[----:B------:R-:W-:Y:S05]  /*5bb0*/  @!P2 BRA `(.L_x_1129) ;  /* 0x00000000004ca947 */ /* 0x000fea0003800000 */
[----:B--2---:R-:W-:Y:S01]  /*5bc0*/  IADD3 R3, R57, 0xc0, RZ ;  /* 0x000000c039037810 */ /* 0x004fe20007ffe0ff */
[----:B------:R-:W-:Y:S01]  /*5bd0*/  ULDC.64 UR12, c[0x0][0x288] ;  /* 0x0000a200000c7ab9 */ /* 0x000fe20000000a00 */
[----:B------:R-:W-:Y:S01]  /*5be0*/  MOV R4, R74 ;  /* 0x0000004a00047202 */ /* 0x000fe20000000f00 */
[-C--:B------:R-:W-:Y:S01]  /*5bf0*/  FFMA.FTZ R71, R71, R32.reuse, R33 ;  /* 0x0000002047477223 */ /* 0x080fe20000010021 */
[----:B------:R-:W-:Y:S01]  /*5c00*/  SHF.R.S32.HI R0, RZ, 0x1f, R3 ;  /* 0x0000001fff007819 */ /* 0x000fe20000011403 */
[----:B------:R-:W-:Y:S01]  /*5c10*/  FFMA.FTZ R70, R70, R32, R33 ;  /* 0x0000002046467223 */ /* 0x000fe20000010021 */
[----:B------:R-:W-:Y:S01]  /*5c20*/  MOV R5, R77 ;  /* 0x0000004d00057202 */ /* 0x000fe20000000f00 */
[----:B------:R-:W-:Y:S02]  /*5c30*/  FFMA.FTZ R2, R22, R16, -R71 ;  /* 0x0000001016027223 */ /* 0x000fe40000010847 */
[----:B------:R-:W-:Y:S02]  /*5c40*/  IMAD R0, R0, UR12, RZ ;  /* 0x0000000c00007c24 */ /* 0x000fe4000f8e02ff */
[----:B------:R-:W-:Y:S01]  /*5c50*/  FFMA.FTZ R70, R23, R17, -R70 ;  /* 0x0000001117467223 */ /* 0x000fe20000010846 */
[----:B------:R-:W-:-:S04]  /*5c60*/  IMAD.WIDE.U32 R4, R3, UR12, R4 ;  /* 0x0000000c03047c25 */ /* 0x000fc8000f8e0004 */
[----:B------:R-:W-:Y:S01]  /*5c70*/  FMUL.FTZ R2, R2, R61 ;  /* 0x0000003d02027220 */ /* 0x000fe20000410000 */
[----:B------:R-:W-:Y:S01]  /*5c80*/  IMAD R3, R3, UR13, R0 ;  /* 0x0000000d03037c24 */ /* 0x000fe2000f8e0200 */
[----:B------:R-:W-:Y:S02]  /*5c90*/  ULDC.64 UR12, c[0x0][0x210] ;  /* 0x00008400000c7ab9 */ /* 0x000fe40000000a00 */
[----:B01----:R-:W-:Y:S02]  /*5ca0*/  LEA R10, P0, R4, UR12, 0x2 ;  /* 0x0000000c040a7c11 */ /* 0x003fe4000f8010ff */
[----:B------:R-:W-:-:S04]  /*5cb0*/  IADD3 R3, R5, R3, RZ ;  /* 0x0000000305037210 */ /* 0x000fc80007ffe0ff */
[----:B------:R-:W-:Y:S01]  /*5cc0*/  LEA.HI.X R11, R4, UR13, R3, 0x2, P0 ;  /* 0x0000000d040b7c11 */ /* 0x000fe200080f1403 */
[----:B------:R-:W-:-:S05]  /*5cd0*/  FMUL.FTZ R3, R70, R61 ;  /* 0x0000003d46037220 */ /* 0x000fca0000410000 */
[----:B------:R3:W-:Y:S02]  /*5ce0*/  STG.E.64 desc[UR8][R10.64], R2 ;  /* 0x000000020a007986 */ /* 0x0007e4000c101b08 */
.L_x_1129:
[----:B------:R-:W-:Y:S05]  /*5cf0*/  BSYNC B0 ;  /* 0x0000000000007941 */ /* 0x000fea0003800000 */
.L_x_1128:
[----:B------:R-:W-:Y:S05]  /*5d00*/  @!P6 BRA `(.L_x_1130) ;  /* 0x000000000048e947 */ /* 0x000fea0003800000 */
[----:B------:R-:W-:Y:S01]  /*5d10*/  FFMA.FTZ R0, R69, R22, R24 ;  /* 0x0000001645007223 */ /* 0x000fe20000010018 */
[----:B--23--:R-:W-:-:S03]  /*5d20*/  FFMA.FTZ R2, R68, R23, R25 ;  /* 0x0000001744027223 */ /* 0x00cfc60000010019 */
        /* <DEDUP_REMOVED lines=16> */
.L_x_1130:
[----:B------:R-:W-:Y:S04]  /*5e30*/  BSSY B0, `(.L_x_1131) ;  /* 0x0000015000007945 */ /* 0x000fe80003800000 */
[----:B------:R-:W-:Y:S05]  /*5e40*/  @!P1 BRA `(.L_x_1132) ;  /* 0x00000000004c9947 */ /* 0x000fea0003800000 */
[----:B------:R-:W-:Y:S01]  /*5e50*/  IADD3 R5, R57, 0x100, RZ ;  /* 0x0000010039057810 */ /* 0x000fe20007ffe0ff */
[----:B------:R-:W-:Y:S01]  /*5e60*/  ULDC.64 UR12, c[0x0][0x288] ;  /* 0x0000a200000c7ab9 */ /* 0x000fe20000000a00 */
[----:B--23--:R-:W-:Y:S01]  /*5e70*/  MOV R2, R74 ;  /* 0x0000004a00027202 */ /* 0x00cfe20000000f00 */
[-C--:B------:R-:W-:Y:S01]  /*5e80*/  FFMA.FTZ R69, R69, R32.reuse, R33 ;  /* 0x0000002045457223 */ /* 0x080fe20000010021 */
[----:B------:R-:W-:Y:S01]  /*5e90*/  SHF.R.S32.HI R0, RZ, 0x1f, R5 ;  /* 0x0000001fff007819 */ /* 0x000fe20000011405 */
[----:B------:R-:W-:Y:S01]  /*5ea0*/  FFMA.FTZ R68, R68, R32, R33 ;  /* 0x0000002044447223 */ /* 0x000fe20000010021 */
[----:B------:R-:W-:Y:S01]  /*5eb0*/  MOV R3, R77 ;  /* 0x0000004d00037202 */ /* 0x000fe20000000f00 */
[----:B01----:R-:W-:Y:S02]  /*5ec0*/  FFMA.FTZ R10, R22, R18, -R69 ;  /* 0x00000012160a7223 */ /* 0x003fe40000010845 */
[----:B------:R-:W-:Y:S02]  /*5ed0*/  IMAD R0, R0, UR12, RZ ;  /* 0x0000000c00007c24 */ /* 0x000fe4000f8e02ff */
[----:B------:R-:W-:Y:S01]  /*5ee0*/  FFMA.FTZ R68, R23, R19, -R68 ;  /* 0x0000001317447223 */ /* 0x000fe20000010844 */
[----:B------:R-:W-:-:S04]  /*5ef0*/  IMAD.WIDE.U32 R2, R5, UR12, R2 ;  /* 0x0000000c05027c25 */ /* 0x000fc8000f8e0002 */
[-C--:B------:R-:W-:Y:S01]  /*5f00*/  FMUL.FTZ R10, R10, R61.reuse ;  /* 0x0000003d0a0a7220 */ /* 0x080fe20000410000 */
[----:B------:R-:W-:Y:S01]  /*5f10*/  FMUL.FTZ R11, R68, R61 ;  /* 0x0000003d440b7220 */ /* 0x000fe20000410000 */
[----:B------:R-:W-:Y:S01]  /*5f20*/  IMAD R5, R5, UR13, R0 ;  /* 0x0000000d05057c24 */ /* 0x000fe2000f8e0200 */
[----:B------:R-:W-:Y:S02]  /*5f30*/  ULDC.64 UR12, c[0x0][0x210] ;  /* 0x00008400000c7ab9 */ /* 0x000fe40000000a00 */
[----:B------:R-:W-:Y:S02]  /*5f40*/  LEA R4, P0, R2, UR12, 0x2 ;  /* 0x0000000c02047c11 */ /* 0x000fe4000f8010ff */
[----:B------:R-:W-:-:S04]  /*5f50*/  IADD3 R5, R3, R5, RZ ;  /* 0x0000000503057210 */ /* 0x000fc80007ffe0ff */
[----:B------:R-:W-:-:S05]  /*5f60*/  LEA.HI.X R5, R2, UR13, R5, 0x2, P0 ;  /* 0x0000000d02057c11 */ /* 0x000fca00080f1405 */
[----:B------:R4:W-:Y:S02]  /*5f70*/  STG.E.64 desc[UR8][R4.64], R10 ;  /* 0x0000000a04007986 */ /* 0x0009e4000c101b08 */
.L_x_1132:
[----:B------:R-:W-:Y:S05]  /*5f80*/  BSYNC B0 ;  /* 0x0000000000007941 */ /* 0x000fea0003800000 */
.L_x_1131:
[----:B------:R-:W-:Y:S02]  /*5f90*/  ISETP.GE.U32.AND P0, PT, R30, UR14, PT ;  /* 0x0000000e1e007c0c */ /* 0x000fe4000bf06070 */
[----:B------:R-:W-:Y:S02]  /*5fa0*/  SHF.R.S32.HI R30, RZ, 0x1f, R30 ;  /* 0x0000001fff1e7819 */ /* 0x000fe4000001141e */
[----:B------:R-:W-:Y:S02]  /*5fb0*/  IADD3 R31, R31, 0x180, RZ ;  /* 0x000001801f1f7810 */ /* 0x000fe40007ffe0ff */
[----:B------:R-:W-:-:S04]  /*5fc0*/  ISETP.GE.AND.EX P0, PT, R30, UR15, PT, P0 ;  /* 0x0000000f1e007c0c */ /* 0x000fc8000bf06300 */
[----:B------:R-:W-:Y:S01]  /*5fd0*/  ISETP.LT.U32.AND P0, PT, R58, 0x180, !P0 ;  /* 0x000001803a00780c */ /* 0x000fe20004701070 */
[----:B------:R-:W-:-:S12]  /*5fe0*/  @!P6 BRA `(.L_x_1133) ;  /* 0x000000000048e947 */ /* 0x000fd80003800000 */
[----:B------:R-:W-:Y:S01]  /*5ff0*/  FFMA.FTZ R0, R67, R22, R24 ;  /* 0x0000001643007223 */ /* 0x000fe20000010018 */
[----:B--23--:R-:W-:-:S03]  /*6000*/  FFMA.FTZ R2, R66, R23, R25 ;  /* 0x0000001742027223 */ /* 0x00cfc60000010019 */
[----:B------:R-:W-:Y:S01]  /*6010*/  FMUL.FTZ R3, R0, -1.4426950216293334961 ;  /* 0xbfb8aa3b00037820 */ /* 0x000fe20000410000 */
[----:B01--4-:R-:W-:-:S05]  /*6020*/  FMUL.FTZ R10, R2, -1.4426950216293334961 ;  /* 0xbfb8aa3b020a7820 */ /* 0x013fca0000410000 */
        /* <DEDUP_REMOVED lines=14> */
.L_x_1133:
[----:B------:R-:W-:Y:S04]  /*6110*/  BSSY B0, `(.L_x_1134) ;  /* 0x0000015000007945 */ /* 0x000fe80003800000 */
[----:B------:R-:W-:Y:S05]  /*6120*/  @!P0 BRA `(.L_x_1135) ;  /* 0x00000000004c8947 */ /* 0x000fea0003800000 */
[----:B----4-:R-:W-:Y:S01]  /*6130*/  IADD3 R5, R57, 0x140, RZ ;  /* 0x0000014039057810 */ /* 0x010fe20007ffe0ff */
[----:B------:R-:W-:Y:S01]  /*6140*/  ULDC.64 UR12, c[0x0][0x288] ;  /* 0x0000a200000c7ab9 */ /* 0x000fe20000000a00 */
[----:B--23--:R-:W-:Y:S01]  /*6150*/  MOV R2, R74 ;  /* 0x0000004a00027202 */ /* 0x00cfe20000000f00 */
        /* <DEDUP_REMOVED lines=16> */
.L_x_1135:
[----:B------:R-:W-:Y:S05]  /*6260*/  BSYNC B0 ;  /* 0x0000000000007941 */ /* 0x000fea0003800000 */
.L_x_1134:
[----:B------:R-:W-:Y:S02]  /*6270*/  ISETP.GE.U32.AND P0, PT, R31, UR14, PT ;  /* 0x0000000e1f007c0c */ /* 0x000fe4000bf06070 */
[----:B------:R-:W-:Y:S02]  /*6280*/  SHF.R.S32.HI R31, RZ, 0x1f, R31 ;  /* 0x0000001fff1f7819 */ /* 0x000fe4000001141f */
[----:B------:R-:W-:Y:S02]  /*6290*/  SHF.R.S32.HI R0, RZ, 0x1f, R55 ;  /* 0x0000001fff007819 */ /* 0x000fe40000011437 */
[----:B------:R-:W-:-:S04]  /*62a0*/  ISETP.GE.AND.EX P0, PT, R31, UR15, PT, P0 ;  /* 0x0000000f1f007c0c */ /* 0x000fc8000bf06300 */
[----:B------:R-:W-:Y:S01]  /*62b0*/  ISETP.LT.U32.AND P0, PT, R58, 0x180, !P0 ;  /* 0x000001803a00780c */ /* 0x000fe20004701070 */
[----:B------:R-:W-:-:S12]  /*62c0*/  @!P6 BRA `(.L_x_1136) ;  /* 0x000000000048e947 */ /* 0x000fd80003800000 */
[----:B--23--:R-:W-:Y:S01]  /*62d0*/  FFMA.FTZ R2, R65, R22, R24 ;  /* 0x0000001641027223 */ /* 0x00cfe20000010018 */
[----:B------:R-:W-:-:S03]  /*62e0*/  FFMA.FTZ R3, R64, R23, R25 ;  /* 0x0000001740037223 */ /* 0x000fc60000010019 */
[----:B----4-:R-:W-:Y:S01]  /*62f0*/  FMUL.FTZ R4, R2, -1.4426950216293334961 ;  /* 0xbfb8aa3b02047820 */ /* 0x010fe20000410000 */
[----:B------:R-:W-:-:S05]  /*6300*/  FMUL.FTZ R6, R3, -1.4426950216293334961 ;  /* 0xbfb8aa3b03067820 */ /* 0x000fca0000410000 */
[----:B------:R-:W2:Y:S08]  /*6310*/  MUFU.EX2 R4, R4 ;  /* 0x0000000400047308 */ /* 0x000eb00000000800 */
[----:B------:R-:W3:Y:S01]  /*6320*/  MUFU.EX2 R6, R6 ;  /* 0x0000000600067308 */ /* 0x000ee20000000800 */
[----:B--2---:R-:W-:-:S07]  /*6330*/  FADD.FTZ R5, R4, 1 ;  /* 0x3f80000004057421 */ /* 0x004fce0000010000 */
[----:B------:R-:W2:Y:S01]  /*6340*/  MUFU.RCP R5, R5 ;  /* 0x0000000500057308 */ /* 0x000ea20000001000 */
[----:B---3--:R-:W-:-:S07]  /*6350*/  FADD.FTZ R7, R6, 1 ;  /* 0x3f80000006077421 */ /* 0x008fce0000010000 */
[----:B01----:R-:W0:Y:S01]  /*6360*/  MUFU.RCP R10, R7 ;  /* 0x00000007000a7308 */ /* 0x003e220000001000 */
[----:B--2---:R-:W-:Y:S01]  /*6370*/  FADD.FTZ R11, -R5, 1 ;  /* 0x3f800000050b7421 */ /* 0x004fe20000010100 */
[----:B------:R-:W-:-:S03]  /*6380*/  FMUL.FTZ R8, R8, R5 ;  /* 0x0000000508087220 */ /* 0x000fc60000410000 */
[----:B------:R-:W-:Y:S01]  /*6390*/  FFMA.FTZ R11, R2, R11, 1 ;  /* 0x3f800000020b7423 */ /* 0x000fe2000001000b */
[----:B0-----:R-:W-:Y:S01]  /*63a0*/  FADD.FTZ R12, -R10, 1 ;  /* 0x3f8000000a0c7421 */ /* 0x001fe20000010100 */
[----:B------:R-:W-:Y:S02]  /*63b0*/  FMUL.FTZ R9, R9, R10 ;  /* 0x0000000a09097220 */ /* 0x000fe40000410000 */
[----:B------:R-:W-:Y:S01]  /*63c0*/  FMUL.FTZ R8, R8, R11 ;  /* 0x0000000b08087220 */ /* 0x000fe20000410000 */
[----:B------:R-:W-:-:S04]  /*63d0*/  FFMA.FTZ R12, R3, R12, 1 ;  /* 0x3f800000030c7423 */ /* 0x000fc8000001000c */
[----:B------:R-:W-:-:S07]  /*63e0*/  FMUL.FTZ R9, R9, R12 ;  /* 0x0000000c09097220 */ /* 0x000fce0000410000 */
.L_x_1136:
[----:B------:R-:W-:Y:S04]  /*63f0*/  BSSY B0, `(.L_x_1137) ;  /* 0x0000015000007945 */ /* 0x000fe80003800000 */
[----:B------:R-:W-:Y:S05]  /*6400*/  @!P0 BRA `(.L_x_1138) ;  /* 0x00000000004c8947 */ /* 0x000fea0003800000 */
[----:B--2-4-:R-:W-:Y:S01]  /*6410*/  IADD3 R5, R57, 0x180, RZ ;  /* 0x0000018039057810 */ /* 0x014fe20007ffe0ff */
[----:B------:R-:W-:Y:S01]  /*6420*/  ULDC.64 UR12, c[0x0][0x288] ;  /* 0x0000a200000c7ab9 */ /* 0x000fe20000000a00 */
[----:B---3--:R-:W-:Y:S01]  /*6430*/  MOV R2, R74 ;  /* 0x0000004a00027202 */ /* 0x008fe20000000f00 */
        /* <DEDUP_REMOVED lines=16> */
.L_x_1138:
[----:B------:R-:W-:Y:S05]  /*6540*/  BSYNC B0 ;  /* 0x0000000000007941 */ /* 0x000fea0003800000 */
.L_x_1137:
[----:B------:R-:W-:-:S04]  /*6550*/  ISETP.GE.U32.AND P0, PT, R55, UR14, PT ;  /* 0x0000000e37007c0c */ /* 0x000fc8000bf06070 */
[----:B------:R-:W-:-:S04]  /*6560*/  ISETP.GE.AND.EX P0, PT, R0, UR15, PT, P0 ;  /* 0x0000000f00007c0c */ /* 0x000fc8000bf06300 */
[----:B------:R-:W-:Y:S01]  /*6570*/  ISETP.GT.U32.OR P0, PT, R58, 0x17f, P0 ;  /* 0x0000017f3a00780c */ /* 0x000fe20000704470 */
[----:B------:R-:W-:-:S12]  /*6580*/  @!P6 BRA `(.L_x_1139) ;  /* 0x000000000048e947 */ /* 0x000fd80003800000 */
[----:B------:R-:W-:Y:S01]  /*6590*/  FFMA.FTZ R24, R63, R22, R24 ;  /* 0x000000163f187223 */ /* 0x000fe20000010018 */
[----:B------:R-:W-:-:S03]  /*65a0*/  FFMA.FTZ R25, R62, R23, R25 ;  /* 0x000000173e197223 */ /* 0x000fc60000010019 */
[----:B--23--:R-:W-:Y:S01]  /*65b0*/  FMUL.FTZ R2, R24, -1.4426950216293334961 ;  /* 0xbfb8aa3b18027820 */ /* 0x00cfe20000410000 */
[----:B----4-:R-:W-:-:S05]  /*65c0*/  FMUL.FTZ R4, R25, -1.4426950216293334961 ;  /* 0xbfb8aa3b19047820 */ /* 0x010fca0000410000 */
[----:B------:R-:W2:Y:S08]  /*65d0*/  MUFU.EX2 R2, R2 ;  /* 0x0000000200027308 */ /* 0x000eb00000000800 */
[----:B------:R-:W3:Y:S01]  /*65e0*/  MUFU.EX2 R4, R4 ;  /* 0x0000000400047308 */ /* 0x000ee20000000800 */
[----:B--2---:R-:W-:-:S07]  /*65f0*/  FADD.FTZ R3, R2, 1 ;  /* 0x3f80000002037421 */ /* 0x004fce0000010000 */
[----:B------:R-:W2:Y:S01]  /*6600*/  MUFU.RCP R3, R3 ;  /* 0x0000000300037308 */ /* 0x000ea20000001000 */
[----:B---3--:R-:W-:-:S07]  /*6610*/  FADD.FTZ R5, R4, 1 ;  /* 0x3f80000004057421 */ /* 0x008fce0000010000 */
[----:B------:R-:W3:Y:S01]  /*6620*/  MUFU.RCP R6, R5 ;  /* 0x0000000500067308 */ /* 0x000ee20000001000 */
[----:B--2---:R-:W-:Y:S01]  /*6630*/  FADD.FTZ R7, -R3, 1 ;  /* 0x3f80000003077421 */ /* 0x004fe20000010100 */
[----:B------:R-:W-:-:S03]  /*6640*/  FMUL.FTZ R20, R20, R3 ;  /* 0x0000000314147220 */ /* 0x000fc60000410000 */
[----:B------:R-:W-:Y:S01]  /*6650*/  FFMA.FTZ R7, R24, R7, 1 ;  /* 0x3f80000018077423 */ /* 0x000fe20000010007 */
[----:B---3--:R-:W-:Y:S01]  /*6660*/  FADD.FTZ R8, -R6, 1 ;  /* 0x3f80000006087421 */ /* 0x008fe20000010100 */
[----:B------:R-:W-:Y:S02]  /*6670*/  FMUL.FTZ R21, R21, R6 ;  /* 0x0000000615157220 */ /* 0x000fe40000410000 */
[----:B------:R-:W-:Y:S01]  /*6680*/  FMUL.FTZ R20, R20, R7 ;  /* 0x0000000714147220 */ /* 0x000fe20000410000 */
[----:B------:R-:W-:-:S04]  /*6690*/  FFMA.FTZ R8, R25, R8, 1 ;  /* 0x3f80000019087423 */ /* 0x000fc80000010008 */
[----:B------:R-:W-:-:S07]  /*66a0*/  FMUL.FTZ R21, R21, R8 ;  /* 0x0000000815157220 */ /* 0x000fce0000410000 */
.L_x_1139:
        /* <DEDUP_REMOVED lines=10> */
[----:B--23--:R-:W-:Y:S01]  /*6750*/  IMAD R3, R55, UR13, R0 ;  /* 0x0000000d37037c24 */ /* 0x00cfe2000f8e0200 */
[----:B------:R-:W-:Y:S01]  /*6760*/  ULDC.64 UR12, c[0x0][0x210] ;  /* 0x00008400000c7ab9 */ /* 0x000fe20000000a00 */
[-C--:B------:R-:W-:Y:S01]  /*6770*/  FMUL.FTZ R20, R20, R61.reuse ;  /* 0x0000003d14147220 */ /* 0x080fe20000410000 */
[----:B------:R-:W-:Y:S01]  /*6780*/  LEA R2, P0, R74, UR12, 0x2 ;  /* 0x0000000c4a027c11 */ /* 0x000fe2000f8010ff */
[----:B------:R-:W-:Y:S01]  /*6790*/  FMUL.FTZ R21, R32, R61 ;  /* 0x0000003d20157220 */ /* 0x000fe20000410000 */
[----:B------:R-:W-:-:S04]  /*67a0*/  IADD3 R3, R75, R3, RZ ;  /* 0x000000034b037210 */ /* 0x000fc80007ffe0ff */
[----:B------:R-:W-:-:S05]  /*67b0*/  LEA.HI.X R3, R74, UR13, R3, 0x2, P0 ;  /* 0x0000000d4a037c11 */ /* 0x000fca00080f1403 */
[----:B------:R2:W-:Y:S02]  /*67c0*/  STG.E.64 desc[UR8][R2.64], R20 ;  /* 0x0000001402007986 */ /* 0x0005e4000c101b08 */
.L_x_1141:
[----:B------:R-:W-:Y:S05]  /*67d0*/  BSYNC B0 ;  /* 0x0000000000007941 */ /* 0x000fea0003800000 */
.L_x_1140:
[----:B------:R-:W-:Y:S02]  /*67e0*/  IADD3 R54, R51, R54, RZ ;  /* 0x0000003633367210 */ /* 0x000fe40007ffe0ff */
[----:B------:R-:W-:Y:S02]  /*67f0*/  IADD3 R53, R53, 0x1, RZ ;  /* 0x0000000135357810 */ /* 0x000fe40007ffe0ff */
[----:B------:R-:W-:-:S13]  /*6800*/  ISETP.GE.AND P0, PT, R54, UR4, PT ;  /* 0x0000000436007c0c */ /* 0x000fda000bf06270 */
[----:B------:R-:W-:Y:S05]  /*6810*/  @!P0 BRA `(.L_x_1142) ;  /* 0xffffff9800fc8947 */ /* 0x000fea000383ffff */
.L_x_1091:
[----:B--2-4-:R-:W2:Y:S01]  /*6820*/  LDC R4, c[0x0][0xc] ;  /* 0x00000300ff047b82 */ /* 0x014ea20000000800 */
[----:B------:R-:W-:Y:S01]  /*6830*/  ISETP.NE.AND P2, PT, R58, RZ, PT ;  /* 0x000000ff3a00720c */ /* 0x000fe20003f45270 */
[----:B------:R-:W-:Y:S06]  /*6840*/  BSSY B0, `(.L_x_1143) ;  /* 0x0000015000007945 */ /* 0x000fec0003800000 */
[----:B------:R-:W4:Y:S08]  /*6850*/  LDC R7, c[0x0][0x10] ;  /* 0x00000400ff077b82 */ /* 0x000f300000000800 */
[----:B---3--:R-:W3:Y:S01]  /*6860*/  LDC.64 R2, c[0x0][0x258] ;  /* 0x00009600ff027b82 */ /* 0x008ee20000000a00 */
[----:B--2---:R-:W-:-:S02]  /*6870*/  IADD3 R0, R4, -0x1, RZ ;  /* 0xffffffff04007810 */ /* 0x004fc40007ffe0ff */
[----:B------:R-:W-:Y:S02]  /*6880*/  ISETP.NE.AND P1, PT, R4, 0x1, PT ;  /* 0x000000010400780c */ /* 0x000fe40003f25270 */
[----:B------:R-:W-:Y:S02]  /*6890*/  ISETP.NE.AND P0, PT, R0, UR7, PT ;  /* 0x0000000700007c0c */ /* 0x000fe4000bf05270 */
[C---:B----4-:R-:W-:Y:S02]  /*68a0*/  IADD3 R5, R7.reuse, -0x1, RZ ;  /* 0xffffffff07057810 */ /* 0x050fe40007ffe0ff */
[----:B------:R-:W-:Y:S02]  /*68b0*/  SHF.L.U32 R0, R7, 0x1, RZ ;  /* 0x0000000107007819 */ /* 0x000fe400000006ff */
[----:B------:R-:W-:Y:S02]  /*68c0*/  ISETP.NE.OR P0, PT, R52, R5, P0 ;  /* 0x000000053400720c */ /* 0x000fe40000705670 */
[----:B------:R-:W-:-:S05]  /*68d0*/  SEL R5, R0, RZ, P1 ;  /* 0x000000ff00057207 */ /* 0x000fca0000800000 */
[----:B---3--:R-:W-:Y:S01]  /*68e0*/  IMAD.WIDE.U32 R2, R5, 0x4, R2 ;  /* 0x0000000405027825 */ /* 0x008fe200078e0002 */
[----:B------:R-:W-:Y:S06]  /*68f0*/  @P2 BRA `(.L_x_1144) ;  /* 0x0000000000242947 */ /* 0x000fec0003800000 */
[----:B------:R-:W2:Y:S01]  /*6900*/  S2R R0, SR_LANEID ;  /* 0x0000000000007919 */ /* 0x000ea20000000000 */
[----:B------:R-:W-:Y:S02]  /*6910*/  VOTEU.ANY UR4, UPT, PT ;  /* 0x0000000000047886 */ /* 0x000fe400038e0100 */
[----:B------:R-:W-:Y:S02]  /*6920*/  UFLO.U32 UR5, UR4 ;  /* 0x00000004000572bd */ /* 0x000fe400080e0000 */
[----:B------:R-:W3:Y:S04]  /*6930*/  POPC R5, UR4 ;  /* 0x0000000400057d09 */ /* 0x000ee80008000000 */
[----:B--2---:R-:W-:-:S13]  /*6940*/  ISETP.EQ.U32.AND P1, PT, R0, UR5, PT ;  /* 0x0000000500007c0c */ /* 0x004fda000bf22070 */
[----:B------:R-:W-:Y:S06]  /*6950*/  @P1 MEMBAR.ALL.GPU ;  /* 0x0000000000001992 */ /* 0x000fec000000a000 */
[----:B------:R-:W-:-:S00]  /*6960*/  @P1 ERRBAR ;  /* 0x00000000000019ab */ /* 0x000fc00000000000 */
[----:B------:R-:W-:Y:S06]  /*6970*/  @P1 CGAERRBAR ;  /* 0x00000000000015ab */ /* 0x000fec0000000000 */
[----:B---3--:R2:W-:Y:S02]  /*6980*/  @P1 REDG.E.ADD.S32.STRONG.GPU desc[UR8][R2.64], R5 ;  /* 0x000000050200198e */ /* 0x0085e4000c10e388 */
.L_x_1144:
[----:B------:R-:W-:Y:S05]  /*6990*/  BSYNC B0 ;  /* 0x0000000000007941 */ /* 0x000fea0003800000 */
.L_x_1143:
[----:B------:R-:W-:Y:S05]  /*69a0*/  @P0 EXIT ;  /* 0x000000000000094d */ /* 0x000fea0003800000 */
[----:B------:R-:W-:Y:S05]  /*69b0*/  @P2 BRA `(.L_x_1145) ;  /* 0x0000000000202947 */ /* 0x000fea0003800000 */
[----:B------:R-:W-:-:S05]  /*69c0*/  IMAD R0, R4, R7, RZ ;  /* 0x0000000704007224 */ /* 0x000fca00078e02ff */
[----:B------:R-:W-:-:S13]  /*69d0*/  ISETP.NE.AND P0, PT, R0, -0x1, PT ;  /* 0xffffffff0000780c */ /* 0x000fda0003f05270 */
[----:B------:R-:W-:Y:S05]  /*69e0*/  @!P0 BRA `(.L_x_1145) ;  /* 0x0000000000148947 */ /* 0x000fea0003800000 */
.L_x_1146:
[----:B--2---:R-:W2:Y:S04]  /*69f0*/  LDG.E.STRONG.GPU R5, desc[UR8][R2.64] ;  /* 0x0000000802057981 */ /* 0x004ea8000c1ef900 */
[----:B--2---:R-:W-:Y:S01]  /*6a00*/  CCTL.IVALL ;  /* 0x00000000ff00798f */ /* 0x004fe20002000000 */
[----:B------:R-:W-:Y:S05]  /*6a10*/  YIELD ;  /* 0x0000000000007946 */ /* 0x000fea0003800000 */
[----:B------:R-:W-:-:S13]  /*6a20*/  ISETP.NE.AND P0, PT, R5, R0, PT ;  /* 0x000000000500720c */ /* 0x000fda0003f05270 */
[----:B------:R-:W-:Y:S05]  /*6a30*/  @P0 BRA `(.L_x_1146) ;  /* 0xfffffffc00ec0947 */ /* 0x000fea000383ffff */
.L_x_1145:
[----:B------:R-:W-:Y:S05]  /*6a40*/  WARPSYNC.ALL ;  /* 0x0000000000007948 */ /* 0x000fea0003800000 */
[----:B------:R-:W3:Y:S08]  /*6a50*/  LDC.64 R22, c[0x0][0x288] ;  /* 0x0000a200ff167b82 */ /* 0x000ef00000000a00 */
[----:B------:R-:W-:Y:S01]  /*6a60*/  BAR.SYNC.DEFER_BLOCKING 0x0 ;  /* 0x0000000000007b1d */ /* 0x000fe20000010000 */
[----:B---3--:R-:W-:-:S04]  /*6a70*/  LEA.HI R0, P0, R23, R22, RZ, 0x1 ;  /* 0x0000001617007211 */ /* 0x008fc800078108ff */
[----:B--2---:R-:W-:-:S04]  /*6a80*/  IADD3.X R3, RZ, R23, RZ, P0, !PT ;  /* 0x00000017ff037210 */ /* 0x004fc800007fe4ff */
        /* <DEDUP_REMOVED lines=8> */
[----:B------:R-:W2:Y:S01]  /*6b10*/  LDC.64 R14, c[0x0][0x218] ;  /* 0x00008600ff0e7b82 */ /* 0x000ea20000000a00 */
[----:B------:R-:W-:Y:S01]  /*6b20*/  SHF.L.U64.HI R23, R22, 0x2, R23 ;  /* 0x0000000216177819 */ /* 0x000fe20000010217 */
[----:B------:R-:W-:Y:S01]  /*6b30*/  ULDC.64 UR4, c[0x0][0x268] ;  /* 0x00009a0000047ab9 */ /* 0x000fe20000000a00 */
[----:B------:R-:W-:Y:S02]  /*6b40*/  IADD3 R5, R3, R5, RZ ;  /* 0x0000000503057210 */ /* 0x000fe40007ffe0ff */
[----:B------:R-:W-:Y:S02]  /*6b50*/  SHF.L.U64.HI R33, R25, 0x2, R27 ;  /* 0x0000000219217819 */ /* 0x000fe4000001021b */
[----:B------:R-:W-:Y:S01]  /*6b60*/  LEA.HI R2, P0, R5, R2, RZ, 0x1 ;  /* 0x0000000205027211 */ /* 0x000fe200078108ff */
[----:B------:R-:W3:Y:S03]  /*6b70*/  LDC.64 R16, c[0x0][0x220] ;  /* 0x00008800ff107b82 */ /* 0x000ee60000000a00 */
[----:B------:R-:W-:-:S04]  /*6b80*/  IADD3.X R5, RZ, R5, RZ, P0, !PT ;  /* 0x00000005ff057210 */ /* 0x000fc800007fe4ff */
[--C-:B0-----:R-:W-:Y:S02]  /*6b90*/  SHF.R.S64 R29, R2, 0x1, R5.reuse ;  /* 0x00000001021d7819 */ /* 0x101fe40000001005 */
[----:B------:R-:W-:-:S04]  /*6ba0*/  SHF.R.S32.HI R2, RZ, 0x1, R5 ;  /* 0x00000001ff027819 */ /* 0x000fc80000011405 */
[----:B------:R-:W-:-:S07]  /*6bb0*/  SHF.L.U64.HI R31, R29, 0x2, R2 ;  /* 0x000000021d1f7819 */ /* 0x000fce0000010202 */
.L_x_1147:
[----:B------:R-:W-:-:S04]  /*6bc0*/  LEA R6, P0, R58, UR4, 0x2 ;  /* 0x000000043a067c11 */ /* 0x000fc8000f8010ff */
[----:B------:R-:W-:Y:S02]  /*6bd0*/  LEA.HI.X R7, R58, UR5, R0, 0x2, P0 ;  /* 0x000000053a077c11 */ /* 0x000fe400080f1400 */
[-C--:B------:R-:W-:Y:S02]  /*6be0*/  LEA R8, P0, R25, R6.reuse, 0x2 ;  /* 0x0000000619087211 */ /* 0x080fe400078010ff */
[-C--:B-1----:R-:W-:Y:S01]  /*6bf0*/  LEA R12, P1, R22, R6.reuse, 0x2 ;  /* 0x00000006160c7211 */ /* 0x082fe200078210ff */
[----:B0-----:R-:W4:Y:S01]  /*6c00*/  LDG.E R18, desc[UR8][R6.64] ;  /* 0x0000000806127981 */ /* 0x001f22000c1e1900 */
[----:B------:R-:W-:Y:S02]  /*6c10*/  LEA R10, P2, R29, R6, 0x2 ;  /* 0x000000061d0a7211 */ /* 0x000fe400078410ff */
[----:B------:R-:W-:Y:S02]  /*6c20*/  IADD3.X R9, R7, R33, RZ, P0, !PT ;  /* 0x0000002107097210 */ /* 0x000fe400007fe4ff */
[----:B------:R-:W-:-:S02]  /*6c30*/  IADD3.X R13, R23, R7, RZ, P1, !PT ;  /* 0x00000007170d7210 */ /* 0x000fc40000ffe4ff */
[----:B------:R-:W-:Y:S01]  /*6c40*/  IADD3.X R11, R7, R31, RZ, P2, !PT ;  /* 0x0000001f070b7210 */ /* 0x000fe200017fe4ff */
[----:B------:R-:W4:Y:S04]  /*6c50*/  LDG.E R19, desc[UR8][R8.64] ;  /* 0x0000000808137981 */ /* 0x000f28000c1e1900 */
[----:B------:R-:W5:Y:S04]  /*6c60*/  LDG.E R20, desc[UR8][R12.64] ;  /* 0x000000080c147981 */ /* 0x000f68000c1e1900 */
[----:B------:R-:W5:Y:S01]  /*6c70*/  LDG.E R21, desc[UR8][R10.64] ;  /* 0x000000080a157981 */ /* 0x000f62000c1e1900 */
[----:B------:R-:W-:-:S02]  /*6c80*/  SHF.L.U32 R5, R58, 0x1, RZ ;  /* 0x000000013a057819 */ /* 0x000fc400000006ff */
[----:B------:R-:W-:-:S03]  /*6c90*/  IADD3 R58, R58, 0x180, RZ ;  /* 0x000001803a3a7810 */ /* 0x000fc60007ffe0ff */
[----:B--2---:R-:W-:-:S04]  /*6ca0*/  IMAD.WIDE R2, R5, 0x4, R14 ;  /* 0x0000000405027825 */ /* 0x004fc800078e020e */
[----:B---3--:R-:W-:Y:S01]  /*6cb0*/  IMAD.WIDE R4, R5, 0x4, R16 ;  /* 0x0000000405047825 */ /* 0x008fe200078e0210 */
[----:B------:R-:W-:Y:S02]  /*6cc0*/  ISETP.GT.U32.AND P0, PT, R25, R58, PT ;  /* 0x0000003a1900720c */ /* 0x000fe40003f04070 */
[----:B------:R-:W-:-:S04]  /*6cd0*/  SHF.R.S32.HI R0, RZ, 0x1f, R58 ;  /* 0x0000001fff007819 */ /* 0x000fc8000001143a */
[----:B------:R-:W-:Y:S01]  /*6ce0*/  ISETP.GT.AND.EX P0, PT, R27, R0, PT, P0 ;  /* 0x000000001b00720c */ /* 0x000fe20003f04300 */
[----:B----4-:R0:W-:Y:S04]  /*6cf0*/  STG.E.64 desc[UR8][R2.64], R18 ;  /* 0x0000001202007986 */ /* 0x0101e8000c101b08 */
[----:B-----5:R0:W-:Y:S08]  /*6d00*/  STG.E.64 desc[UR8][R4.64], R20 ;  /* 0x0000001404007986 */ /* 0x0201f0000c101b08 */
[----:B------:R-:W-:Y:S05]  /*6d10*/  @P0 BRA `(.L_x_1147) ;  /* 0xfffffffc00a80947 */ /* 0x000fea000383ffff */
[----:B------:R-:W-:Y:S05]  /*6d20*/  EXIT ;  /* 0x000000000000794d */ /* 0x000fea0003800000 */
.L_x_1148:
        /* <DEDUP_REMOVED lines=13> */
.L_x_2306:


//--------------------- .text._Z35group_norm_nhwc_bwd_one_pass_kernelI11Fp32IOBf16WLi64ELi12ELi384EEv26Group_norm_nhwc_bwd_params --------------------------
	.section	.text._Z35group_norm_nhwc_bwd_one_pass_kernelI11Fp32IOBf16WLi64ELi12ELi384EEv26Group_norm_nhwc_bwd_params,"ax",@progbits
	.align	128
        .global         _Z35group_norm_nhwc_bwd_one_pass_kernelI11Fp32IOBf16WLi64ELi12ELi384EEv26Group_norm_nhwc_bwd_params
        .type           _Z35group_norm_nhwc_bwd_one_pass_kernelI11Fp32IOBf16WLi64ELi12ELi384EEv26Group_norm_nhwc_bwd_params,@function
        .size           _Z35group_norm_nhwc_bwd_one_pass_kernelI11Fp32IOBf16WLi64ELi12ELi384EEv26Group_norm_nhwc_bwd_params,(.L_x_2307 - _Z35group_norm_nhwc_bwd_one_pass_kernelI11Fp32IOBf16WLi64ELi12ELi384EEv26Group_norm_nhwc_bwd_params)
        .other          _Z35group_norm_nhwc_bwd_one_pass_kernelI11Fp32IOBf16WLi64ELi12ELi384EEv26Group_norm_nhwc_bwd_params,@"STO_CUDA_ENTRY STV_DEFAULT"
_Z35group_norm_nhwc_bwd_one_pass_kernelI11Fp32IOBf16WLi64ELi12ELi384EEv26Group_norm_nhwc_bwd_params:
.text._Z35group_norm_nhwc_bwd_one_pass_kernelI11Fp32IOBf16WLi64ELi12ELi384EEv26Group_norm_nhwc_bwd_params:
        /* <DEDUP_REMOVED lines=23> */
[----:B------:R-:W-:Y:S01]  /*0170*/  ULDC.64 UR18, c[0x0][0x290] ;  /* 0x0000a40000127ab9 */ /* 0x000fe20000000a00 */
[----:B------:R-:W2:Y:S01]  /*0180*/  S2UR UR7, SR_CgaCtaId ;  /* 0x00000000000779c3 */ /* 0x000ea20000008800 */
[----:B------:R-:W-:Y:S01]  /*0190*/  ULEA.HI UR11, UP0, UR9, UR4, URZ, 0x1 ;  /* 0x00000004090b7291 */ /* 0x000fe2000f81083f */
[----:B------:R-:W-:Y:S01]  /*01a0*/  SHF.R.S32.HI R3, RZ, 0x5, R3 ;  /* 0x00000005ff037819 */ /* 0x000fe20000011403 */
[----:B------:R-:W-:Y:S01]  /*01b0*/  UMOV UR6, 0x400 ;  /* 0x0000040000067882 */ /* 0x000fe20000000000 */
[----:B------:R-:W-:Y:S02]  /*01c0*/  USHF.R.S64 UR12, UR12, 0x1, UR10 ;  /* 0x000000010c0c7899 */ /* 0x000fe4000800100a */
[----:B------:R-:W-:Y:S02]  /*01d0*/  UIADD3.X UR9, URZ, UR9, URZ, UP0, !UPT ;  /* 0x000000093f097290 */ /* 0x000fe400087fe43f */
[----:B------:R-:W-:-:S02]  /*01e0*/  USHF.R.S32.HI UR10, URZ, 0x1, UR10 ;  /* 0x000000013f0a7899 */ /* 0x000fc4000801140a */
[----:B------:R-:W-:Y:S02]  /*01f0*/  USHF.R.S64 UR11, UR11, 0x1, UR9 ;  /* 0x000000010b0b7899 */ /* 0x000fe40008001009 */
[----:B------:R-:W-:Y:S02]  /*0200*/  USHF.R.S32.HI UR9, URZ, 0x1, UR9 ;  /* 0x000000013f097899 */ /* 0x000fe40008011409 */
[----:B------:R-:W-:Y:S01]  /*0210*/  USHF.L.U64.HI UR10, UR12, 0x2, UR10 ;  /* 0x000000020c0a7899 */ /* 0x000fe2000801020a */
[----:B0-----:R-:W-:Y:S01]  /*0220*/  IMAD R0, R5, UR16, R0 ;  /* 0x0000001005007c24 */ /* 0x001fe2000f8e0200 */
[----:B------:R-:W-:Y:S01]  /*0230*/  USHF.L.U64.HI UR9, UR11, 0x2, UR9 ;  /* 0x000000020b097899 */ /* 0x000fe20008010209 */
[----:B------:R-:W-:Y:S01]  /*0240*/  UMOV UR5, UR8 ;  /* 0x0000000800057c82 */ /* 0x000fe20008000000 */
[----:B------:R-:W-:Y:S02]  /*0250*/  UMOV UR4, URZ ;  /* 0x0000003f00047c82 */ /* 0x000fe40008000000 */
[----:B------:R-:W-:-:S02]  /*0260*/  ISETP.GE.U32.AND P1, PT, R0, UR18, PT ;  /* 0x0000001200007c0c */ /* 0x000fc4000bf26070 */
[----:B------:R-:W-:Y:S01]  /*0270*/  SHF.R.S32.HI R0, RZ, 0x1f, R0 ;  /* 0x0000001fff007819 */ /* 0x000fe20000011400 */
[----:B--2---:R-:W-:-:S03]  /*0280*/  ULEA UR6, UR7, UR6, 0x18 ;  /* 0x0000000607067291 */ /* 0x004fc6000f8ec03f */
[----:B------:R-:W-:-:S03]  /*0290*/  ISETP.GE.AND.EX P1, PT, R0, UR19, PT, P1 ;  /* 0x0000001300007c0c */ /* 0x000fc6000bf26310 */
[----:B------:R-:W-:Y:S02]  /*02a0*/  LEA R24, R3, UR6, 0x3 ;  /* 0x0000000603187c11 */ /* 0x000fe4000f8e18ff */
[----:B-1----:R-:W-:-:S13]  /*02b0*/  ISETP.LT.U32.AND P1, PT, R26, 0x180, !P1 ;  /* 0x000001801a00780c */ /* 0x002fda0004f21070 */
.L_x_1172:
[----:B012---:R-:W0:Y:S01]  /*02c0*/  LDC R8, c[0x0][0x2a0] ;  /* 0x0000a800ff087b82 */ /* 0x007e220000000800 */
[----:B------:R-:W-:Y:S01]  /*02d0*/  IABS R6, UR5 ;  /* 0x0000000500067c13 */ /* 0x000fe20008000000 */
[----:B------:R-:W1:Y:S01]  /*02e0*/  S2R R9, SR_TID.X ;  /* 0x0000000000097919 */ /* 0x000e620000002100 */
[----:B------:R-:W-:Y:S01]  /*02f0*/  ULDC.64 UR6, c[0x0][0x248] ;  /* 0x0000920000067ab9 */ /* 0x000fe20000000a00 */
[----:B------:R-:W-:Y:S01]  /*0300*/  ISETP.LE.AND P4, PT, RZ, UR5, PT ;  /* 0x00000005ff007c0c */ /* 0x000fe2000bf83270 */
[----:B------:R-:W-:-:S03]  /*0310*/  UIMAD.WIDE UR6, UR5, 0x8, UR6 ;  /* 0x00000008050678a5 */ /* 0x000fc6000f8e0206 */
        /* <DEDUP_REMOVED lines=9> */
[----:B------:R-:W-:-:S04]  /*03b0*/  IMAD R7, R4, R5, RZ ;  /* 0x0000000504077224 */ /* 0x000fc800078e02ff */
[----:B------:R-:W-:Y:S01]  /*03c0*/  IMAD.HI.U32 R3, R3, R7, R2 ;  /* 0x0000000703037227 */ /* 0x000fe200078e0002 */
[----:B------:R-:W-:-:S05]  /*03d0*/  MOV R7, UR7 ;  /* 0x0000000700077c02 */ /* 0x000fca0008000f00 */
[----:B------:R-:W-:-:S04]  /*03e0*/  IMAD.HI.U32 R4, R3, R6, RZ ;  /* 0x0000000603047227 */ /* 0x000fc800078e00ff */
[----:B-1----:R-:W-:Y:S01]  /*03f0*/  IMAD.WIDE.U32 R2, R9, -0x55555555, RZ ;  /* 0xaaaaaaab09027825 */ /* 0x002fe200078e00ff */
[----:B------:R-:W-:-:S05]  /*0400*/  IADD3 R0, -R4, RZ, RZ ;  /* 0x000000ff04007210 */ /* 0x000fca0007ffe1ff */
[----:B------:R-:W-:Y:S01]  /*0410*/  IMAD R0, R5, R0, R6 ;  /* 0x0000000005007224 */ /* 0x000fe200078e0206 */
[----:B------:R-:W-:Y:S01]  /*0420*/  MOV R6, UR6 ;  /* 0x0000000600067c02 */ /* 0x000fe20008000f00 */
[----:B------:R-:W-:-:S03]  /*0430*/  ULDC.64 UR6, c[0x0][0x298] ;  /* 0x0000a60000067ab9 */ /* 0x000fc60000000a00 */
[----:B------:R-:W-:Y:S02]  /*0440*/  ISETP.GT.U32.AND P0, PT, R5, R0, PT ;  /* 0x000000000500720c */ /* 0x000fe40003f04070 */
[----:B------:R-:W4:Y:S01]  /*0450*/  LDG.E.64 R6, desc[UR14][R6.64] ;  /* 0x0000000e06067981 */ /* 0x000f22000c1e1b00 */
[----:B------:R-:W-:-:S10]  /*0460*/  LOP3.LUT R2, R8, UR5, RZ, 0x3c, !PT ;  /* 0x0000000508027c12 */ /* 0x000fd4000f8e3cff */
[----:B------:R-:W-:-:S04]  /*0470*/  @!P0 IADD3 R0, R0, -R5, RZ ;  /* 0x8000000500008210 */ /* 0x000fc80007ffe0ff */
[CC--:B------:R-:W-:Y:S02]  /*0480*/  ISETP.GE.U32.AND P2, PT, R0.reuse, R5.reuse, PT ;  /* 0x000000050000720c */ /* 0x0c0fe40003f46070 */
[-C--:B------:R-:W-:Y:S02]  /*0490*/  ISETP.GT.U32.AND P3, PT, R5, R0.reuse, PT ;  /* 0x000000000500720c */ /* 0x080fe40003f64070 */
[----:B------:R-:W-:Y:S02]  /*04a0*/  IADD3 R5, R0, -R5, RZ ;  /* 0x8000000500057210 */ /* 0x000fe40007ffe0ff */
[----:B------:R-:W-:Y:S02]  /*04b0*/  ISETP.GE.AND P5, PT, R2, RZ, PT ;  /* 0x000000ff0200720c */ /* 0x000fe40003fa6270 */
[----:B------:R-:W-:Y:S02]  /*04c0*/  SEL R0, R5, R0, !P3 ;  /* 0x0000000005007207 */ /* 0x000fe40005800000 */
[----:B------:R-:W-:-:S02]  /*04d0*/  @!P0 IADD3 R4, R4, 0x1, RZ ;  /* 0x0000000104048810 */ /* 0x000fc40007ffe0ff */
[----:B------:R-:W-:Y:S02]  /*04e0*/  SHF.R.U32.HI R10, RZ, 0x2, R3 ;  /* 0x00000002ff0a7819 */ /* 0x000fe40000011603 */
[----:B------:R-:W-:Y:S02]  /*04f0*/  ISETP.NE.AND P0, PT, R8, RZ, PT ;  /* 0x000000ff0800720c */ /* 0x000fe40003f05270 */
[----:B------:R-:W-:Y:S02]  /*0500*/  LOP3.LUT R5, RZ, R8, RZ, 0x33, !PT ;  /* 0x00000008ff057212 */ /* 0x000fe400078e33ff */
[----:B------:R-:W-:Y:S02]  /*0510*/  @!P4 IADD3 R0, -R0, RZ, RZ ;  /* 0x000000ff0000c210 */ /* 0x000fe40007ffe1ff */
[----:B------:R-:W-:Y:S01]  /*0520*/  @P2 IADD3 R4, R4, 0x1, RZ ;  /* 0x0000000104042810 */ /* 0x000fe20007ffe0ff */
[----:B------:R-:W-:Y:S01]  /*0530*/  IMAD R9, R10, -0x6, R9 ;  /* 0xfffffffa0a097824 */ /* 0x000fe200078e0209 */
[----:B------:R-:W-:-:S02]  /*0540*/  SEL R3, R5, R0, !P0 ;  /* 0x0000000005037207 */ /* 0x000fc40004000000 */
[----:B------:R-:W-:Y:S02]  /*0550*/  @!P5 IADD3 R4, -R4, RZ, RZ ;  /* 0x000000ff0404d210 */ /* 0x000fe40007ffe1ff */
[----:B------:R-:W-:Y:S01]  /*0560*/  SHF.L.U32 R0, R9, 0x1, RZ ;  /* 0x0000000109007819 */ /* 0x000fe200000006ff */
[----:B------:R-:W-:Y:S01]  /*0570*/  IMAD R11, R3, 0xc, RZ ;  /* 0x0000000c030b7824 */ /* 0x000fe200078e02ff */
[----:B------:R-:W-:Y:S01]  /*0580*/  SEL R15, R5, R4, !P0 ;  /* 0x00000004050f7207 */ /* 0x000fe20004000000 */
[----:B--2---:R-:W-:Y:S01]  /*0590*/  IMAD R17, R17, UR16, R10 ;  /* 0x0000001011117c24 */ /* 0x004fe2000f8e020a */
[----:B------:R-:W-:Y:S01]  /*05a0*/  SHF.R.S32.HI R4, RZ, 0x1f, R0 ;  /* 0x0000001fff047819 */ /* 0x000fe20000011400 */
[----:B------:R-:W0:Y:S01]  /*05b0*/  @P1 LDC.64 R8, c[0x0][0x228] ;  /* 0x00008a00ff081b82 */ /* 0x000e220000000a00 */
[----:B------:R-:W-:Y:S02]  /*05c0*/  IADD3 R34, P0, R0, R11, RZ ;  /* 0x0000000b00227210 */ /* 0x000fe40007f1e0ff */
[----:B------:R-:W-:-:S02]  /*05d0*/  SHF.R.S32.HI R2, RZ, 0x1f, R15 ;  /* 0x0000001fff027819 */ /* 0x000fc4000001140f */
[----:B------:R-:W-:-:S03]  /*05e0*/  LEA.HI.X.SX32 R35, R11, R4, 0x1, P0 ;  /* 0x000000040b237211 */ /* 0x000fc600000f0eff */
[----:B------:R-:W1:Y:S01]  /*05f0*/  @P1 LDC.64 R4, c[0x0][0x230] ;  /* 0x00008c00ff041b82 */ /* 0x000e620000000a00 */
        /* <DEDUP_REMOVED lines=8> */
[----:B------:R-:W-:-:S05]  /*0680*/  @P1 IMAD.WIDE.U32 R12, R17, R12, R36 ;  /* 0x0000000c110c1225 */ /* 0x000fca00078e0024 */
[----:B------:R-:W-:Y:S02]  /*0690*/  @P1 IADD3 R13, R13, R15, RZ ;  /* 0x0000000f0d0d1210 */ /* 0x000fe40007ffe0ff */
[C---:B------:R-:W-:Y:S02]  /*06a0*/  @P1 SHF.L.U32 R15, R12.reuse, 0x2, RZ ;  /* 0x000000020c0f1819 */ /* 0x040fe400000006ff */
[----:B------:R-:W-:Y:S02]  /*06b0*/  @P1 SHF.L.U64.HI R2, R12, 0x2, R13 ;  /* 0x000000020c021819 */ /* 0x000fe4000001020d */
[C---:B-1----:R-:W-:Y:S02]  /*06c0*/  @P1 IADD3 R12, P0, R15.reuse, R4, RZ ;  /* 0x000000040f0c1210 */ /* 0x042fe40007f1e0ff */
[----:B0-----:R-:W-:Y:S02]  /*06d0*/  @P1 IADD3 R14, P2, R15, R8, RZ ;  /* 0x000000080f0e1210 */ /* 0x001fe40007f5e0ff */
[----:B------:R-:W-:-:S02]  /*06e0*/  @P1 IADD3.X R13, R2, R5, RZ, P0, !PT ;  /* 0x00000005020d1210 */ /* 0x000fc400007fe4ff */
[----:B------:R-:W-:Y:S02]  /*06f0*/  CS2R R4, SRZ ;  /* 0x0000000000047805 */ /* 0x000fe4000001ff00 */
[----:B------:R-:W-:Y:S02]  /*0700*/  @P1 IADD3.X R15, R2, R9, RZ, P2, !PT ;  /* 0x00000009020f1210 */ /* 0x000fe400017fe4ff */
[----:B------:R-:W-:-:S03]  /*0710*/  CS2R R8, SRZ ;  /* 0x0000000000087805 */ /* 0x000fc6000001ff00 */
[----:B------:R0:W5:Y:S04]  /*0720*/  @P1 LDG.E.64 R4, desc[UR14][R14.64] ;  /* 0x0000000e0e041981 */ /* 0x000168000c1e1b00 */
[----:B------:R0:W5:Y:S01]  /*0730*/  @P1 LDG.E.64 R8, desc[UR14][R12.64] ;  /* 0x0000000e0c081981 */ /* 0x000162000c1e1b00 */
[----:B------:R-:W-:Y:S01]  /*0740*/  UMOV UR8, 0x3f800000 ;  /* 0x3f80000000087882 */ /* 0x000fe20000000000 */
[----:B------:R-:W-:Y:S01]  /*0750*/  BSSY B0, `(.L_x_1150) ;  /* 0x0000022000007945 */ /* 0x000fe20003800000 */
[----:B------:R-:W-:Y:S02]  /*0760*/  HFMA2.MMA R33, -RZ, RZ, 0, 0 ;  /* 0x00000000ff217435 */ /* 0x000fe400000001ff */
[----:B------:R-:W-:Y:S01]  /*0770*/  HFMA2.MMA R29, -RZ, RZ, 0, 0 ;  /* 0x00000000ff1d7435 */ /* 0x000fe200000001ff */
[----:B------:R-:W-:-:S02]  /*0780*/  MOV R31, RZ ;  /* 0x000000ff001f7202 */ /* 0x000fc40000000f00 */
        /* <DEDUP_REMOVED lines=9> */
[----:B------:R-:W-:-:S11]  /*0820*/  ISETP.GT.U32.AND P0, PT, R26, 0x17f, PT ;  /* 0x0000017f1a00780c */ /* 0x000fd60003f04070 */
[----:B------:R-:W-:Y:S02]  /*0830*/  @UP0 UMOV UR8, UR6 ;  /* 0x0000000600080c82 */ /* 0x000fe40008000000 */
[----:B0-----:R-:W-:Y:S05]  /*0840*/  @P0 BRA `(.L_x_1151) ;  /* 0x0000000000480947 */ /* 0x001fea0003800000 */
[----:B------:R-:W-:Y:S01]  /*0850*/  ULDC.U8 UR6, c[0x0][0x2a4] ;  /* 0x0000a90000067ab9 */ /* 0x000fe20000000000 */
[----:B------:R-:W0:Y:S01]  /*0860*/  LDC.64 R14, c[0x0][0x238] ;  /* 0x00008e00ff0e7b82 */ /* 0x000e220000000a00 */
[----:B------:R-:W-:Y:S02]  /*0870*/  ISETP.NE.AND P0, PT, RZ, UR6, PT ;  /* 0x00000006ff007c0c */ /* 0x000fe4000bf05270 */
[----:B------:R-:W-:-:S04]  /*0880*/  IADD3 R11, R0, R11, RZ ;  /* 0x0000000b000b7210 */ /* 0x000fc80007ffe0ff */
[----:B------:R-:W-:-:S07]  /*0890*/  SHF.R.S32.HI R0, RZ, 0x1f, R11 ;  /* 0x0000001fff007819 */ /* 0x000fce000001140b */
[----:B------:R-:W1:Y:S02]  /*08a0*/  @P0 LDC.64 R12, c[0x0][0x240] ;  /* 0x00009000ff0c0b82 */ /* 0x000e640000000a00 */
[----:B-1----:R-:W-:-:S04]  /*08b0*/  @P0 LEA R12, P2, R11, R12, 0x1 ;  /* 0x0000000c0b0c0211 */ /* 0x002fc800078408ff */
[C---:B------:R-:W-:Y:S01]  /*08c0*/  @P0 LEA.HI.X R13, R11.reuse, R13, R0, 0x1, P2 ;  /* 0x0000000d0b0d0211 */ /* 0x040fe200010f0c00 */
[----:B0-----:R-:W-:-:S04]  /*08d0*/  IMAD.WIDE R10, R11, 0x2, R14 ;  /* 0x000000020b0a7825 */ /* 0x001fc800078e020e */
[----:B------:R-:W2:Y:S04]  /*08e0*/  @P0 LDG.E.U16 R2, desc[UR14][R12.64] ;  /* 0x0000000e0c020981 */ /* 0x000ea8000c1e1500 */
[----:B------:R-:W3:Y:S04]  /*08f0*/  @P0 LDG.E.U16 R0, desc[UR14][R12.64+0x2] ;  /* 0x0000020e0c000981 */ /* 0x000ee8000c1e1500 */
[----:B------:R-:W4:Y:S04]  /*0900*/  LDG.E.U16 R29, desc[UR14][R10.64] ;  /* 0x0000000e0a1d7981 */ /* 0x000f28000c1e1500 */
[----:B------:R-:W4:Y:S01]  /*0910*/  LDG.E.U16 R27, desc[UR14][R10.64+0x2] ;  /* 0x0000020e0a1b7981 */ /* 0x000f22000c1e1500 */
[----:B------:R-:W-:-:S02]  /*0920*/  MOV R31, RZ ;  /* 0x000000ff001f7202 */ /* 0x000fc40000000f00 */
[----:B--2---:R-:W-:Y:S02]  /*0930*/  @P0 SHF.L.U32 R33, R2, 0x10, RZ ;  /* 0x0000001002210819 */ /* 0x004fe400000006ff */
[----:B---3--:R-:W-:Y:S02]  /*0940*/  @P0 SHF.L.U32 R31, R0, 0x10, RZ ;  /* 0x00000010001f0819 */ /* 0x008fe400000006ff */
[----:B----4-:R-:W-:Y:S02]  /*0950*/  SHF.L.U32 R29, R29, 0x10, RZ ;  /* 0x000000101d1d7819 */ /* 0x010fe400000006ff */
[----:B------:R-:W-:-:S07]  /*0960*/  SHF.L.U32 R27, R27, 0x10, RZ ;  /* 0x000000101b1b7819 */ /* 0x000fce00000006ff */
.L_x_1151:
[----:B------:R-:W-:Y:S05]  /*0970*/  BSYNC B0 ;  /* 0x0000000000007941 */ /* 0x000fea0003800000 */
.L_x_1150:
        /* <DEDUP_REMOVED lines=27> */
.L_x_1152:
        /* <DEDUP_REMOVED lines=79> */
.L_x_1154:
[----:B------:R-:W-:Y:S05]  /*1020*/  BSYNC B0 ;  /* 0x0000000000007941 */ /* 0x000fea0003800000 */
.L_x_1153:
        /* <DEDUP_REMOVED lines=318> */
.L_x_1156:
[----:B------:R-:W-:Y:S05]  /*2410*/  BSYNC B0 ;  /* 0x0000000000007941 */ /* 0x000fea0003800000 */
.L_x_1155:
        /* <DEDUP_REMOVED lines=20> */
.L_x_1158:
[----:B------:R-:W-:Y:S05]  /*2560*/  BSYNC B0 ;  /* 0x0000000000007941 */ /* 0x000fea0003800000 */
.L_x_1157:
        /* <DEDUP_REMOVED lines=34> */
.L_x_1161:
[----:B------:R-:W2:Y:S04]  /*2790*/  LDG.E.STRONG.GPU R10, desc[UR14][R8.64] ;  /* 0x0000000e080a7981 */ /* 0x000ea8000c1ef900 */
[----:B--2---:R-:W-:Y:S01]  /*27a0*/  CCTL.IVALL ;  /* 0x00000000ff00798f */ /* 0x004fe20002000000 */
[----:B------:R-:W-:Y:S05]  /*27b0*/  YIELD ;  /* 0x0000000000007946 */ /* 0x000fea0003800000 */
[----:B------:R-:W-:-:S13]  /*27c0*/  ISETP.NE.AND P0, PT, R10, R13, PT ;  /* 0x0000000d0a00720c */ /* 0x000fda0003f05270 */
[----:B------:R-:W-:Y:S05]  /*27d0*/  @P0 BRA `(.L_x_1161) ;  /* 0xfffffffc00ec0947 */ /* 0x000fea000383ffff */
.L_x_1160:
        /* <DEDUP_REMOVED lines=17> */
.L_x_1165:
        /* <DEDUP_REMOVED lines=38> */
[C---:B------:R-:W-:Y:S02]  /*2b50*/  @!P6 IMAD R13, R18.reuse, R10, R3 ;  /* 0x0000000a120de224 */ /* 0x040fe400078e0203 */
        /* <DEDUP_REMOVED lines=76> */
.L_x_1164:
        /* <DEDUP_REMOVED lines=61> */
.L_x_1166:
[----:B------:R-:W-:-:S13]  /*33f0*/  ISETP.NE.OR P0, PT, R19, RZ, P0 ;  /* 0x000000ff1300720c */ /* 0x000fda0000705670 */
[----:B------:R-:W-:Y:S05]  /*3400*/  @!P0 BRA `(.L_x_1162) ;  /* 0x00000000007c8947 */ /* 0x000fea0003800000 */
.L_x_1163:
        /* <DEDUP_REMOVED lines=31> */
.L_x_1162:
        /* <DEDUP_REMOVED lines=11> */
.L_x_1168:
[----:B------:R-:W-:Y:S05]  /*36b0*/  BSYNC B0 ;  /* 0x0000000000007941 */ /* 0x000fea0003800000 */
.L_x_1167:
        /* <DEDUP_REMOVED lines=16> */
.L_x_1159:
[----:B------:R-:W1:Y:S01]  /*37c0*/  S2UR UR7, SR_CgaCtaId ;  /* 0x00000000000779c3 */ /* 0x000e620000008800 */
[----:B------:R-:W-:Y:S02]  /*37d0*/  UMOV UR6, 0x400 ;  /* 0x0000040000067882 */ /* 0x000fe40000000000 */
[----:B-1----:R-:W-:-:S09]  /*37e0*/  ULEA UR6, UR7, UR6, 0x18 ;  /* 0x0000000607067291 */ /* 0x002fd2000f8ec03f */
[----:B------:R1:W-:Y:S01]  /*37f0*/  @!P2 STS.64 [UR6+0x78], R6 ;  /* 0x00007806ff00a988 */ /* 0x0003e20008000a06 */
[----:B------:R-:W-:Y:S06]  /*3800*/  BAR.SYNC.DEFER_BLOCKING 0x0 ;  /* 0x0000000000007b1d */ /* 0x000fec0000010000 */
[----:B--2---:R-:W2:Y:S01]  /*3810*/  LDS.64 R8, [UR6+0x78] ;  /* 0x00007806ff087984 */ /* 0x004ea20008000a00 */
[----:B------:R-:W-:Y:S02]  /*3820*/  ULDC.U8 UR6, c[0x0][0x2a4] ;  /* 0x0000a90000067ab9 */ /* 0x000fe40000000000 */
[----:B------:R-:W-:-:S13]  /*3830*/  ISETP.NE.AND P0, PT, RZ, UR6, PT ;  /* 0x00000006ff007c0c */ /* 0x000fda000bf05270 */
[----:B-1----:R-:W-:Y:S05]  /*3840*/  @!P0 BRA `(.L_x_1169) ;  /* 0x0000000000488947 */ /* 0x002fea0003800000 */
        /* <DEDUP_REMOVED lines=18> */
.L_x_1169:
[----:B------:R-:W-:Y:S04]  /*3970*/  BSSY B0, `(.L_x_1170) ;  /* 0x000001c000007945 */ /* 0x000fe80003800000 */
[----:B------:R-:W-:Y:S05]  /*3980*/  @!P1 BRA `(.L_x_1171) ;  /* 0x0000000000689947 */ /* 0x000fea0003800000 */
[----:B0-----:R-:W0:Y:S01]  /*3990*/  S2R R6, SR_TID.X ;  /* 0x0000000000067919 */ /* 0x001e220000002100 */
[----:B------:R-:W1:Y:S01]  /*39a0*/  LDC R3, c[0x0][0x2ac] ;  /* 0x0000ab00ff037b82 */ /* 0x000e620000000800 */
[----:B------:R-:W-:Y:S01]  /*39b0*/  ULDC UR6, c[0x0][0x2bc] ;  /* 0x0000af0000067ab9 */ /* 0x000fe20000000800 */
[----:B------:R-:W-:Y:S01]  /*39c0*/  ULDC.64 UR18, c[0x0][0x288] ;  /* 0x0000a20000127ab9 */ /* 0x000fe20000000a00 */
[----:B------:R-:W-:Y:S01]  /*39d0*/  MOV R35, R37 ;  /* 0x0000002500237202 */ /* 0x000fe20000000f00 */
[----:B0-----:R-:W-:-:S05]  /*39e0*/  IMAD.WIDE.U32 R6, R6, -0x55555555, RZ ;  /* 0xaaaaaaab06067825 */ /* 0x001fca00078e00ff */
[----:B------:R-:W-:-:S05]  /*39f0*/  SHF.R.U32.HI R6, RZ, 0x2, R7 ;  /* 0x00000002ff067819 */ /* 0x000fca0000011607 */
[----:B-1----:R-:W-:Y:S02]  /*3a00*/  IMAD R10, R3, UR16, R6 ;  /* 0x00000010030a7c24 */ /* 0x002fe4000f8e0206 */
[----:B--2---:R-:W-:-:S03]  /*3a10*/  FMUL.FTZ R3, R8, UR6 ;  /* 0x0000000608037c20 */ /* 0x004fc60008410000 */
[----:B------:R-:W-:Y:S01]  /*3a20*/  SHF.R.S32.HI R7, RZ, 0x1f, R10 ;  /* 0x0000001fff077819 */ /* 0x000fe2000001140a */
[-C--:B------:R-:W-:Y:S01]  /*3a30*/  FMUL.FTZ R0, R0, R3.reuse ;  /* 0x0000000300007220 */ /* 0x080fe20000410000 */
[----:B------:R-:W-:Y:S01]  /*3a40*/  FMUL.FTZ R6, R2, R3 ;  /* 0x0000000302067220 */ /* 0x000fe20000410000 */
[----:B------:R-:W-:-:S04]  /*3a50*/  IMAD.WIDE.U32 R2, R10, UR18, R34 ;  /* 0x000000120a027c25 */ /* 0x000fc8000f8e0022 */
[C---:B------:R-:W-:Y:S01]  /*3a60*/  FFMA.FTZ R0, R9.reuse, UR6, R0 ;  /* 0x0000000609007c23 */ /* 0x040fe20008010000 */
[----:B------:R-:W-:Y:S01]  /*3a70*/  FFMA.FTZ R6, R9, UR6, R6 ;  /* 0x0000000609067c23 */ /* 0x000fe20008010006 */
[----:B------:R-:W-:Y:S01]  /*3a80*/  IMAD R7, R7, UR18, RZ ;  /* 0x0000001207077c24 */ /* 0x000fe2000f8e02ff */
[----:B------:R-:W-:Y:S01]  /*3a90*/  ULDC.64 UR6, c[0x0][0x210] ;  /* 0x0000840000067ab9 */ /* 0x000fe20000000a00 */
[----:B------:R-:W-:Y:S01]  /*3aa0*/  FFMA.FTZ R0, R29, R4, -R0 ;  /* 0x000000041d007223 */ /* 0x000fe20000010800 */
[----:B------:R-:W-:Y:S01]  /*3ab0*/  LEA R4, P0, R2, UR6, 0x2 ;  /* 0x0000000602047c11 */ /* 0x000fe2000f8010ff */
[----:B------:R-:W-:Y:S02]  /*3ac0*/  IMAD R7, R10, UR19, R7 ;  /* 0x000000130a077c24 */ /* 0x000fe4000f8e0207 */
[----:B------:R-:W-:Y:S01]  /*3ad0*/  FFMA.FTZ R6, R27, R5, -R6 ;  /* 0x000000051b067223 */ /* 0x000fe20000010806 */
[----:B------:R-:W-:Y:S02]  /*3ae0*/  FMUL.FTZ R8, R0, UR8 ;  /* 0x0000000800087c20 */ /* 0x000fe40008410000 */
[----:B------:R-:W-:Y:S01]  /*3af0*/  IADD3 R7, R3, R7, RZ ;  /* 0x0000000703077210 */ /* 0x000fe20007ffe0ff */
[----:B------:R-:W-:-:S03]  /*3b00*/  FMUL.FTZ R9, R6, UR8 ;  /* 0x0000000806097c20 */ /* 0x000fc60008410000 */
[----:B------:R-:W-:-:S05]  /*3b10*/  LEA.HI.X R5, R2, UR7, R7, 0x2, P0 ;  /* 0x0000000702057c11 */ /* 0x000fca00080f1407 */
[----:B------:R1:W-:Y:S02]  /*3b20*/  STG.E.64 desc[UR14][R4.64], R8 ;  /* 0x0000000804007986 */ /* 0x0003e4000c101b0e */
.L_x_1171:
[----:B------:R-:W-:Y:S05]  /*3b30*/  BSYNC B0 ;  /* 0x0000000000007941 */ /* 0x000fea0003800000 */
.L_x_1170:
        /* <DEDUP_REMOVED lines=9> */
.L_x_1149:
[----:B-1----:R-:W1:Y:S01]  /*3bd0*/  LDC R4, c[0x0][0xc] ;  /* 0x00000300ff047b82 */ /* 0x002e620000000800 */
[----:B------:R-:W-:Y:S01]  /*3be0*/  ISETP.NE.AND P1, PT, R26, RZ, PT ;  /* 0x000000ff1a00720c */ /* 0x000fe20003f25270 */
[----:B------:R-:W-:Y:S06]  /*3bf0*/  BSSY B0, `(.L_x_1173) ;  /* 0x0000011000007945 */ /* 0x000fec0003800000 */
[----:B0-----:R-:W0:Y:S08]  /*3c00*/  LDC R7, c[0x0][0x10] ;  /* 0x00000400ff077b82 */ /* 0x001e300000000800 */
[----:B------:R-:W3:Y:S01]  /*3c10*/  LDC.64 R2, c[0x0][0x258] ;  /* 0x00009600ff027b82 */ /* 0x000ee20000000a00 */
[----:B-1----:R-:W-:-:S02]  /*3c20*/  ISETP.NE.AND P0, PT, R4, 0x1, PT ;  /* 0x000000010400780c */ /* 0x002fc40003f05270 */
[----:B0-----:R-:W-:-:S04]  /*3c30*/  SHF.L.U32 R0, R7, 0x1, RZ ;  /* 0x0000000107007819 */ /* 0x001fc800000006ff */
[----:B------:R-:W-:-:S05]  /*3c40*/  SEL R5, R0, RZ, P0 ;  /* 0x000000ff00057207 */ /* 0x000fca0000000000 */
[----:B---3--:R-:W-:Y:S01]  /*3c50*/  IMAD.WIDE.U32 R2, R5, 0x4, R2 ;  /* 0x0000000405027825 */ /* 0x008fe200078e0002 */
        /* <DEDUP_REMOVED lines=10> */
.L_x_1174:
[----:B------:R-:W-:Y:S05]  /*3d00*/  BSYNC B0 ;  /* 0x0000000000007941 */ /* 0x000fea0003800000 */
.L_x_1173:
        /* <DEDUP_REMOVED lines=11> */
.L_x_1176:
[----:B------:R-:W3:Y:S04]  /*3dc0*/  LDG.E.STRONG.GPU R5, desc[UR14][R2.64] ;  /* 0x0000000e02057981 */ /* 0x000ee8000c1ef900 */
[----:B---3--:R-:W-:Y:S01]  /*3dd0*/  CCTL.IVALL ;  /* 0x00000000ff00798f */ /* 0x008fe20002000000 */
[----:B------:R-:W-:Y:S05]  /*3de0*/  YIELD ;  /* 0x0000000000007946 */ /* 0x000fea0003800000 */
[----:B------:R-:W-:-:S13]  /*3df0*/  ISETP.NE.AND P0, PT, R5, R0, PT ;  /* 0x000000000500720c */ /* 0x000fda0003f05270 */
[----:B------:R-:W-:Y:S05]  /*3e00*/  @P0 BRA `(.L_x_1176) ;  /* 0xfffffffc00ec0947 */ /* 0x000fea000383ffff */
.L_x_1175:
[----:B------:R-:W-:Y:S05]  /*3e10*/  WARPSYNC.ALL ;  /* 0x0000000000007948 */ /* 0x000fea0003800000 */
[----:B------:R-:W2:Y:S01]  /*3e20*/  LDC.64 R2, c[0x0][0x288] ;  /* 0x0000a200ff027b82 */ /* 0x000ea20000000a00 */
[----:B------:R-:W-:-:S07]  /*3e30*/  SHF.R.S32.HI R13, RZ, 0x1f, R26 ;  /* 0x0000001fff0d7819 */ /* 0x000fce000001141a */
[----:B------:R-:W-:Y:S01]  /*3e40*/  BAR.SYNC.DEFER_BLOCKING 0x0 ;  /* 0x0000000000007b1d */ /* 0x000fe20000010000 */
[----:B--2---:R-:W-:-:S04]  /*3e50*/  LEA.HI R9, P0, R3, R2, RZ, 0x1 ;  /* 0x0000000203097211 */ /* 0x004fc800078108ff */
        /* <DEDUP_REMOVED lines=20> */
.L_x_1177:
        /* <DEDUP_REMOVED lines=25> */
.L_x_1178:
        /* <DEDUP_REMOVED lines=13> */
.L_x_2307:


//--------------------- .text._Z35group_norm_nhwc_bwd_one_pass_kernelI11Fp32IOBf16WLi128ELi12ELi384EEv26Group_norm_nhwc_bwd_params --------------------------
	.section	.text._Z35group_norm_nhwc_bwd_one_pass_kernelI11Fp32IOBf16WLi128ELi12ELi384EEv26Group_norm_nhwc_bwd_params,"ax",@progbits
	.align	128
        .global         _Z35group_norm_nhwc_bwd_one_pass_kernelI11Fp32IOBf16WLi128ELi12ELi384EEv26Group_norm_nhwc_bwd_params
        .type           _Z35group_norm_nhwc_bwd_one_pass_kernelI11Fp32IOBf16WLi128ELi12ELi384EEv26Group_norm_nhwc_bwd_params,@function
        .size           _Z35group_norm_nhwc_bwd_one_pass_kernelI11Fp32IOBf16WLi128ELi12ELi384EEv26Group_norm_nhwc_bwd_params,(.L_x_2308 - _Z35group_norm_nhwc_bwd_one_pass_kernelI11Fp32IOBf16WLi128ELi12ELi384EEv26Group_norm_nhwc_bwd_params)
        .other          _Z35group_norm_nhwc_bwd_one_pass_kernelI11Fp32IOBf16WLi128ELi12ELi384EEv26Group_norm_nhwc_bwd_params,@"STO_CUDA_ENTRY STV_DEFAULT"
_Z35group_norm_nhwc_bwd_one_pass_kernelI11Fp32IOBf16WLi128ELi12ELi384EEv26Group_norm_nhwc_bwd_params:
.text._Z35group_norm_nhwc_bwd_one_pass_kernelI11Fp32IOBf16WLi128ELi12ELi384EEv26Group_norm_nhwc_bwd_params:
        /* <DEDUP_REMOVED lines=48> */
.L_x_1206:
[----:B0-----:R-:W0:Y:S01]  /*0300*/  LDC R8, c[0x0][0x2a0] ;  /* 0x0000a800ff087b82 */ /* 0x001e220000000800 */
[----:B-1----:R-:W-:Y:S01]  /*0310*/  IABS R6, UR7 ;  /* 0x0000000700067c13 */ /* 0x002fe20008000000 */
[----:B------:R-:W-:Y:S01]  /*0320*/  ULDC.64 UR8, c[0x0][0x248] ;  /* 0x0000920000087ab9 */ /* 0x000fe20000000a00 */
[----:B------:R-:W-:Y:S01]  /*0330*/  ISETP.LE.AND P2, PT, RZ, UR7, PT ;  /* 0x00000007ff007c0c */ /* 0x000fe2000bf43270 */
[----:B------:R-:W-:Y:S01]  /*0340*/  UIMAD.WIDE UR8, UR7, 0x8, UR8 ;  /* 0x00000008070878a5 */ /* 0x000fe2000f8e0208 */
[----:B------:R-:W-:Y:S01]  /*0350*/  SHF.R.S32.HI R37, RZ, 0x1f, R42 ;  /* 0x0000001fff257819 */ /* 0x000fe2000001142a */
[----:B------:R-:W-:Y:S02]  /*0360*/  ULDC.64 UR20, c[0x0][0x290] ;  /* 0x0000a40000147ab9 */ /* 0x000fe40000000a00 */
[----:B------:R-:W-:Y:S01]  /*0370*/  ISETP.GE.U32.AND P0, PT, R42, UR20, PT ;  /* 0x000000142a007c0c */ /* 0x000fe2000bf06070 */
[----:B------:R-:W1:Y:S03]  /*0380*/  @P1 LDC.64 R16, c[0x0][0x288] ;  /* 0x0000a200ff101b82 */ /* 0x000e660000000a00 */
[----:B------:R-:W-:-:S04]  /*0390*/  ISETP.GE.AND.EX P0, PT, R37, UR21, PT, P0 ;  /* 0x0000001525007c0c */ /* 0x000fc8000bf06300 */
[----:B------:R-:W-:Y:S01]  /*03a0*/  ISETP.GT.U32.OR P0, PT, R46, 0x17f, P0 ;  /* 0x0000017f2e00780c */ /* 0x000fe20000704470 */
[----:B------:R-:W2:Y:S01]  /*03b0*/  @P1 LDC.64 R10, c[0x0][0x230] ;  /* 0x00008c00ff0a1b82 */ /* 0x000ea20000000a00 */
[----:B0-----:R-:W-:-:S04]  /*03c0*/  IABS R5, R8 ;  /* 0x0000000800057213 */ /* 0x001fc80000000000 */
[----:B------:R-:W0:Y:S07]  /*03d0*/  I2F.RP R0, R5 ;  /* 0x0000000500007306 */ /* 0x000e2e0000209400 */
[----:B------:R-:W3:Y:S01]  /*03e0*/  @!P0 LDC.64 R14, c[0x0][0x288] ;  /* 0x0000a200ff0e8b82 */ /* 0x000ee20000000a00 */
[----:B------:R-:W-:-:S07]  /*03f0*/  SHF.R.S32.HI R9, RZ, 0x1f, R47 ;  /* 0x0000001fff097819 */ /* 0x000fce000001142f */
[----:B------:R-:W4:Y:S01]  /*0400*/  @!P0 LDC.64 R12, c[0x0][0x230] ;  /* 0x00008c00ff0c8b82 */ /* 0x000f220000000a00 */
[----:B0-----:R-:W0:Y:S02]  /*0410*/  MUFU.RCP R0, R0 ;  /* 0x0000000000007308 */ /* 0x001e240000001000 */
[----:B0-----:R-:W-:-:S06]  /*0420*/  IADD3 R2, R0, 0xffffffe, RZ ;  /* 0x0ffffffe00027810 */ /* 0x001fcc0007ffe0ff */
[----:B------:R0:W1:Y:S02]  /*0430*/  F2I.FTZ.U32.TRUNC.NTZ R3, R2 ;  /* 0x0000000200037305 */ /* 0x000064000021f000 */
[----:B0-----:R-:W-:Y:S01]  /*0440*/  HFMA2.MMA R2, -RZ, RZ, 0, 0 ;  /* 0x00000000ff027435 */ /* 0x001fe200000001ff */
[----:B-1----:R-:W-:-:S05]  /*0450*/  IADD3 R4, RZ, -R3, RZ ;  /* 0x80000003ff047210 */ /* 0x002fca0007ffe0ff */
[----:B------:R-:W-:-:S04]  /*0460*/  IMAD R7, R4, R5, RZ ;  /* 0x0000000504077224 */ /* 0x000fc800078e02ff */
[----:B------:R-:W-:Y:S01]  /*0470*/  IMAD.HI.U32 R3, R3, R7, R2 ;  /* 0x0000000703037227 */ /* 0x000fe200078e0002 */
[----:B------:R-:W-:Y:S02]  /*0480*/  LOP3.LUT R2, R8, UR7, RZ, 0x3c, !PT ;  /* 0x0000000708027c12 */ /* 0x000fe4000f8e3cff */
[----:B------:R-:W-:Y:S02]  /*0490*/  LOP3.LUT R7, RZ, R8, RZ, 0x33, !PT ;  /* 0x00000008ff077212 */ /* 0x000fe400078e33ff */
[----:B------:R-:W-:Y:S01]  /*04a0*/  ISETP.GE.AND P4, PT, R2, RZ, PT ;  /* 0x000000ff0200720c */ /* 0x000fe20003f86270 */
[----:B------:R-:W-:Y:S01]  /*04b0*/  IMAD.HI.U32 R4, R3, R6, RZ ;  /* 0x0000000603047227 */ /* 0x000fe200078e00ff */
[----:B------:R-:W-:-:S04]  /*04c0*/  MOV R2, UR8 ;  /* 0x0000000800027c02 */ /* 0x000fc80008000f00 */
        /* <DEDUP_REMOVED lines=12> */
[----:B------:R-:W-:Y:S02]  /*0590*/  @!P2 IADD3 R0, -R0, RZ, RZ ;  /* 0x000000ff0000a210 */ /* 0x000fe40007ffe1ff */
[----:B------:R-:W4:Y:S03]  /*05a0*/  LDG.E.64 R2, desc[UR14][R2.64] ;  /* 0x0000000e02027981 */ /* 0x000f26000c1e1b00 */
[----:B------:R-:W-:Y:S02]  /*05b0*/  @P3 IADD3 R4, R4, 0x1, RZ ;  /* 0x0000000104043810 */ /* 0x000fe40007ffe0ff */
[----:B------:R-:W-:-:S02]  /*05c0*/  SEL R5, R7, R0, !P5 ;  /* 0x0000000007057207 */ /* 0x000fc40006800000 */
[----:B------:R-:W-:-:S03]  /*05d0*/  @!P4 IADD3 R4, -R4, RZ, RZ ;  /* 0x000000ff0404c210 */ /* 0x000fc60007ffe1ff */
[----:B------:R-:W-:Y:S01]  /*05e0*/  IMAD R0, R5, 0xc, RZ ;  /* 0x0000000c05007824 */ /* 0x000fe200078e02ff */
[----:B------:R-:W-:-:S04]  /*05f0*/  SEL R7, R7, R4, !P5 ;  /* 0x0000000407077207 */ /* 0x000fc80006800000 */
[----:B------:R-:W-:Y:S02]  /*0600*/  IADD3 R50, P2, R47, R0, RZ ;  /* 0x000000002f327210 */ /* 0x000fe40007f5e0ff */
[----:B------:R-:W-:Y:S02]  /*0610*/  SHF.R.S32.HI R4, RZ, 0x1f, R7 ;  /* 0x0000001fff047819 */ /* 0x000fe40000011407 */
[----:B------:R-:W-:Y:S02]  /*0620*/  LEA.HI.X.SX32 R51, R0, R9, 0x1, P2 ;  /* 0x0000000900337211 */ /* 0x000fe400010f0eff */
[----:B------:R-:W0:Y:S01]  /*0630*/  @!P0 LDC.64 R8, c[0x0][0x228] ;  /* 0x00008a00ff088b82 */ /* 0x000e220000000a00 */
[----:B------:R-:W-:Y:S02]  /*0640*/  IMAD R4, R4, UR8, RZ ;  /* 0x0000000804047c24 */ /* 0x000fe4000f8e02ff */
[----:B------:R-:W-:-:S04]  /*0650*/  IMAD.WIDE.U32 R50, R7, UR8, R50 ;  /* 0x0000000807327c25 */ /* 0x000fc8000f8e0032 */
[----:B------:R-:W-:Y:S02]  /*0660*/  IMAD R53, R7, UR9, R4 ;  /* 0x0000000907357c24 */ /* 0x000fe4000f8e0204 */
[----:B------:R-:W1:Y:S01]  /*0670*/  @P1 LDC.64 R6, c[0x0][0x228] ;  /* 0x00008a00ff061b82 */ /* 0x000e620000000a00 */
[----:B------:R-:W-:Y:S01]  /*0680*/  @P1 MOV R52, R50 ;  /* 0x0000003200341202 */ /* 0x000fe20000000f00 */
[----:B------:R-:W-:Y:S01]  /*0690*/  @P1 IMAD R4, R39, R16, RZ ;  /* 0x0000001027041224 */ /* 0x000fe200078e02ff */
[----:B------:R-:W-:-:S03]  /*06a0*/  IADD3 R53, R51, R53, RZ ;  /* 0x0000003533357210 */ /* 0x000fc60007ffe0ff */
[C---:B------:R-:W-:Y:S01]  /*06b0*/  @P1 IMAD R21, R44.reuse, R17, R4 ;  /* 0x000000112c151224 */ /* 0x040fe200078e0204 */
[----:B------:R-:W-:Y:S01]  /*06c0*/  @!P0 MOV R17, R53 ;  /* 0x0000003500118202 */ /* 0x000fe20000000f00 */
[----:B------:R-:W-:Y:S01]  /*06d0*/  @P1 IMAD.WIDE.U32 R18, R44, R16, R52 ;  /* 0x000000102c121225 */ /* 0x000fe200078e0034 */
[----:B------:R-:W-:-:S03]  /*06e0*/  @!P0 MOV R16, R50 ;  /* 0x0000003200108202 */ /* 0x000fc60000000f00 */
[-C--:B---3--:R-:W-:Y:S02]  /*06f0*/  @!P0 IMAD R4, R37, R14.reuse, RZ ;  /* 0x0000000e25048224 */ /* 0x088fe400078e02ff */
[----:B------:R-:W-:-:S04]  /*0700*/  @!P0 IMAD.WIDE.U32 R16, R42, R14, R16 ;  /* 0x0000000e2a108225 */ /* 0x000fc800078e0010 */
[----:B------:R-:W-:Y:S01]  /*0710*/  @!P0 IMAD R23, R42, R15, R4 ;  /* 0x0000000f2a178224 */ /* 0x000fe200078e0204 */
[----:B------:R-:W-:Y:S02]  /*0720*/  @P1 IADD3 R15, R19, R21, RZ ;  /* 0x00000015130f1210 */ /* 0x000fe40007ffe0ff */
[C---:B------:R-:W-:Y:S02]  /*0730*/  @P1 SHF.L.U32 R19, R18.reuse, 0x2, RZ ;  /* 0x0000000212131819 */ /* 0x040fe400000006ff */
[----:B------:R-:W-:Y:S02]  /*0740*/  @P1 SHF.L.U64.HI R22, R18, 0x2, R15 ;  /* 0x0000000212161819 */ /* 0x000fe4000001020f */
[----:B------:R-:W-:Y:S02]  /*0750*/  @!P0 IADD3 R15, R17, R23, RZ ;  /* 0x00000017110f8210 */ /* 0x000fe40007ffe0ff */
[C---:B--2---:R-:W-:Y:S02]  /*0760*/  @P1 IADD3 R18, P2, R19.reuse, R10, RZ ;  /* 0x0000000a13121210 */ /* 0x044fe40007f5e0ff */
[----:B-1----:R-:W-:-:S02]  /*0770*/  @P1 IADD3 R14, P3, R19, R6, RZ ;  /* 0x00000006130e1210 */ /* 0x002fc40007f7e0ff */
[----:B------:R-:W-:Y:S02]  /*0780*/  @!P0 SHF.L.U64.HI R4, R16, 0x2, R15 ;  /* 0x0000000210048819 */ /* 0x000fe4000001020f */
[C---:B------:R-:W-:Y:S02]  /*0790*/  @P1 IADD3.X R19, R22.reuse, R11, RZ, P2, !PT ;  /* 0x0000000b16131210 */ /* 0x040fe400017fe4ff */
[----:B------:R-:W-:Y:S02]  /*07a0*/  CS2R R10, SRZ ;  /* 0x00000000000a7805 */ /* 0x000fe4000001ff00 */
[----:B------:R-:W-:Y:S02]  /*07b0*/  @P1 IADD3.X R15, R22, R7, RZ, P3, !PT ;  /* 0x00000007160f1210 */ /* 0x000fe40001ffe4ff */
[----:B------:R-:W-:Y:S02]  /*07c0*/  CS2R R6, SRZ ;  /* 0x0000000000067805 */ /* 0x000fe4000001ff00 */
[----:B------:R1:W5:Y:S04]  /*07d0*/  @P1 LDG.E.64 R10, desc[UR14][R18.64] ;  /* 0x0000000e120a1981 */ /* 0x000368000c1e1b00 */
[----:B------:R1:W5:Y:S01]  /*07e0*/  @P1 LDG.E.64 R6, desc[UR14][R14.64] ;  /* 0x0000000e0e061981 */ /* 0x000362000c1e1b00 */
[----:B------:R-:W-:-:S04]  /*07f0*/  @!P0 SHF.L.U32 R21, R16, 0x2, RZ ;  /* 0x0000000210158819 */ /* 0x000fc800000006ff */
[C---:B----4-:R-:W-:Y:S02]  /*0800*/  @!P0 IADD3 R16, P4, R21.reuse, R12, RZ ;  /* 0x0000000c15108210 */ /* 0x050fe40007f9e0ff */
[----:B0-----:R-:W-:Y:S02]  /*0810*/  @!P0 IADD3 R20, P5, R21, R8, RZ ;  /* 0x0000000815148210 */ /* 0x001fe40007fbe0ff */
[C---:B------:R-:W-:Y:S02]  /*0820*/  @!P0 IADD3.X R17, R4.reuse, R13, RZ, P4, !PT ;  /* 0x0000000d04118210 */ /* 0x040fe400027fe4ff */
[----:B------:R-:W-:Y:S02]  /*0830*/  CS2R R12, SRZ ;  /* 0x00000000000c7805 */ /* 0x000fe4000001ff00 */
[----:B------:R-:W-:Y:S02]  /*0840*/  @!P0 IADD3.X R21, R4, R9, RZ, P5, !PT ;  /* 0x0000000904158210 */ /* 0x000fe40002ffe4ff */
[----:B------:R-:W-:-:S02]  /*0850*/  CS2R R8, SRZ ;  /* 0x0000000000087805 */ /* 0x000fc4000001ff00 */
[----:B------:R1:W5:Y:S04]  /*0860*/  @!P0 LDG.E.64 R12, desc[UR14][R16.64] ;  /* 0x0000000e100c8981 */ /* 0x000368000c1e1b00 */
[----:B------:R1:W5:Y:S01]  /*0870*/  @!P0 LDG.E.64 R8, desc[UR14][R20.64] ;  /* 0x0000000e14088981 */ /* 0x000362000c1e1b00 */
[----:B------:R-:W-:Y:S01]  /*0880*/  UMOV UR13, 0x3f800000 ;  /* 0x3f800000000d7882 */ /* 0x000fe20000000000 */
[----:B------:R-:W-:Y:S01]  /*0890*/  BSSY B0, `(.L_x_1180) ;  /* 0x000001f000007945 */ /* 0x000fe20003800000 */
[----:B------:R-:W-:Y:S01]  /*08a0*/  HFMA2.MMA R45, -RZ, RZ, 0, 0 ;  /* 0x00000000ff2d7435 */ /* 0x000fe200000001ff */
[----:B------:R-:W-:Y:S02]  /*08b0*/  CS2R R40, SRZ ;  /* 0x0000000000287805 */ /* 0x000fe4000001ff00 */
[----:B------:R-:W-:Y:S01]  /*08c0*/  MOV R43, RZ ;  /* 0x000000ff002b7202 */ /* 0x000fe20000000f00 */
        /* <DEDUP_REMOVED lines=27> */
.L_x_1181:
[----:B------:R-:W-:Y:S05]  /*0a80*/  BSYNC B0 ;  /* 0x0000000000007941 */ /* 0x000fea0003800000 */
.L_x_1180:
[----:B------:R-:W-:Y:S01]  /*0a90*/  ISETP.NE.AND P2, PT, RZ, UR18, PT ;  /* 0x00000012ff007c0c */ /* 0x000fe2000bf45270 */
[C---:B-----5:R-:W-:Y:S01]  /*0aa0*/  FADD.FTZ R0, -R2.reuse, R10 ;  /* 0x0000000a02007221 */ /* 0x060fe20000010100 */
[C---:B------:R-:W-:Y:S01]  /*0ab0*/  FADD.FTZ R3, -R2.reuse, R11 ;  /* 0x0000000b02037221 */ /* 0x040fe20000010100 */
[C---:B------:R-:W-:Y:S01]  /*0ac0*/  FADD.FTZ R18, -R2.reuse, R12 ;  /* 0x0000000c02127221 */ /* 0x040fe20000010100 */
[----:B------:R-:W-:Y:S01]  /*0ad0*/  FADD.FTZ R19, -R2, R13 ;  /* 0x0000000d02137221 */ /* 0x000fe20000010100 */
[----:B------:R-:W-:Y:S01]  /*0ae0*/  MOV R11, R6 ;  /* 0x00000006000b7202 */ /* 0x000fe20000000f00 */
        /* <DEDUP_REMOVED lines=23> */
.L_x_1182:
        /* <DEDUP_REMOVED lines=26> */
.L_x_1183:
        /* <DEDUP_REMOVED lines=12> */
[C---:B------:R-:W-:Y:S01]  /*0ec0*/  ISETP.NE.AND P3, PT, R46.reuse, RZ, PT ;  /* 0x000000ff2e00720c */ /* 0x040fe20003f65270 */
[----:B------:R-:W-:Y:S01]  /*0ed0*/  FADD.FTZ R16, RZ, R12 ;  /* 0x0000000cff107221 */ /* 0x000fe20000010000 */
        /* <DEDUP_REMOVED lines=30> */
[----:B------:R-:W-:Y:S01]  /*10c0*/  FFMA.FTZ R14, R0, R11, RZ ;  /* 0x0000000b000e7223 */ /* 0x000fe200000100ff */
[----:B------:R-:W-:Y:S01]  /*10d0*/  FADD.FTZ R11, RZ, R11 ;  /* 0x0000000bff0b7221 */ /* 0x000fe20000010000 */
[----:B------:R-:W-:Y:S01]  /*10e0*/  FFMA.FTZ R13, R4, R15, R13 ;  /* 0x0000000f040d7223 */ /* 0x000fe2000001000d */
[----:B------:R-:W-:Y:S01]  /*10f0*/  FADD.FTZ R15, R16, R15 ;  /* 0x0000000f100f7221 */ /* 0x000fe20000010000 */
[----:B------:R-:W-:Y:S01]  /*1100*/  FFMA.FTZ R12, R3, R10, R14 ;  /* 0x0000000a030c7223 */ /* 0x000fe2000001000e */
[----:B------:R-:W-:Y:S01]  /*1110*/  FADD.FTZ R14, R11, R10 ;  /* 0x0000000a0b0e7221 */ /* 0x000fe20000010000 */
[----:B------:R-:W-:-:S02]  /*1120*/  MOV R10, R18 ;  /* 0x00000012000a7202 */ /* 0x000fc40000000f00 */
[----:B------:R-:W-:Y:S02]  /*1130*/  MOV R11, R17 ;  /* 0x00000011000b7202 */ /* 0x000fe40000000f00 */
        /* <DEDUP_REMOVED lines=33> */
.L_x_1185:
[----:B------:R-:W-:Y:S05]  /*1350*/  BSYNC B0 ;  /* 0x0000000000007941 */ /* 0x000fea0003800000 */
.L_x_1184:
        /* <DEDUP_REMOVED lines=318> */
.L_x_1187:
[----:B------:R-:W-:Y:S05]  /*2740*/  BSYNC B0 ;  /* 0x0000000000007941 */ /* 0x000fea0003800000 */
.L_x_1186:
        /* <DEDUP_REMOVED lines=20> */
.L_x_1189:
[----:B------:R-:W-:Y:S05]  /*2890*/  BSYNC B0 ;  /* 0x0000000000007941 */ /* 0x000fea0003800000 */
.L_x_1188:
        /* <DEDUP_REMOVED lines=34> */
.L_x_1192:
[----:B------:R-:W2:Y:S04]  /*2ac0*/  LDG.E.STRONG.GPU R14, desc[UR14][R12.64] ;  /* 0x0000000e0c0e7981 */ /* 0x000ea8000c1ef900 */
[----:B--2---:R-:W-:Y:S01]  /*2ad0*/  CCTL.IVALL ;  /* 0x00000000ff00798f */ /* 0x004fe20002000000 */
[----:B------:R-:W-:Y:S05]  /*2ae0*/  YIELD ;  /* 0x0000000000007946 */ /* 0x000fea0003800000 */
[----:B------:R-:W-:-:S13]  /*2af0*/  ISETP.NE.AND P0, PT, R14, R17, PT ;  /* 0x000000110e00720c */ /* 0x000fda0003f05270 */
[----:B------:R-:W-:Y:S05]  /*2b00*/  @P0 BRA `(.L_x_1192) ;  /* 0xfffffffc00ec0947 */ /* 0x000fea000383ffff */
.L_x_1191:
        /* <DEDUP_REMOVED lines=17> */
.L_x_1196:
        /* <DEDUP_REMOVED lines=115> */
.L_x_1195:
        /* <DEDUP_REMOVED lines=61> */
.L_x_1197:
[----:B------:R-:W-:-:S13]  /*3720*/  ISETP.NE.OR P0, PT, R17, RZ, P0 ;  /* 0x000000ff1100720c */ /* 0x000fda0000705670 */
[----:B------:R-:W-:Y:S05]  /*3730*/  @!P0 BRA `(.L_x_1193) ;  /* 0x00000000007c8947 */ /* 0x000fea0003800000 */
.L_x_1194:
        /* <DEDUP_REMOVED lines=31> */
.L_x_1193:
        /* <DEDUP_REMOVED lines=11> */
.L_x_1199:
[----:B------:R-:W-:Y:S05]  /*39e0*/  BSYNC B0 ;  /* 0x0000000000007941 */ /* 0x000fea0003800000 */
.L_x_1198:
        /* <DEDUP_REMOVED lines=16> */
.L_x_1190:
        /* <DEDUP_REMOVED lines=28> */
.L_x_1200:
        /* <DEDUP_REMOVED lines=19> */
.L_x_1202:
[----:B------:R-:W-:Y:S05]  /*3de0*/  BSYNC B0 ;  /* 0x0000000000007941 */ /* 0x000fea0003800000 */
.L_x_1201:
        /* <DEDUP_REMOVED lines=19> */
.L_x_1203:
        /* <DEDUP_REMOVED lines=22> */
.L_x_1205:
[----:B------:R-:W-:Y:S05]  /*4080*/  BSYNC B0 ;  /* 0x0000000000007941 */ /* 0x000fea0003800000 */
.L_x_1204:
[----:B------:R-:W-:Y:S01]  /*4090*/  ULDC UR8, c[0x0][0x10] ;  /* 0x0000040000087ab9 */ /* 0x000fe20000000800 */
[----:B------:R-:W-:Y:S02]  /*40a0*/  UIADD3 UR4, UR4, 0x1, URZ ;  /* 0x0000000104047890 */ /* 0x000fe4000fffe03f */
[----:B------:R-:W-:-:S04]  /*40b0*/  UIADD3 UR7, UR8, UR7, URZ ;  /* 0x0000000708077290 */ /* 0x000fc8000fffe03f */
[----:B------:R-:W-:-:S06]  /*40c0*/  UISETP.GE.AND UP0, UPT, UR7, UR5, UPT ;  /* 0x000000050700728c */ /* 0x000fcc000bf06270 */
[----:B------:R-:W-:-:S13]  /*40d0*/  PLOP3.LUT P0, PT, PT, PT, UP0, 0x80, 0x0 ;  /* 0x000000000000781c */ /* 0x000fda0003f0f008 */
[----:B------:R-:W-:Y:S05]  /*40e0*/  @!P0 BRA `(.L_x_1206) ;  /* 0xffffffc000848947 */ /* 0x000fea000383ffff */
.L_x_1179:
[----:B------:R-:W2:Y:S01]  /*40f0*/  LDC R4, c[0x0][0xc] ;  /* 0x00000300ff047b82 */ /* 0x000ea20000000800 */
[----:B------:R-:W-:Y:S01]  /*4100*/  ISETP.NE.AND P1, PT, R46, RZ, PT ;  /* 0x000000ff2e00720c */ /* 0x000fe20003f25270 */
[----:B------:R-:W-:Y:S06]  /*4110*/  BSSY B0, `(.L_x_1207) ;  /* 0x0000011000007945 */ /* 0x000fec0003800000 */
[----:B01----:R-:W0:Y:S08]  /*4120*/  LDC R7, c[0x0][0x10] ;  /* 0x00000400ff077b82 */ /* 0x003e300000000800 */
[----:B------:R-:W1:Y:S01]  /*4130*/  LDC.64 R2, c[0x0][0x258] ;  /* 0x00009600ff027b82 */ /* 0x000e620000000a00 */
[----:B--2---:R-:W-:-:S02]  /*4140*/  ISETP.NE.AND P0, PT, R4, 0x1, PT ;  /* 0x000000010400780c */ /* 0x004fc40003f05270 */
[----:B0-----:R-:W-:-:S04]  /*4150*/  SHF.L.U32 R0, R7, 0x1, RZ ;  /* 0x0000000107007819 */ /* 0x001fc800000006ff */
[----:B------:R-:W-:-:S05]  /*4160*/  SEL R5, R0, RZ, P0 ;  /* 0x000000ff00057207 */ /* 0x000fca0000000000 */
[----:B-1----:R-:W-:Y:S01]  /*4170*/  IMAD.WIDE.U32 R2, R5, 0x4, R2 ;  /* 0x0000000405027825 */ /* 0x002fe200078e0002 */
        /* <DEDUP_REMOVED lines=10> */
.L_x_1208:
[----:B------:R-:W-:Y:S05]  /*4220*/  BSYNC B0 ;  /* 0x0000000000007941 */ /* 0x000fea0003800000 */
.L_x_1207:
        /* <DEDUP_REMOVED lines=11> */
.L_x_1210:
[----:B------:R-:W2:Y:S04]  /*42e0*/  LDG.E.STRONG.GPU R5, desc[UR14][R2.64] ;  /* 0x0000000e02057981 */ /* 0x000ea8000c1ef900 */
[----:B--2---:R-:W-:Y:S01]  /*42f0*/  CCTL.IVALL ;  /* 0x00000000ff00798f */ /* 0x004fe20002000000 */
[----:B------:R-:W-:Y:S05]  /*4300*/  YIELD ;  /* 0x0000000000007946 */ /* 0x000fea0003800000 */
[----:B------:R-:W-:-:S13]  /*4310*/  ISETP.NE.AND P0, PT, R5, R0, PT ;  /* 0x000000000500720c */ /* 0x000fda0003f05270 */
[----:B------:R-:W-:Y:S05]  /*4320*/  @P0 BRA `(.L_x_1210) ;  /* 0xfffffffc00ec0947 */ /* 0x000fea000383ffff */
.L_x_1209:
        /* <DEDUP_REMOVED lines=24> */
.L_x_1211:
        /* <DEDUP_REMOVED lines=25> */
.L_x_1212:
        /* <DEDUP_REMOVED lines=12> */
.L_x_2308:


//--------------------- .text._Z35group_norm_nhwc_bwd_one_pass_kernelI11Fp32IOBf16WLi256ELi12ELi384EEv26Group_norm_nhwc_bwd_params --------------------------
	.section	.text._Z35group_norm_nhwc_bwd_one_pass_kernelI11Fp32IOBf16WLi256ELi12ELi384EEv26Group_norm_nhwc_bwd_params,"ax",@progbits
	.align	128
        .global         _Z35group_norm_nhwc_bwd_one_pass_kernelI11Fp32IOBf16WLi256ELi12ELi384EEv26Group_norm_nhwc_bwd_params
        .type           _Z35group_norm_nhwc_bwd_one_pass_kernelI11Fp32IOBf16WLi256ELi12ELi384EEv26Group_norm_nhwc_bwd_params,@function
        .size           _Z35group_norm_nhwc_bwd_one_pass_kernelI11Fp32IOBf16WLi256ELi12ELi384EEv26Group_norm_nhwc_bwd_params,(.L_x_2309 - _Z35group_norm_nhwc_bwd_one_pass_kernelI11Fp32IOBf16WLi256ELi12ELi384EEv26Group_norm_nhwc_bwd_params)
        .other          _Z35group_norm_nhwc_bwd_one_pass_kernelI11Fp32IOBf16WLi256ELi12ELi384EEv26Group_norm_nhwc_bwd_params,@"STO_CUDA_ENTRY STV_DEFAULT"
_Z35group_norm_nhwc_bwd_one_pass_kernelI11Fp32IOBf16WLi256ELi12ELi384EEv26Group_norm_nhwc_bwd_params:
.text._Z35group_norm_nhwc_bwd_one_pass_kernelI11Fp32IOBf16WLi256ELi12ELi384EEv26Group_norm_nhwc_bwd_params:
        /* <DEDUP_REMOVED lines=28> */
[----:B------:R-:W-:Y:S01]  /*01c0*/  UIADD3.X UR9, URZ, UR9, URZ, UP0, !UPT ;  /* 0x000000093f097290 */ /* 0x000fe200087fe43f */
[----:B------:R-:W-:-:S03]  /*01d0*/  ULDC.U8 UR18, c[0x0][0x2a4] ;  /* 0x0000a90000127ab9 */ /* 0x000fc60000000000 */
[----:B------:R-:W-:Y:S02]  /*01e0*/  USHF.R.S64 UR7, UR7, 0x1, UR9 ;  /* 0x0000000107077899 */ /* 0x000fe40008001009 */
[----:B------:R-:W-:Y:S01]  /*01f0*/  USHF.R.S32.HI UR9, URZ, 0x1, UR9 ;  /* 0x000000013f097899 */ /* 0x000fe20008011409 */
[----:B0-----:R-:W-:Y:S01]  /*0200*/  IMAD R46, R46, UR13, R3 ;  /* 0x0000000d2e2e7c24 */ /* 0x001fe2000f8e0203 */
[----:B------:R-:W-:Y:S02]  /*0210*/  SHF.R.S32.HI R3, RZ, 0x1f, R48 ;  /* 0x0000001fff037819 */ /* 0x000fe40000011430 */
[----:B------:R-:W-:Y:S02]  /*0220*/  USHF.L.U64.HI UR9, UR7, 0x2, UR9 ;  /* 0x0000000207097899 */ /* 0x000fe40008010209 */
[----:B------:R-:W-:Y:S02]  /*0230*/  ISETP.GE.U32.AND P1, PT, R46, UR16, PT ;  /* 0x000000102e007c0c */ /* 0x000fe4000bf26070 */
        /* <DEDUP_REMOVED lines=8> */
[----:B------:R-:W-:Y:S01]  /*02c0*/  LEA R40, R3, UR4, 0x3 ;  /* 0x0000000403287c11 */ /* 0x000fe2000f8e18ff */
[----:B-1----:R-:W-:-:S10]  /*02d0*/  UMOV UR4, URZ ;  /* 0x0000003f00047c82 */ /* 0x002fd40008000000 */
.L_x_1248:
[----:B012---:R-:W0:Y:S01]  /*02e0*/  LDC R6, c[0x0][0x2a0] ;  /* 0x0000a800ff067b82 */ /* 0x007e220000000800 */
[----:B------:R-:W-:Y:S01]  /*02f0*/  ISETP.LE.AND P3, PT, RZ, UR12, PT ;  /* 0x0000000cff007c0c */ /* 0x000fe2000bf63270 */
[----:B------:R-:W-:Y:S01]  /*0300*/  ULDC.64 UR10, c[0x0][0x298] ;  /* 0x0000a600000a7ab9 */ /* 0x000fe20000000a00 */
[C---:B------:R-:W-:Y:S01]  /*0310*/  IADD3 R16, R46.reuse, 0x40, RZ ;  /* 0x000000402e107810 */ /* 0x040fe20007ffe0ff */
[----:B------:R-:W-:Y:S01]  /*0320*/  ULDC.64 UR16, c[0x0][0x290] ;  /* 0x0000a40000107ab9 */ /* 0x000fe20000000a00 */
[C---:B------:R-:W-:Y:S02]  /*0330*/  IADD3 R15, R46.reuse, 0x80, RZ ;  /* 0x000000802e0f7810 */ /* 0x040fe40007ffe0ff */
[----:B------:R-:W-:Y:S01]  /*0340*/  SHF.R.S32.HI R23, RZ, 0x1f, R16 ;  /* 0x0000001fff177819 */ /* 0x000fe20000011410 */
[----:B------:R-:W1:Y:S01]  /*0350*/  @P1 LDC.64 R8, c[0x0][0x230] ;  /* 0x00008c00ff081b82 */ /* 0x000e620000000a00 */
[----:B------:R-:W-:Y:S02]  /*0360*/  IADD3 R14, R46, 0xc0, RZ ;  /* 0x000000c02e0e7810 */ /* 0x000fe40007ffe0ff */
[----:B------:R-:W-:-:S02]  /*0370*/  SHF.R.S32.HI R19, RZ, 0x1f, R15 ;  /* 0x0000001fff137819 */ /* 0x000fc4000001140f */
[----:B------:R-:W-:-:S03]  /*0380*/  SHF.R.S32.HI R17, RZ, 0x1f, R14 ;  /* 0x0000001fff117819 */ /* 0x000fc6000001140e */
[----:B---3--:R-:W2:Y:S01]  /*0390*/  @P1 LDC.64 R10, c[0x0][0x228] ;  /* 0x00008a00ff0a1b82 */ /* 0x008ea20000000a00 */
[----:B0-----:R-:W-:-:S04]  /*03a0*/  IABS R5, R6 ;  /* 0x0000000600057213 */ /* 0x001fc80000000000 */
[----:B------:R-:W0:Y:S08]  /*03b0*/  I2F.RP R0, R5 ;  /* 0x0000000500007306 */ /* 0x000e300000209400 */
[----:B0-----:R-:W0:Y:S02]  /*03c0*/  MUFU.RCP R0, R0 ;  /* 0x0000000000007308 */ /* 0x001e240000001000 */
[----:B0-----:R-:W-:-:S06]  /*03d0*/  IADD3 R2, R0, 0xffffffe, RZ ;  /* 0x0ffffffe00027810 */ /* 0x001fcc0007ffe0ff */
[----:B------:R0:W3:Y:S02]  /*03e0*/  F2I.FTZ.U32.TRUNC.NTZ R3, R2 ;  /* 0x0000000200037305 */ /* 0x0000e4000021f000 */
[----:B0-----:R-:W-:Y:S01]  /*03f0*/  HFMA2.MMA R2, -RZ, RZ, 0, 0 ;  /* 0x00000000ff027435 */ /* 0x001fe200000001ff */
[----:B---3--:R-:W-:-:S05]  /*0400*/  IADD3 R4, RZ, -R3, RZ ;  /* 0x80000003ff047210 */ /* 0x008fca0007ffe0ff */
[----:B------:R-:W-:Y:S01]  /*0410*/  IMAD R7, R4, R5, RZ ;  /* 0x0000000504077224 */ /* 0x000fe200078e02ff */
[----:B------:R-:W-:-:S03]  /*0420*/  IABS R4, UR12 ;  /* 0x0000000c00047c13 */ /* 0x000fc60008000000 */
[----:B------:R-:W-:Y:S01]  /*0430*/  IMAD.HI.U32 R3, R3, R7, R2 ;  /* 0x0000000703037227 */ /* 0x000fe200078e0002 */
[----:B------:R-:W-:Y:S02]  /*0440*/  LOP3.LUT R2, R6, UR12, RZ, 0x3c, !PT ;  /* 0x0000000c06027c12 */ /* 0x000fe4000f8e3cff */
[----:B------:R-:W-:Y:S02]  /*0450*/  SHF.R.S32.HI R7, RZ, 0x1f, R47 ;  /* 0x0000001fff077819 */ /* 0x000fe4000001142f */
        /* <DEDUP_REMOVED lines=20> */
[----:B------:R-:W0:Y:S01]  /*05a0*/  @P1 LDC.64 R2, c[0x0][0x288] ;  /* 0x0000a200ff021b82 */ /* 0x000e220000000a00 */
[----:B------:R-:W-:Y:S01]  /*05b0*/  IMAD R0, R39, 0xc, RZ ;  /* 0x0000000c27007824 */ /* 0x000fe200078e02ff */
[----:B------:R-:W-:-:S02]  /*05c0*/  SHF.R.S32.HI R4, RZ, 0x1f, R5 ;  /* 0x0000001fff047819 */ /* 0x000fc40000011405 */
[----:B------:R-:W-:Y:S02]  /*05d0*/  ISETP.GE.AND.EX P0, PT, R23, UR17, PT, P0 ;  /* 0x0000001117007c0c */ /* 0x000fe4000bf06300 */
[----:B------:R-:W-:Y:S01]  /*05e0*/  IADD3 R50, P3, R47, R0, RZ ;  /* 0x000000002f327210 */ /* 0x000fe20007f7e0ff */
[----:B------:R-:W-:Y:S01]  /*05f0*/  IMAD R4, R4, UR10, RZ ;  /* 0x0000000a04047c24 */ /* 0x000fe2000f8e02ff */
[----:B------:R-:W-:Y:S02]  /*0600*/  ISETP.GE.U32.AND P2, PT, R15, UR16, PT ;  /* 0x000000100f007c0c */ /* 0x000fe4000bf46070 */
[----:B------:R-:W-:Y:S01]  /*0610*/  LEA.HI.X.SX32 R51, R0, R7, 0x1, P3 ;  /* 0x0000000700337211 */ /* 0x000fe200018f0eff */
[C---:B------:R-:W-:Y:S01]  /*0620*/  IMAD R53, R5.reuse, UR11, R4 ;  /* 0x0000000b05357c24 */ /* 0x040fe2000f8e0204 */
[----:B------:R-:W-:Y:S02]  /*0630*/  ISETP.GT.U32.OR P0, PT, R48, 0x17f, P0 ;  /* 0x0000017f3000780c */ /* 0x000fe40000704470 */
[----:B------:R-:W-:Y:S01]  /*0640*/  ISETP.GE.U32.AND P3, PT, R14, UR16, PT ;  /* 0x000000100e007c0c */ /* 0x000fe2000bf66070 */
[----:B------:R-:W-:Y:S01]  /*0650*/  IMAD.WIDE.U32 R50, R5, UR10, R50 ;  /* 0x0000000a05327c25 */ /* 0x000fe2000f8e0032 */
[----:B------:R-:W-:Y:S01]  /*0660*/  SHF.R.S32.HI R5, RZ, 0x1f, R46 ;  /* 0x0000001fff057819 */ /* 0x000fe2000001142e */
[----:B------:R-:W-:Y:S01]  /*0670*/  ULDC.64 UR10, c[0x0][0x248] ;  /* 0x00009200000a7ab9 */ /* 0x000fe20000000a00 */
[----:B------:R-:W-:Y:S01]  /*0680*/  ISETP.GE.AND.EX P2, PT, R19, UR17, PT, P2 ;  /* 0x0000001113007c0c */ /* 0x000fe2000bf46320 */
[----:B------:R-:W-:Y:S01]  /*0690*/  UIMAD.WIDE UR10, UR12, 0x8, UR10 ;  /* 0x000000080c0a78a5 */ /* 0x000fe2000f8e020a */
[----:B------:R-:W-:-:S02]  /*06a0*/  IADD3 R53, R51, R53, RZ ;  /* 0x0000003533357210 */ /* 0x000fc40007ffe0ff */
[----:B------:R-:W-:Y:S01]  /*06b0*/  @P1 MOV R52, R50 ;  /* 0x0000003200341202 */ /* 0x000fe20000000f00 */
[-C--:B0-----:R-:W-:Y:S01]  /*06c0*/  @P1 IMAD R4, R5, R2.reuse, RZ ;  /* 0x0000000205041224 */ /* 0x081fe200078e02ff */
[----:B------:R-:W-:Y:S01]  /*06d0*/  ISETP.GE.AND.EX P3, PT, R17, UR17, PT, P3 ;  /* 0x0000001111007c0c */ /* 0x000fe2000bf66330 */
[----:B------:R-:W0:Y:S02]  /*06e0*/  @!P0 LDC.64 R12, c[0x0][0x288] ;  /* 0x0000a200ff0c8b82 */ /* 0x000e240000000a00 */
[----:B------:R-:W-:Y:S01]  /*06f0*/  @P1 IMAD.WIDE.U32 R20, R46, R2, R52 ;  /* 0x000000022e141225 */ /* 0x000fe200078e0034 */
[----:B------:R-:W-:Y:S02]  /*0700*/  MOV R2, UR10 ;  /* 0x0000000a00027c02 */ /* 0x000fe40008000f00 */
[----:B------:R-:W-:Y:S01]  /*0710*/  ISETP.GT.U32.OR P2, PT, R48, 0x17f, P2 ;  /* 0x0000017f3000780c */ /* 0x000fe20001744470 */
[----:B------:R-:W-:Y:S01]  /*0720*/  @P1 IMAD R25, R46, R3, R4 ;  /* 0x000000032e191224 */ /* 0x000fe200078e0204 */
[----:B------:R-:W-:-:S02]  /*0730*/  MOV R3, UR11 ;  /* 0x0000000b00037c02 */ /* 0x000fc40008000f00 */
[----:B------:R-:W-:Y:S01]  /*0740*/  ISETP.GT.U32.OR P3, PT, R48, 0x17f, P3 ;  /* 0x0000017f3000780c */ /* 0x000fe20001f64470 */
[----:B------:R-:W3:Y:S01]  /*0750*/  @!P0 LDC.64 R26, c[0x0][0x230] ;  /* 0x00008c00ff1a8b82 */ /* 0x000ee20000000a00 */
[----:B------:R-:W-:Y:S02]  /*0760*/  @P1 IADD3 R25, R21, R25, RZ ;  /* 0x0000001915191210 */ /* 0x000fe40007ffe0ff */
[----:B------:R-:W4:Y:S01]  /*0770*/  LDG.E.64 R2, desc[UR14][R2.64] ;  /* 0x0000000e02027981 */ /* 0x000f22000c1e1b00 */
[C---:B------:R-:W-:Y:S02]  /*0780*/  @P1 SHF.L.U32 R21, R20.reuse, 0x2, RZ ;  /* 0x0000000214151819 */ /* 0x040fe400000006ff */
[----:B------:R-:W-:Y:S02]  /*0790*/  @P1 SHF.L.U64.HI R18, R20, 0x2, R25 ;  /* 0x0000000214121819 */ /* 0x000fe40000010219 */
[----:B------:R-:W3:Y:S01]  /*07a0*/  @!P2 LDC.64 R6, c[0x0][0x288] ;  /* 0x0000a200ff06ab82 */ /* 0x000ee20000000a00 */
[----:B0-----:R-:W-:-:S07]  /*07b0*/  @!P0 IMAD R23, R23, R12, RZ ;  /* 0x0000000c17178224 */ /* 0x001fce00078e02ff */
[----:B------:R-:W0:Y:S01]  /*07c0*/  @!P3 LDC.64 R4, c[0x0][0x288] ;  /* 0x0000a200ff04bb82 */ /* 0x000e220000000a00 */
[C---:B-1----:R-:W-:Y:S02]  /*07d0*/  @P1 IADD3 R8, P4, R21.reuse, R8, RZ ;  /* 0x0000000815081210 */ /* 0x042fe40007f9e0ff */
[----:B--2---:R-:W-:Y:S02]  /*07e0*/  @P1 IADD3 R10, P5, R21, R10, RZ ;  /* 0x0000000a150a1210 */ /* 0x004fe40007fbe0ff */
[----:B------:R-:W-:-:S03]  /*07f0*/  @!P0 MOV R20, R50 ;  /* 0x0000003200148202 */ /* 0x000fc60000000f00 */
[----:B------:R-:W1:Y:S01]  /*0800*/  @!P0 LDC.64 R28, c[0x0][0x228] ;  /* 0x00008a00ff1c8b82 */ /* 0x000e620000000a00 */
[----:B------:R-:W-:Y:S01]  /*0810*/  @!P0 MOV R21, R53 ;  /* 0x0000003500158202 */ /* 0x000fe20000000f00 */
[C---:B------:R-:W-:Y:S02]  /*0820*/  @!P0 IMAD R33, R16.reuse, R13, R23 ;  /* 0x0000000d10218224 */ /* 0x040fe400078e0217 */
[----:B------:R-:W-:-:S04]  /*0830*/  @!P0 IMAD.WIDE.U32 R12, R16, R12, R20 ;  /* 0x0000000c100c8225 */ /* 0x000fc800078e0014 */
[----:B------:R-:W2:Y:S01]  /*0840*/  @!P2 LDC.64 R30, c[0x0][0x230] ;  /* 0x00008c00ff1eab82 */ /* 0x000ea20000000a00 */
[----:B---3--:R-:W-:Y:S01]  /*0850*/  @!P2 IMAD R16, R19, R6, RZ ;  /* 0x000000061310a224 */ /* 0x008fe200078e02ff */
[C---:B------:R-:W-:Y:S02]  /*0860*/  @P1 IADD3.X R9, R18.reuse, R9, RZ, P4, !PT ;  /* 0x0000000912091210 */ /* 0x040fe400027fe4ff */
[----:B------:R-:W-:Y:S01]  /*0870*/  @P1 IADD3.X R11, R18, R11, RZ, P5, !PT ;  /* 0x0000000b120b1210 */ /* 0x000fe20002ffe4ff */
[----:B------:R-:W-:-:S03]  /*0880*/  @!P2 IMAD R19, R15, R7, R16 ;  /* 0x000000070f13a224 */ /* 0x000fc600078e0210 */
[----:B------:R-:W3:Y:S01]  /*0890*/  @!P3 LDC.64 R24, c[0x0][0x230] ;  /* 0x00008c00ff18bb82 */ /* 0x000ee20000000a00 */
[----:B0-----:R-:W-:Y:S01]  /*08a0*/  @!P3 IMAD R18, R17, R4, RZ ;  /* 0x000000041112b224 */ /* 0x001fe200078e02ff */
[----:B------:R-:W-:Y:S02]  /*08b0*/  @!P2 MOV R16, R50 ;  /* 0x000000320010a202 */ /* 0x000fe40000000f00 */
[----:B------:R-:W-:-:S04]  /*08c0*/  @!P2 MOV R17, R53 ;  /* 0x000000350011a202 */ /* 0x000fc80000000f00 */
[----:B------:R-:W0:Y:S01]  /*08d0*/  @!P3 LDC.64 R20, c[0x0][0x228] ;  /* 0x00008a00ff14bb82 */ /* 0x000e220000000a00 */
[----:B------:R-:W-:Y:S01]  /*08e0*/  @!P0 IADD3 R33, R13, R33, RZ ;  /* 0x000000210d218210 */ /* 0x000fe20007ffe0ff */
[----:B------:R-:W-:-:S06]  /*08f0*/  @!P2 IMAD.WIDE.U32 R6, R15, R6, R16 ;  /* 0x000000060f06a225 */ /* 0x000fcc00078e0010 */
[----:B------:R-:W0:Y:S01]  /*0900*/  @!P2 LDC.64 R22, c[0x0][0x228] ;  /* 0x00008a00ff16ab82 */ /* 0x000e220000000a00 */
[----:B------:R-:W-:Y:S02]  /*0910*/  @!P0 SHF.L.U32 R13, R12, 0x2, RZ ;  /* 0x000000020c0d8819 */ /* 0x000fe400000006ff */
[----:B------:R-:W-:Y:S02]  /*0920*/  @!P3 MOV R16, R50 ;  /* 0x000000320010b202 */ /* 0x000fe40000000f00 */
[----:B------:R-:W-:Y:S01]  /*0930*/  @!P3 MOV R17, R53 ;  /* 0x000000350011b202 */ /* 0x000fe20000000f00 */
[----:B------:R-:W-:Y:S01]  /*0940*/  @!P3 IMAD R15, R14, R5, R18 ;  /* 0x000000050e0fb224 */ /* 0x000fe200078e0212 */
[----:B------:R-:W-:Y:S02]  /*0950*/  @!P0 SHF.L.U64.HI R12, R12, 0x2, R33 ;  /* 0x000000020c0c8819 */ /* 0x000fe40000010221 */
[C---:B------:R-:W-:Y:S01]  /*0960*/  @!P0 IADD3 R26, P4, R13.reuse, R26, RZ ;  /* 0x0000001a0d1a8210 */ /* 0x040fe20007f9e0ff */
[----:B------:R-:W-:Y:S01]  /*0970*/  @!P3 IMAD.WIDE.U32 R4, R14, R4, R16 ;  /* 0x000000040e04b225 */ /* 0x000fe200078e0010 */
[----:B-1----:R-:W-:-:S02]  /*0980*/  @!P0 IADD3 R28, P5, R13, R28, RZ ;  /* 0x0000001c0d1c8210 */ /* 0x002fc40007fbe0ff */
[----:B------:R-:W-:Y:S02]  /*0990*/  @!P2 IADD3 R7, R7, R19, RZ ;  /* 0x000000130707a210 */ /* 0x000fe40007ffe0ff */
[----:B------:R-:W-:Y:S02]  /*09a0*/  @!P2 SHF.L.U32 R13, R6, 0x2, RZ ;  /* 0x00000002060da819 */ /* 0x000fe400000006ff */
[C---:B------:R-:W-:Y:S02]  /*09b0*/  @!P0 IADD3.X R27, R12.reuse, R27, RZ, P4, !PT ;  /* 0x0000001b0c1b8210 */ /* 0x040fe400027fe4ff */
[----:B------:R-:W-:Y:S02]  /*09c0*/  @!P0 IADD3.X R29, R12, R29, RZ, P5, !PT ;  /* 0x0000001d0c1d8210 */ /* 0x000fe40002ffe4ff */
[----:B------:R-:W-:Y:S02]  /*09d0*/  @!P2 SHF.L.U64.HI R12, R6, 0x2, R7 ;  /* 0x00000002060ca819 */ /* 0x000fe40000010207 */
[----:B------:R-:W-:-:S02]  /*09e0*/  @!P3 IADD3 R7, R5, R15, RZ ;  /* 0x0000000f0507b210 */ /* 0x000fc40007ffe0ff */
[----:B--2---:R-:W-:Y:S02]  /*09f0*/  @!P2 IADD3 R30, P5, R13, R30, RZ ;  /* 0x0000001e0d1ea210 */ /* 0x004fe40007fbe0ff */
[----:B------:R-:W-:Y:S02]  /*0a00*/  @!P3 SHF.L.U32 R5, R4, 0x2, RZ ;  /* 0x000000020405b819 */ /* 0x000fe400000006ff */
[----:B------:R-:W-:Y:S02]  /*0a10*/  @!P2 IADD3.X R31, R12, R31, RZ, P5, !PT ;  /* 0x0000001f0c1fa210 */ /* 0x000fe40002ffe4ff */
[----:B------:R-:W-:Y:S02]  /*0a20*/  CS2R R18, SRZ ;  /* 0x0000000000127805 */ /* 0x000fe4000001ff00 */
[----:B------:R-:W-:Y:S02]  /*0a30*/  @!P3 SHF.L.U64.HI R6, R4, 0x2, R7 ;  /* 0x000000020406b819 */ /* 0x000fe40000010207 */
[----:B---3--:R-:W-:-:S02]  /*0a40*/  @!P3 IADD3 R24, P4, R5, R24, RZ ;  /* 0x000000180518b210 */ /* 0x008fc40007f9e0ff */
[----:B0-----:R-:W-:Y:S02]  /*0a50*/  @!P3 IADD3 R20, P5, R5, R20, RZ ;  /* 0x000000140514b210 */ /* 0x001fe40007fbe0ff */
[----:B------:R-:W-:Y:S02]  /*0a60*/  CS2R R4, SRZ ;  /* 0x0000000000047805 */ /* 0x000fe4000001ff00 */
[----:B------:R-:W-:Y:S01]  /*0a70*/  @!P2 IADD3 R22, P6, R13, R22, RZ ;  /* 0x000000160d16a210 */ /* 0x000fe20007fde0ff */
[----:B------:R0:W5:Y:S01]  /*0a80*/  @P1 LDG.E.64 R18, desc[UR14][R8.64] ;  /* 0x0000000e08121981 */ /* 0x000162000c1e1b00 */
[----:B------:R-:W-:Y:S02]  /*0a90*/  CS2R R14, SRZ ;  /* 0x00000000000e7805 */ /* 0x000fe4000001ff00 */
[----:B------:R-:W-:Y:S01]  /*0aa0*/  @!P2 IADD3.X R23, R12, R23, RZ, P6, !PT ;  /* 0x000000170c17a210 */ /* 0x000fe200037fe4ff */
[----:B------:R1:W5:Y:S01]  /*0ab0*/  @P1 LDG.E.64 R4, desc[UR14][R10.64] ;  /* 0x0000000e0a041981 */ /* 0x000362000c1e1b00 */
[----:B------:R-:W-:-:S02]  /*0ac0*/  CS2R R12, SRZ ;  /* 0x00000000000c7805 */ /* 0x000fc4000001ff00 */
[C---:B------:R-:W-:Y:S02]  /*0ad0*/  @!P3 IADD3.X R25, R6.reuse, R25, RZ, P4, !PT ;  /* 0x000000190619b210 */ /* 0x040fe400027fe4ff */
[----:B------:R-:W-:Y:S01]  /*0ae0*/  @!P3 IADD3.X R21, R6, R21, RZ, P5, !PT ;  /* 0x000000150615b210 */ /* 0x000fe20002ffe4ff */
[----:B------:R2:W5:Y:S01]  /*0af0*/  @!P2 LDG.E.64 R14, desc[UR14][R30.64] ;  /* 0x0000000e1e0ea981 */ /* 0x000562000c1e1b00 */
[----:B0-----:R-:W-:-:S03]  /*0b00*/  CS2R R8, SRZ ;  /* 0x0000000000087805 */ /* 0x001fc6000001ff00 */
[----:B------:R2:W5:Y:S01]  /*0b10*/  @!P3 LDG.E.64 R12, desc[UR14][R24.64] ;  /* 0x0000000e180cb981 */ /* 0x000562000c1e1b00 */
[----:B-1----:R-:W-:-:S03]  /*0b20*/  CS2R R10, SRZ ;  /* 0x00000000000a7805 */ /* 0x002fc6000001ff00 */
[----:B------:R2:W5:Y:S04]  /*0b30*/  @!P2 LDG.E.64 R8, desc[UR14][R22.64] ;  /* 0x0000000e1608a981 */ /* 0x000568000c1e1b00 */
[----:B------:R2:W5:Y:S01]  /*0b40*/  @!P3 LDG.E.64 R10, desc[UR14][R20.64] ;  /* 0x0000000e140ab981 */ /* 0x000562000c1e1b00 */
[----:B------:R-:W-:Y:S02]  /*0b50*/  CS2R R16, SRZ ;  /* 0x0000000000107805 */ /* 0x000fe4000001ff00 */
[----:B------:R-:W-:-:S04]  /*0b60*/  CS2R R6, SRZ ;  /* 0x0000000000067805 */ /* 0x000fc8000001ff00 */
[----:B------:R2:W5:Y:S04]  /*0b70*/  @!P0 LDG.E.64 R16, desc[UR14][R26.64] ;  /* 0x0000000e1a108981 */ /* 0x000568000c1e1b00 */
[----:B------:R2:W5:Y:S01]  /*0b80*/  @!P0 LDG.E.64 R6, desc[UR14][R28.64] ;  /* 0x0000000e1c068981 */ /* 0x000562000c1e1b00 */
[----:B------:R-:W-:Y:S01]  /*0b90*/  UMOV UR16, 0x3f800000 ;  /* 0x3f80000000107882 */ /* 0x000fe20000000000 */
[----:B------:R-:W-:Y:S01]  /*0ba0*/  BSSY B0, `(.L_x_1214) ;  /* 0x000001e000007945 */ /* 0x000fe20003800000 */
[----:B------:R-:W-:Y:S02]  /*0bb0*/  CS2R R44, SRZ ;  /* 0x00000000002c7805 */ /* 0x000fe4000001ff00 */
[----:B------:R-:W-:Y:S01]  /*0bc0*/  CS2R R42, SRZ ;  /* 0x00000000002a7805 */ /* 0x000fe2000001ff00 */
        /* <DEDUP_REMOVED lines=10> */
[----:B--2---:R-:W-:Y:S05]  /*0c70*/  @P0 BRA `(.L_x_1215) ;  /* 0x0000000000400947 */ /* 0x004fea0003800000 */
        /* <DEDUP_REMOVED lines=16> */
.L_x_1215:
[----:B------:R-:W-:Y:S05]  /*0d80*/  BSYNC B0 ;  /* 0x0000000000007941 */ /* 0x000fea0003800000 */
.L_x_1214:
        /* <DEDUP_REMOVED lines=29> */
.L_x_1216:
        /* <DEDUP_REMOVED lines=26> */
.L_x_1217:
[----:B------:R-:W-:Y:S01]  /*1100*/  FFMA.FTZ R23, R37, R0, R20 ;  /* 0x0000000025177223 */ /* 0x000fe20000010014 */
[----:B------:R-:W-:Y:S01]  /*1110*/  FMUL.FTZ R21, R17, R45 ;  /* 0x0000002d11157220 */ /* 0x000fe20000410000 */
[----:B------:R-:W-:Y:S01]  /*1120*/  FADD.FTZ R0, R0, R3 ;  /* 0x0000000300007221 */ /* 0x000fe20000010000 */
[----:B------:R-:W-:Y:S01]  /*1130*/  FADD.FTZ R34, -R2, R14 ;  /* 0x0000000e02227221 */ /* 0x000fe20000010100 */
[----:B------:R-:W-:Y:S01]  /*1140*/  MOV R14, R8 ;  /* 0x00000008000e7202 */ /* 0x000fe20000000f00 */
[----:B------:R-:W-:Y:S01]  /*1150*/  FFMA.FTZ R20, R36, R21, R23 ;  /* 0x0000001524147223 */ /* 0x000fe20000010017 */
[----:B------:R-:W-:Y:S01]  /*1160*/  FADD.FTZ R3, R0, R21 ;  /* 0x0000001500037221 */ /* 0x000fe20000010000 */
[----:B------:R-:W-:Y:S01]  /*1170*/  FADD.FTZ R0, -R2, R15 ;  /* 0x0000000f02007221 */ /* 0x000fe20000010100 */
[----:B------:R-:W-:Y:S01]  /*1180*/  MOV R15, R9 ;  /* 0x00000009000f7202 */ /* 0x000fe20000000f00 */
[----:B------:R-:W-:Y:S01]  /*1190*/  FMUL.FTZ R34, R34, UR16 ;  /* 0x0000001022227c20 */ /* 0x000fe20008410000 */
        /* <DEDUP_REMOVED lines=21> */
.L_x_1218:
[----:B------:R-:W-:Y:S01]  /*12f0*/  FFMA.FTZ R25, R35, R22, R20 ;  /* 0x0000001623197223 */ /* 0x000fe20000010014 */
[----:B------:R-:W-:Y:S01]  /*1300*/  FADD.FTZ R22, R22, R3 ;  /* 0x0000000316167221 */ /* 0x000fe20000010000 */
[----:B------:R-:W-:Y:S01]  /*1310*/  FMUL.FTZ R21, R14, R45 ;  /* 0x0000002d0e157220 */ /* 0x000fe20000410000 */
[C---:B------:R-:W-:Y:S01]  /*1320*/  FADD.FTZ R3, -R2.reuse, R12 ;  /* 0x0000000c02037221 */ /* 0x040fe20000010100 */
[----:B------:R-:W-:Y:S01]  /*1330*/  FADD.FTZ R23, -R2, R13 ;  /* 0x0000000d02177221 */ /* 0x000fe20000010100 */
[----:B------:R-:W-:Y:S01]  /*1340*/  MOV R20, R10 ;  /* 0x0000000a00147202 */ /* 0x000fe20000000f00 */
[----:B------:R-:W-:Y:S01]  /*1350*/  FFMA.FTZ R13, R34, R21, R25 ;  /* 0x00000015220d7223 */ /* 0x000fe20000010019 */
[----:B------:R-:W-:Y:S01]  /*1360*/  FADD.FTZ R12, R22, R21 ;  /* 0x00000015160c7221 */ /* 0x000fe20000010000 */
        /* <DEDUP_REMOVED lines=23> */
.L_x_1219:
        /* <DEDUP_REMOVED lines=22> */
[----:B------:R-:W-:Y:S01]  /*1640*/  ISETP.NE.AND P2, PT, R48, RZ, PT ;  /* 0x000000ff3000720c */ /* 0x000fe20003f45270 */
[----:B------:R-:W-:Y:S01]  /*1650*/  FADD.FTZ R23, R23, R14 ;  /* 0x0000000e17177221 */ /* 0x000fe20000010000 */
[----:B------:R-:W-:Y:S01]  /*1660*/  FFMA.FTZ R21, R34, R14, R21 ;  /* 0x0000000e22157223 */ /* 0x000fe20000010015 */
[----:B------:R-:W-:Y:S01]  /*1670*/  FADD.FTZ R19, R24, R15 ;  /* 0x0000000f18137221 */ /* 0x000fe20000010000 */
[----:B------:R-:W-:Y:S01]  /*1680*/  FFMA.FTZ R16, R0, R15, R17 ;  /* 0x0000000f00107223 */ /* 0x000fe20000010011 */
[----:B------:R-:W-:Y:S01]  /*1690*/  FADD.FTZ R14, R23, R20 ;  /* 0x00000014170e7221 */ /* 0x000fe20000010000 */
[----:B------:R-:W-:Y:S01]  /*16a0*/  BSSY B0, `(.L_x_1220) ;  /* 0x000003f000007945 */ /* 0x000fe20003800000 */
[----:B------:R-:W-:Y:S01]  /*16b0*/  FADD.FTZ R15, R19, R22 ;  /* 0x00000016130f7221 */ /* 0x000fe20000010000 */
        /* <DEDUP_REMOVED lines=35> */
[----:B------:R-:W0:Y:S01]  /*18f0*/  LDS.128 R16, [UR10+0x30] ;  /* 0x0000300aff107984 */ /* 0x000e220008000c00 */
[----:B-1----:R-:W-:Y:S01]  /*1900*/  FADD.FTZ R27, R32, R24 ;  /* 0x00000018201b7221 */ /* 0x002fe20000010000 */
[----:B------:R-:W-:-:S03]  /*1910*/  FADD.FTZ R28, R33, R25 ;  /* 0x00000019211c7221 */ /* 0x000fc60000010000 */
[----:B--2---:R-:W-:Y:S01]  /*1920*/  FADD.FTZ R29, R27, R20 ;  /* 0x000000141b1d7221 */ /* 0x004fe20000010000 */
[----:B------:R-:W-:Y:S01]  /*1930*/  FADD.FTZ R28, R28, R21 ;  /* 0x000000151c1c7221 */ /* 0x000fe20000010000 */
[----:B------:R-:W1:Y:S02]  /*1940*/  LDS.128 R24, [UR10+0x40] ;  /* 0x0000400aff187984 */ /* 0x000e640008000c00 */
[----:B------:R-:W-:Y:S01]  /*1950*/  FADD.FTZ R29, R29, R22 ;  /* 0x000000161d1d7221 */ /* 0x000fe20000010000 */
[----:B------:R-:W-:Y:S02]  /*1960*/  FADD.FTZ R28, R28, R23 ;  /* 0x000000171c1c7221 */ /* 0x000fe40000010000 */
[----:B------:R-:W2:Y:S01]  /*1970*/  LDS.128 R20, [UR10+0x50] ;  /* 0x0000500aff147984 */ /* 0x000ea20008000c00 */
[----:B0-----:R-:W-:Y:S01]  /*1980*/  FADD.FTZ R33, R29, R16 ;  /* 0x000000101d217221 */ /* 0x001fe20000010000 */
[----:B------:R-:W-:Y:S02]  /*1990*/  FADD.FTZ R16, R28, R17 ;  /* 0x000000111c107221 */ /* 0x000fe40000010000 */
[----:B------:R-:W0:Y:S01]  /*19a0*/  LDS.128 R28, [UR10+0x60] ;  /* 0x0000600aff1c7984 */ /* 0x000e220008000c00 */
        /* <DEDUP_REMOVED lines=10> */
[----:B0-----:R-:W-:Y:S01]  /*1a50*/  FADD.FTZ R33, R33, R28 ;  /* 0x0000001c21217221 */ /* 0x001fe20000010000 */
[----:B------:R-:W-:-:S03]  /*1a60*/  FADD.FTZ R16, R16, R29 ;  /* 0x0000001d10107221 */ /* 0x000fc60000010000 */
[----:B------:R-:W-:Y:S01]  /*1a70*/  FADD.FTZ R32, R33, R30 ;  /* 0x0000001e21207221 */ /* 0x000fe20000010000 */
[----:B------:R-:W-:-:S07]  /*1a80*/  FADD.FTZ R33, R16, R31 ;  /* 0x0000001f10217221 */ /* 0x000fce0000010000 */
.L_x_1221:
[----:B------:R-:W-:Y:S05]  /*1a90*/  BSYNC B0 ;  /* 0x0000000000007941 */ /* 0x000fea0003800000 */
.L_x_1220:
        /* <DEDUP_REMOVED lines=318> */
.L_x_1223:
[----:B------:R-:W-:Y:S05]  /*2e80*/  BSYNC B0 ;  /* 0x0000000000007941 */ /* 0x000fea0003800000 */
.L_x_1222:
        /* <DEDUP_REMOVED lines=20> */
.L_x_1225:
[----:B------:R-:W-:Y:S05]  /*2fd0*/  BSYNC B0 ;  /* 0x0000000000007941 */ /* 0x000fea0003800000 */
.L_x_1224:
        /* <DEDUP_REMOVED lines=34> */
.L_x_1228:
[----:B------:R-:W2:Y:S04]  /*3200*/  LDG.E.STRONG.GPU R14, desc[UR14][R12.64] ;  /* 0x0000000e0c0e7981 */ /* 0x000ea8000c1ef900 */
[----:B--2---:R-:W-:Y:S01]  /*3210*/  CCTL.IVALL ;  /* 0x00000000ff00798f */ /* 0x004fe20002000000 */
[----:B------:R-:W-:Y:S05]  /*3220*/  YIELD ;  /* 0x0000000000007946 */ /* 0x000fea0003800000 */
[----:B------:R-:W-:-:S13]  /*3230*/  ISETP.NE.AND P0, PT, R14, R17, PT ;  /* 0x000000110e00720c */ /* 0x000fda0003f05270 */
[----:B------:R-:W-:Y:S05]  /*3240*/  @P0 BRA `(.L_x_1228) ;  /* 0xfffffffc00ec0947 */ /* 0x000fea000383ffff */
.L_x_1227:
        /* <DEDUP_REMOVED lines=17> */
.L_x_1232:
        /* <DEDUP_REMOVED lines=115> */
.L_x_1231:
        /* <DEDUP_REMOVED lines=61> */
.L_x_1233:
[----:B------:R-:W-:-:S13]  /*3e60*/  ISETP.NE.OR P0, PT, R23, RZ, P0 ;  /* 0x000000ff1700720c */ /* 0x000fda0000705670 */
[----:B------:R-:W-:Y:S05]  /*3e70*/  @!P0 BRA `(.L_x_1229) ;  /* 0x00000000007c8947 */ /* 0x000fea0003800000 */
.L_x_1230:
        /* <DEDUP_REMOVED lines=31> */
.L_x_1229:
        /* <DEDUP_REMOVED lines=11> */
.L_x_1235:
[----:B------:R-:W-:Y:S05]  /*4120*/  BSYNC B0 ;  /* 0x0000000000007941 */ /* 0x000fea0003800000 */
.L_x_1234:
        /* <DEDUP_REMOVED lines=16> */
.L_x_1226:
[----:B------:R-:W1:Y:S01]  /*4230*/  S2UR UR11, SR_CgaCtaId ;  /* 0x00000000000b79c3 */ /* 0x000e620000008800 */
[----:B------:R-:W-:Y:S01]  /*4240*/  UMOV UR10, 0x400 ;  /* 0x00000400000a7882 */ /* 0x000fe20000000000 */
[C---:B--2---:R-:W-:Y:S02]  /*4250*/  IADD3 R23, R46.reuse, 0x40, RZ ;  /* 0x000000402e177810 */ /* 0x044fe40007ffe0ff */
[C---:B------:R-:W-:Y:S02]  /*4260*/  IADD3 R16, R46.reuse, 0x80, RZ ;  /* 0x000000802e107810 */ /* 0x040fe40007ffe0ff */
[----:B------:R-:W-:Y:S02]  /*4270*/  IADD3 R17, R46, 0xc0, RZ ;  /* 0x000000c02e117810 */ /* 0x000fe40007ffe0ff */
[----:B------:R-:W-:Y:S02]  /*4280*/  SHF.R.S32.HI R22, RZ, 0x1f, R23 ;  /* 0x0000001fff167819 */ /* 0x000fe40000011417 */
[----:B------:R-:W-:-:S02]  /*4290*/  SHF.R.S32.HI R18, RZ, 0x1f, R16 ;  /* 0x0000001fff127819 */ /* 0x000fc40000011410 */
[----:B------:R-:W-:Y:S01]  /*42a0*/  SHF.R.S32.HI R19, RZ, 0x1f, R17 ;  /* 0x0000001fff137819 */ /* 0x000fe20000011411 */
[----:B-1----:R-:W-:-:S09]  /*42b0*/  ULEA UR10, UR11, UR10, 0x18 ;  /* 0x0000000a0b0a7291 */ /* 0x002fd2000f8ec03f */
[----:B------:R-:W-:Y:S01]  /*42c0*/  @!P2 STS.64 [UR10+0x78], R32 ;  /* 0x00007820ff00a988 */ /* 0x000fe20008000a0a */
[----:B------:R-:W-:Y:S06]  /*42d0*/  BAR.SYNC.DEFER_BLOCKING 0x0 ;  /* 0x0000000000007b1d */ /* 0x000fec0000010000 */
[----:B0-----:R-:W0:Y:S01]  /*42e0*/  LDS.64 R12, [UR10+0x78] ;  /* 0x0000780aff0c7984 */ /* 0x001e220008000a00 */
        /* <DEDUP_REMOVED lines=32> */
.L_x_1236:
[----:B------:R-:W-:Y:S04]  /*44f0*/  BSSY B0, `(.L_x_1237) ;  /* 0x0000014000007945 */ /* 0x000fe80003800000 */
[----:B------:R-:W-:Y:S05]  /*4500*/  @!P1 BRA `(.L_x_1238) ;  /* 0x0000000000489947 */ /* 0x000fea0003800000 */
[----:B------:R-:W-:Y:S01]  /*4510*/  SHF.R.S32.HI R15, RZ, 0x1f, R46 ;  /* 0x0000001fff0f7819 */ /* 0x000fe2000001142e */
[----:B------:R-:W-:Y:S01]  /*4520*/  ULDC.64 UR10, c[0x0][0x288] ;  /* 0x0000a200000a7ab9 */ /* 0x000fe20000000a00 */
[----:B------:R-:W-:Y:S01]  /*4530*/  MOV R12, R50 ;  /* 0x00000032000c7202 */ /* 0x000fe20000000f00 */
[--C-:B------:R-:W-:Y:S01]  /*4540*/  FFMA.FTZ R38, R38, R21, R20.reuse ;  /* 0x0000001526267223 */ /* 0x100fe20000010014 */
        /* <DEDUP_REMOVED lines=14> */
.L_x_1238:
[----:B------:R-:W-:Y:S05]  /*4630*/  BSYNC B0 ;  /* 0x0000000000007941 */ /* 0x000fea0003800000 */
.L_x_1237:
        /* <DEDUP_REMOVED lines=19> */
.L_x_1239:
        /* <DEDUP_REMOVED lines=14> */
[----:B------:R-:W-:Y:S01]  /*4850*/  LEA R6, P0, R4, UR10, 0x2 ;  /* 0x0000000a04067c11 */ /* 0x000fe2000f8010ff */
[----:B------:R-:W-:Y:S01]  /*4860*/  FMUL.FTZ R13, R13, UR16 ;  /* 0x000000100d0d7c20 */ /* 0x000fe20008410000 */
[----:B------:R-:W-:-:S04]  /*4870*/  IADD3 R23, R5, R23, RZ ;  /* 0x0000001705177210 */ /* 0x000fc80007ffe0ff */
[----:B------:R-:W-:-:S05]  /*4880*/  LEA.HI.X R7, R4, UR11, R23, 0x2, P0 ;  /* 0x0000000b04077c11 */ /* 0x000fca00080f1417 */
[----:B------:R1:W-:Y:S02]  /*4890*/  STG.E.64 desc[UR14][R6.64], R12 ;  /* 0x0000000c06007986 */ /* 0x0003e4000c101b0e */
.L_x_1241:
[----:B------:R-:W-:Y:S05]  /*48a0*/  BSYNC B0 ;  /* 0x0000000000007941 */ /* 0x000fea0003800000 */
.L_x_1240:
        /* <DEDUP_REMOVED lines=19> */
.L_x_1242:
[----:B------:R-:W-:Y:S04]  /*49e0*/  BSSY B0, `(.L_x_1243) ;  /* 0x0000013000007945 */ /* 0x000fe80003800000 */
[----:B------:R-:W-:Y:S05]  /*49f0*/  @P2 BRA `(.L_x_1244) ;  /* 0x0000000000442947 */ /* 0x000fea0003800000 */
[----:B------:R-:W-:Y:S01]  /*4a00*/  ULDC.64 UR10, c[0x0][0x288] ;  /* 0x0000a200000a7ab9 */ /* 0x000fe20000000a00 */
[----:B0-----:R-:W-:Y:S01]  /*4a10*/  MOV R4, R50 ;  /* 0x0000003200047202 */ /* 0x001fe20000000f00 */
[----:B-1----:R-:W-:Y:S01]  /*4a20*/  IMAD R7, R18, UR10, RZ ;  /* 0x0000000a12077c24 */ /* 0x002fe2000f8e02ff */
[----:B------:R-:W-:Y:S01]  /*4a30*/  MOV R5, R53 ;  /* 0x0000003500057202 */ /* 0x000fe20000000f00 */
[-CC-:B------:R-:W-:Y:S02]  /*4a40*/  FFMA.FTZ R34, R34, R21.reuse, R20.reuse ;  /* 0x0000001522227223 */ /* 0x180fe40000010014 */
[----:B------:R-:W-:Y:S02]  /*4a50*/  IMAD R13, R16, UR11, R7 ;  /* 0x0000000b100d7c24 */ /* 0x000fe4000f8e0207 */
[----:B------:R-:W-:Y:S01]  /*4a60*/  FFMA.FTZ R7, R0, R21, R20 ;  /* 0x0000001500077223 */ /* 0x000fe20000010014 */
        /* <DEDUP_REMOVED lines=10> */
.L_x_1244:
[----:B------:R-:W-:Y:S05]  /*4b10*/  BSYNC B0 ;  /* 0x0000000000007941 */ /* 0x000fea0003800000 */
.L_x_1243:
[----:B------:R-:W-:Y:S05]  /*4b20*/  @!P4 BRA `(.L_x_1245) ;  /* 0x000000000048c947 */ /* 0x000fea0003800000 */
[----:B------:R-:W-:Y:S01]  /*4b30*/  FFMA.FTZ R43, R2, R45, R43 ;  /* 0x0000002d022b7223 */ /* 0x000fe2000001002b */
[----:B------:R-:W-:-:S03]  /*4b40*/  FFMA.FTZ R44, R3, R42, R44 ;  /* 0x0000002a032c7223 */ /* 0x000fc6000001002c */
[----:B------:R-:W-:Y:S01]  /*4b50*/  FMUL.FTZ R0, R43, -1.4426950216293334961 ;  /* 0xbfb8aa3b2b007820 */ /* 0x000fe20000410000 */
        /* <DEDUP_REMOVED lines=15> */
.L_x_1245:
        /* <DEDUP_REMOVED lines=18> */
.L_x_1247:
[----:B------:R-:W-:Y:S05]  /*4d70*/  BSYNC B0 ;  /* 0x0000000000007941 */ /* 0x000fea0003800000 */
.L_x_1246:
[----:B------:R-:W-:Y:S01]  /*4d80*/  ULDC UR10, c[0x0][0x10] ;  /* 0x00000400000a7ab9 */ /* 0x000fe20000000800 */
[----:B------:R-:W-:Y:S02]  /*4d90*/  UIADD3 UR4, UR4, 0x1, URZ ;  /* 0x0000000104047890 */ /* 0x000fe4000fffe03f */
[----:B------:R-:W-:-:S04]  /*4da0*/  UIADD3 UR12, UR10, UR12, URZ ;  /* 0x0000000c0a0c7290 */ /* 0x000fc8000fffe03f */
[----:B------:R-:W-:-:S06]  /*4db0*/  UISETP.GE.AND UP0, UPT, UR12, UR5, UPT ;  /* 0x000000050c00728c */ /* 0x000fcc000bf06270 */
[----:B------:R-:W-:-:S13]  /*4dc0*/  PLOP3.LUT P0, PT, PT, PT, UP0, 0x80, 0x0 ;  /* 0x000000000000781c */ /* 0x000fda0003f0f008 */
[----:B------:R-:W-:Y:S05]  /*4dd0*/  @!P0 BRA `(.L_x_1248) ;  /* 0xffffffb400408947 */ /* 0x000fea000383ffff */
.L_x_1213:
[----:B0-----:R-:W0:Y:S01]  /*4de0*/  LDC R4, c[0x0][0xc] ;  /* 0x00000300ff047b82 */ /* 0x001e220000000800 */
[----:B------:R-:W-:Y:S01]  /*4df0*/  ISETP.NE.AND P1, PT, R48, RZ, PT ;  /* 0x000000ff3000720c */ /* 0x000fe20003f25270 */
[----:B------:R-:W-:Y:S06]  /*4e00*/  BSSY B0, `(.L_x_1249) ;  /* 0x0000011000007945 */ /* 0x000fec0003800000 */
[----:B-12---:R-:W1:Y:S08]  /*4e10*/  LDC R7, c[0x0][0x10] ;  /* 0x00000400ff077b82 */ /* 0x006e700000000800 */
[----:B---3--:R-:W2:Y:S01]  /*4e20*/  LDC.64 R2, c[0x0][0x258] ;  /* 0x00009600ff027b82 */ /* 0x008ea20000000a00 */
        /* <DEDUP_REMOVED lines=14> */
.L_x_1250:
[----:B------:R-:W-:Y:S05]  /*4f10*/  BSYNC B0 ;  /* 0x0000000000007941 */ /* 0x000fea0003800000 */
.L_x_1249:
        /* <DEDUP_REMOVED lines=11> */
.L_x_1252:
[----:B------:R-:W2:Y:S04]  /*4fd0*/  LDG.E.STRONG.GPU R5, desc[UR14][R2.64] ;  /* 0x0000000e02057981 */ /* 0x000ea8000c1ef900 */
[----:B--2---:R-:W-:Y:S01]  /*4fe0*/  CCTL.IVALL ;  /* 0x00000000ff00798f */ /* 0x004fe20002000000 */
[----:B------:R-:W-:Y:S05]  /*4ff0*/  YIELD ;  /* 0x0000000000007946 */ /* 0x000fea0003800000 */
[----:B------:R-:W-:-:S13]  /*5000*/  ISETP.NE.AND P0, PT, R5, R0, PT ;  /* 0x000000000500720c */ /* 0x000fda0003f05270 */
[----:B------:R-:W-:Y:S05]  /*5010*/  @P0 BRA `(.L_x_1252) ;  /* 0xfffffffc00ec0947 */ /* 0x000fea000383ffff */
.L_x_1251:
        /* <DEDUP_REMOVED lines=24> */
.L_x_1253:
        /* <DEDUP_REMOVED lines=25> */
.L_x_1254:
        /* <DEDUP_REMOVED lines=13> */
.L_x_2309:


//--------------------- .text._Z35group_norm_nhwc_bwd_one_pass_kernelI11Fp32IOBf16WLi512ELi12ELi384EEv26Group_norm_nhwc_bwd_params --------------------------
	.section	.text._Z35group_norm_nhwc_bwd_one_pass_kernelI11Fp32IOBf16WLi512ELi12ELi384EEv26Group_norm_nhwc_bwd_params,"ax",@progbits
	.align	128
        .global         _Z35group_norm_nhwc_bwd_one_pass_kernelI11Fp32IOBf16WLi512ELi12ELi384EEv26Group_norm_nhwc_bwd_params
        .type           _Z35group_norm_nhwc_bwd_one_pass_kernelI11Fp32IOBf16WLi512ELi12ELi384EEv26Group_norm_nhwc_bwd_params,@function
        .size           _Z35group_norm_nhwc_bwd_one_pass_kernelI11Fp32IOBf16WLi512ELi12ELi384EEv26Group_norm_nhwc_bwd_params,(.L_x_2310 - _Z35group_norm_nhwc_bwd_one_pass_kernelI11Fp32IOBf16WLi512ELi12ELi384EEv26Group_norm_nhwc_bwd_params)
        .other          _Z35group_norm_nhwc_bwd_one_pass_kernelI11Fp32IOBf16WLi512ELi12ELi384EEv26Group_norm_nhwc_bwd_params,@"STO_CUDA_ENTRY STV_DEFAULT"
_Z35group_norm_nhwc_bwd_one_pass_kernelI11Fp32IOBf16WLi512ELi12ELi384EEv26Group_norm_nhwc_bwd_params:
.text._Z35group_norm_nhwc_bwd_one_pass_kernelI11Fp32IOBf16WLi512ELi12ELi384EEv26Group_norm_nhwc_bwd_params:
        /* <DEDUP_REMOVED lines=27> */
[----:B------:R-:W-:Y:S02]  /*01b0*/  ISETP.LT.U32.AND P5, PT, R54, UR10, PT ;  /* 0x0000000a36007c0c */ /* 0x000fe4000bfa1070 */
[----:B------:R-:W-:Y:S02]  /*01c0*/  SHF.R.S32.HI R0, RZ, 0x1f, R54 ;  /* 0x0000001fff007819 */ /* 0x000fe40000011436 */
[----:B------:R-:W-:Y:S02]  /*01d0*/  ISETP.LT.U32.AND P4, PT, R53, UR10, PT ;  /* 0x0000000a35007c0c */ /* 0x000fe4000bf81070 */
[----:B------:R-:W-:Y:S02]  /*01e0*/  SHF.R.S32.HI R3, RZ, 0x1f, R53 ;  /* 0x0000001fff037819 */ /* 0x000fe40000011435 */
[----:B------:R-:W-:Y:S01]  /*01f0*/  ISETP.LT.AND.EX P5, PT, R0, UR11, !P1, P5 ;  /* 0x0000000b00007c0c */ /* 0x000fe2000cfa1350 */
[----:B---3--:R-:W-:Y:S01]  /*0200*/  ULEA UR5, UR6, UR5, 0x18 ;  /* 0x0000000506057291 */ /* 0x008fe2000f8ec03f */
[----:B------:R-:W-:Y:S01]  /*0210*/  ISETP.LT.AND.EX P4, PT, R3, UR11, !P1, P4 ;  /* 0x0000000b03007c0c */ /* 0x000fe2000cf81340 */
[----:B--2---:R-:W-:Y:S01]  /*0220*/  IMAD.WIDE.U32 R2, R8, 0x3, RZ ;  /* 0x0000000308027825 */ /* 0x004fe200078e00ff */
[----:B------:R-:W-:-:S02]  /*0230*/  IADD3 R0, R54, 0x80, RZ ;  /* 0x0000008036007810 */ /* 0x000fc40007ffe0ff */
[C---:B------:R-:W-:Y:S02]  /*0240*/  IADD3 R4, R54.reuse, 0xc0, RZ ;  /* 0x000000c036047810 */ /* 0x040fe40007ffe0ff */
[----:B------:R-:W-:Y:S02]  /*0250*/  IADD3 R5, R54, 0x100, RZ ;  /* 0x0000010036057810 */ /* 0x000fe40007ffe0ff */
[----:B------:R-:W-:Y:S02]  /*0260*/  LEA R7, R9, R9, 0x1 ;  /* 0x0000000909077211 */ /* 0x000fe400078e08ff */
[----:B------:R-:W-:Y:S02]  /*0270*/  ISETP.LT.U32.AND P3, PT, R0, UR10, PT ;  /* 0x0000000a00007c0c */ /* 0x000fe4000bf61070 */
[----:B------:R-:W-:Y:S02]  /*0280*/  ISETP.LT.U32.AND P2, PT, R4, UR10, PT ;  /* 0x0000000a04007c0c */ /* 0x000fe4000bf41070 */
[----:B------:R-:W-:-:S02]  /*0290*/  SHF.R.S32.HI R0, RZ, 0x1f, R0 ;  /* 0x0000001fff007819 */ /* 0x000fc40000011400 */
[----:B------:R-:W-:Y:S02]  /*02a0*/  SHF.R.S32.HI R4, RZ, 0x1f, R4 ;  /* 0x0000001fff047819 */ /* 0x000fe40000011404 */
[----:B------:R-:W-:Y:S01]  /*02b0*/  ISETP.LT.U32.AND P0, PT, R5, UR10, PT ;  /* 0x0000000a05007c0c */ /* 0x000fe2000bf01070 */
[----:B------:R-:W-:Y:S01]  /*02c0*/  ULDC.U8 UR10, c[0x0][0x2a4] ;  /* 0x0000a900000a7ab9 */ /* 0x000fe20000000000 */
[----:B------:R-:W-:Y:S02]  /*02d0*/  SHF.R.S32.HI R5, RZ, 0x1f, R5 ;  /* 0x0000001fff057819 */ /* 0x000fe40000011405 */
[----:B------:R-:W-:Y:S02]  /*02e0*/  IADD3 R3, R3, R7, RZ ;  /* 0x0000000703037210 */ /* 0x000fe40007ffe0ff */
[----:B------:R-:W-:Y:S02]  /*02f0*/  ISETP.LT.AND.EX P3, PT, R0, UR11, !P1, P3 ;  /* 0x0000000b00007c0c */ /* 0x000fe4000cf61330 */
[----:B------:R-:W-:-:S02]  /*0300*/  ISETP.LT.AND.EX P2, PT, R4, UR11, !P1, P2 ;  /* 0x0000000b04007c0c */ /* 0x000fc4000cf41320 */
[----:B------:R-:W-:Y:S02]  /*0310*/  ISETP.LT.AND.EX P1, PT, R5, UR11, !P1, P0 ;  /* 0x0000000b05007c0c */ /* 0x000fe4000cf21300 */
[----:B------:R-:W-:Y:S02]  /*0320*/  LEA.HI R7, P6, R3, R2, RZ, 0x1 ;  /* 0x0000000203077211 */ /* 0x000fe400078d08ff */
[----:B------:R-:W-:Y:S02]  /*0330*/  LEA.HI R4, P0, R9, R8, RZ, 0x1 ;  /* 0x0000000809047211 */ /* 0x000fe400078108ff */
[----:B------:R-:W-:Y:S02]  /*0340*/  SHF.R.S32.HI R0, RZ, 0x1f, R55 ;  /* 0x0000001fff007819 */ /* 0x000fe40000011437 */
[----:B------:R-:W-:Y:S02]  /*0350*/  IADD3.X R2, RZ, R3, RZ, P6, !PT ;  /* 0x00000003ff027210 */ /* 0x000fe400037fe4ff */
[----:B------:R-:W-:-:S02]  /*0360*/  IADD3.X R5, RZ, R9, RZ, P0, !PT ;  /* 0x00000009ff057210 */ /* 0x000fc400007fe4ff */
[----:B------:R-:W-:Y:S02]  /*0370*/  LEA.HI R0, R0, R55, RZ, 0x5 ;  /* 0x0000003700007211 */ /* 0x000fe400078f28ff */
[----:B------:R-:W-:Y:S02]  /*0380*/  SHF.R.S64 R7, R7, 0x1, R2 ;  /* 0x0000000107077819 */ /* 0x000fe40000001002 */
[----:B------:R-:W-:Y:S02]  /*0390*/  SHF.R.S32.HI R0, RZ, 0x5, R0 ;  /* 0x00000005ff007819 */ /* 0x000fe40000011400 */
[--C-:B------:R-:W-:Y:S02]  /*03a0*/  SHF.R.S64 R3, R4, 0x1, R5.reuse ;  /* 0x0000000104037819 */ /* 0x100fe40000001005 */
[----:B------:R-:W-:Y:S02]  /*03b0*/  SHF.R.S32.HI R42, RZ, 0x1, R5 ;  /* 0x00000001ff2a7819 */ /* 0x000fe40000011405 */
[----:B------:R-:W-:-:S02]  /*03c0*/  SHF.R.S32.HI R2, RZ, 0x1, R2 ;  /* 0x00000001ff027819 */ /* 0x000fc40000011402 */
[----:B------:R-:W-:Y:S02]  /*03d0*/  LEA R4, R0, UR5, 0x3 ;  /* 0x0000000500047c11 */ /* 0x000fe4000f8e18ff */
[----:B------:R-:W-:Y:S02]  /*03e0*/  IADD3 R52, R54, 0x1c0, RZ ;  /* 0x000001c036347810 */ /* 0x000fe40007ffe0ff */
[----:B------:R-:W-:Y:S02]  /*03f0*/  SHF.L.U64.HI R42, R3, 0x2, R42 ;  /* 0x00000002032a7819 */ /* 0x000fe4000001022a */
[----:B01----:R-:W-:-:S07]  /*0400*/  SHF.L.U64.HI R43, R7, 0x2, R2 ;  /* 0x00000002072b7819 */ /* 0x003fce0000010202 */
.L_x_1306:
[----:B0123--:R-:W0:Y:S01]  /*0410*/  LDC R13, c[0x0][0x2a0] ;  /* 0x0000a800ff0d7b82 */ /* 0x00fe220000000800 */
[----:B------:R-:W-:Y:S01]  /*0420*/  ULDC.64 UR12, c[0x0][0x298] ;  /* 0x0000a600000c7ab9 */ /* 0x000fe20000000a00 */
[----:B------:R-:W-:Y:S02]  /*0430*/  SHF.R.S32.HI R19, RZ, 0x1f, R53 ;  /* 0x0000001fff137819 */ /* 0x000fe40000011435 */
[C---:B------:R-:W-:Y:S02]  /*0440*/  IADD3 R25, R54.reuse, 0x80, RZ ;  /* 0x0000008036197810 */ /* 0x040fe40007ffe0ff */
[C---:B------:R-:W-:Y:S02]  /*0450*/  IADD3 R33, R54.reuse, 0xc0, RZ ;  /* 0x000000c036217810 */ /* 0x040fe40007ffe0ff */
[----:B------:R-:W1:Y:S01]  /*0460*/  @P5 LDC.64 R30, c[0x0][0x230] ;  /* 0x00008c00ff1e5b82 */ /* 0x000e620000000a00 */
[C---:B------:R-:W-:Y:S02]  /*0470*/  IADD3 R37, R54.reuse, 0x100, RZ ;  /* 0x0000010036257810 */ /* 0x040fe40007ffe0ff */
[----:B------:R-:W-:-:S05]  /*0480*/  IADD3 R39, R54, 0x140, RZ ;  /* 0x0000014036277810 */ /* 0x000fca0007ffe0ff */
[----:B----4-:R-:W2:Y:S01]  /*0490*/  @P5 LDC.64 R14, c[0x0][0x228] ;  /* 0x00008a00ff0e5b82 */ /* 0x010ea20000000a00 */
        /* <DEDUP_REMOVED lines=9> */
[----:B------:R3:W1:Y:S02]  /*0530*/  F2I.FTZ.U32.TRUNC.NTZ R9, R8 ;  /* 0x0000000800097305 */ /* 0x000664000021f000 */
[----:B---3--:R-:W-:Y:S02]  /*0540*/  MOV R8, RZ ;  /* 0x000000ff00087202 */ /* 0x008fe40000000f00 */
[----:B-1----:R-:W-:-:S05]  /*0550*/  IADD3 R2, RZ, -R9, RZ ;  /* 0x80000009ff027210 */ /* 0x002fca0007ffe0ff */
[----:B------:R-:W-:Y:S01]  /*0560*/  IMAD R5, R2, R11, RZ ;  /* 0x0000000b02057224 */ /* 0x000fe200078e02ff */
[----:B------:R-:W-:-:S03]  /*0570*/  IABS R2, R50 ;  /* 0x0000003200027213 */ /* 0x000fc60000000000 */
[----:B------:R-:W-:-:S06]  /*0580*/  IMAD.HI.U32 R9, R9, R5, R8 ;  /* 0x0000000509097227 */ /* 0x000fcc00078e0008 */
[----:B------:R-:W-:-:S05]  /*0590*/  IMAD.HI.U32 R9, R9, R2, RZ ;  /* 0x0000000209097227 */ /* 0x000fca00078e00ff */
[----:B------:R-:W-:-:S05]  /*05a0*/  IADD3 R0, -R9, RZ, RZ ;  /* 0x000000ff09007210 */ /* 0x000fca0007ffe1ff */
[----:B------:R-:W-:Y:S01]  /*05b0*/  IMAD R0, R11, R0, R2 ;  /* 0x000000000b007224 */ /* 0x000fe200078e0202 */
[----:B------:R-:W-:-:S04]  /*05c0*/  LOP3.LUT R2, R50, R13, RZ, 0x3c, !PT ;  /* 0x0000000d32027212 */ /* 0x000fc800078e3cff */
[----:B------:R-:W-:-:S13]  /*05d0*/  ISETP.GT.U32.AND P0, PT, R11, R0, PT ;  /* 0x000000000b00720c */ /* 0x000fda0003f04070 */
[-C--:B------:R-:W-:Y:S02]  /*05e0*/  @!P0 IADD3 R0, R0, -R11.reuse, RZ ;  /* 0x8000000b00008210 */ /* 0x080fe40007ffe0ff */
[----:B------:R-:W-:Y:S02]  /*05f0*/  @!P0 IADD3 R9, R9, 0x1, RZ ;  /* 0x0000000109098810 */ /* 0x000fe40007ffe0ff */
[CC--:B------:R-:W-:Y:S02]  /*0600*/  ISETP.GE.U32.AND P6, PT, R0.reuse, R11.reuse, PT ;  /* 0x0000000b0000720c */ /* 0x0c0fe40003fc6070 */
[----:B------:R-:W-:Y:S02]  /*0610*/  ISETP.GT.U32.AND P0, PT, R11, R0, PT ;  /* 0x000000000b00720c */ /* 0x000fe40003f04070 */
[----:B------:R-:W-:-:S04]  /*0620*/  IADD3 R5, R0, -R11, RZ ;  /* 0x8000000b00057210 */ /* 0x000fc80007ffe0ff */
[----:B------:R-:W-:Y:S02]  /*0630*/  SEL R0, R5, R0, !P0 ;  /* 0x0000000005007207 */ /* 0x000fe40004000000 */
[----:B------:R-:W-:Y:S02]  /*0640*/  ISETP.GE.AND P0, PT, R50, RZ, PT ;  /* 0x000000ff3200720c */ /* 0x000fe40003f06270 */
[----:B------:R-:W-:Y:S02]  /*0650*/  LOP3.LUT R5, RZ, R13, RZ, 0x33, !PT ;  /* 0x0000000dff057212 */ /* 0x000fe400078e33ff */
[----:B------:R-:W-:Y:S02]  /*0660*/  @P6 IADD3 R9, R9, 0x1, RZ ;  /* 0x0000000109096810 */ /* 0x000fe40007ffe0ff */
[----:B------:R-:W-:Y:S02]  /*0670*/  ISETP.GE.AND P6, PT, R2, RZ, PT ;  /* 0x000000ff0200720c */ /* 0x000fe40003fc6270 */
[----:B------:R-:W-:-:S05]  /*0680*/  SHF.R.S32.HI R2, RZ, 0x1f, R56 ;  /* 0x0000001fff027819 */ /* 0x000fca0000011438 */
[----:B------:R-:W-:Y:S02]  /*0690*/  @!P0 IADD3 R0, -R0, RZ, RZ ;  /* 0x000000ff00008210 */ /* 0x000fe40007ffe1ff */
[----:B------:R-:W-:Y:S02]  /*06a0*/  ISETP.NE.AND P0, PT, R13, RZ, PT ;  /* 0x000000ff0d00720c */ /* 0x000fe40003f05270 */
[----:B------:R-:W1:Y:S02]  /*06b0*/  @P5 LDC.64 R12, c[0x0][0x288] ;  /* 0x0000a200ff0c5b82 */ /* 0x000e640000000a00 */
[----:B------:R-:W-:Y:S02]  /*06c0*/  SEL R72, R5, R0, !P0 ;  /* 0x0000000005487207 */ /* 0x000fe40004000000 */
[----:B------:R-:W-:-:S03]  /*06d0*/  @!P6 IADD3 R9, -R9, RZ, RZ ;  /* 0x000000ff0909e210 */ /* 0x000fc60007ffe1ff */
[----:B------:R-:W-:Y:S01]  /*06e0*/  IMAD R11, R72, 0xc, RZ ;  /* 0x0000000c480b7824 */ /* 0x000fe200078e02ff */
[----:B------:R-:W-:Y:S02]  /*06f0*/  SEL R5, R5, R9, !P0 ;  /* 0x0000000905057207 */ /* 0x000fe40004000000 */
[----:B------:R-:W3:Y:S02]  /*0700*/  @P4 LDC.64 R8, c[0x0][0x288] ;  /* 0x0000a200ff084b82 */ /* 0x000ee40000000a00 */
[----:B------:R-:W-:Y:S02]  /*0710*/  IADD3 R74, P0, R56, R11, RZ ;  /* 0x0000000b384a7210 */ /* 0x000fe40007f1e0ff */
[----:B------:R-:W-:Y:S02]  /*0720*/  SHF.R.S32.HI R0, RZ, 0x1f, R5 ;  /* 0x0000001fff007819 */ /* 0x000fe40000011405 */
[----:B------:R-:W-:Y:S02]  /*0730*/  LEA.HI.X.SX32 R75, R11, R2, 0x1, P0 ;  /* 0x000000020b4b7211 */ /* 0x000fe400000f0eff */
[----:B------:R-:W-:Y:S01]  /*0740*/  SHF.R.S32.HI R11, RZ, 0x1f, R54 ;  /* 0x0000001fff0b7819 */ /* 0x000fe20000011436 */
[----:B------:R-:W-:-:S02]  /*0750*/  IMAD R0, R0, UR12, RZ ;  /* 0x0000000c00007c24 */ /* 0x000fc4000f8e02ff */
[----:B------:R-:W-:-:S04]  /*0760*/  IMAD.WIDE.U32 R74, R5, UR12, R74 ;  /* 0x0000000c054a7c25 */ /* 0x000fc8000f8e004a */
[----:B------:R-:W-:Y:S01]  /*0770*/  IMAD R77, R5, UR13, R0 ;  /* 0x0000000d054d7c24 */ /* 0x000fe2000f8e0200 */
[----:B------:R-:W-:Y:S01]  /*0780*/  @P5 MOV R76, R74 ;  /* 0x0000004a004c5202 */ /* 0x000fe20000000f00 */
[----:B-1----:R-:W-:Y:S01]  /*0790*/  @P5 IMAD R0, R11, R12, RZ ;  /* 0x0000000c0b005224 */ /* 0x002fe200078e02ff */
[-C--:B------:R-:W-:Y:S01]  /*07a0*/  @P4 MOV R18, R74.reuse ;  /* 0x0000004a00124202 */ /* 0x080fe20000000f00 */
[----:B------:R-:W1:Y:S01]  /*07b0*/  @P3 LDC.64 R10, c[0x0][0x288] ;  /* 0x0000a200ff0a3b82 */ /* 0x000e620000000a00 */
[----:B------:R-:W-:Y:S01]  /*07c0*/  IADD3 R77, R75, R77, RZ ;  /* 0x0000004d4b4d7210 */ /* 0x000fe20007ffe0ff */
[C---:B------:R-:W-:Y:S01]  /*07d0*/  @P5 IMAD R5, R54.reuse, R13, R0 ;  /* 0x0000000d36055224 */ /* 0x040fe200078e0200 */
[----:B------:R-:W-:Y:S01]  /*07e0*/  ULDC.64 UR12, c[0x0][0x290] ;  /* 0x0000a400000c7ab9 */ /* 0x000fe20000000a00 */
[----:B------:R-:W-:Y:S01]  /*07f0*/  @P2 MOV R22, R74 ;  /* 0x0000004a00162202 */ /* 0x000fe20000000f00 */
[----:B---3--:R-:W-:Y:S01]  /*0800*/  @P4 IMAD R0, R19, R8, RZ ;  /* 0x0000000813004224 */ /* 0x008fe200078e02ff */
[----:B------:R-:W-:Y:S01]  /*0810*/  @P4 MOV R19, R77 ;  /* 0x0000004d00134202 */ /* 0x000fe20000000f00 */
[----:B------:R-:W-:Y:S01]  /*0820*/  @P5 IMAD.WIDE.U32 R12, R54, R12, R76 ;  /* 0x0000000c360c5225 */ /* 0x000fe200078e004c */
[----:B------:R-:W-:-:S03]  /*0830*/  @P1 MOV R32, R74 ;  /* 0x0000004a00201202 */ /* 0x000fc60000000f00 */
[----:B------:R-:W-:Y:S01]  /*0840*/  @P4 IMAD R21, R53, R9, R0 ;  /* 0x0000000935154224 */ /* 0x000fe200078e0200 */
[----:B------:R-:W-:Y:S01]  /*0850*/  @P5 IADD3 R13, R13, R5, RZ ;  /* 0x000000050d0d5210 */ /* 0x000fe20007ffe0ff */
[----:B------:R-:W-:Y:S01]  /*0860*/  @P4 IMAD.WIDE.U32 R8, R53, R8, R18 ;  /* 0x0000000835084225 */ /* 0x000fe200078e0012 */
[C---:B------:R-:W-:Y:S01]  /*0870*/  @P5 SHF.L.U32 R5, R12.reuse, 0x2, RZ ;  /* 0x000000020c055819 */ /* 0x040fe200000006ff */
[----:B------:R-:W3:Y:S01]  /*0880*/  @P3 LDC.64 R18, c[0x0][0x230] ;  /* 0x00008c00ff123b82 */ /* 0x000ee20000000a00 */
[----:B------:R-:W-:Y:S01]  /*0890*/  @P5 SHF.L.U64.HI R2, R12, 0x2, R13 ;  /* 0x000000020c025819 */ /* 0x000fe2000001020d */
[----:B------:R-:W-:Y:S01]  /*08a0*/  IMAD.WIDE.U32 R12, R55, -0x55555555, RZ ;  /* 0xaaaaaaab370c7825 */ /* 0x000fe200078e00ff */
[C---:B------:R-:W-:Y:S02]  /*08b0*/  @P5 IADD3 R30, P0, R5.reuse, R30, RZ ;  /* 0x0000001e051e5210 */ /* 0x040fe40007f1e0ff */
[----:B--2---:R-:W-:Y:S02]  /*08c0*/  @P5 IADD3 R14, P6, R5, R14, RZ ;  /* 0x0000000e050e5210 */ /* 0x004fe40007fde0ff */
[----:B------:R-:W-:-:S02]  /*08d0*/  SHF.R.U32.HI R0, RZ, 0x2, R13 ;  /* 0x00000002ff007819 */ /* 0x000fc4000001160d */
[----:B------:R-:W-:Y:S02]  /*08e0*/  SHF.R.S32.HI R13, RZ, 0x1f, R25 ;  /* 0x0000001fff0d7819 */ /* 0x000fe40000011419 */
[----:B------:R-:W-:Y:S01]  /*08f0*/  @P4 IADD3 R9, R9, R21, RZ ;  /* 0x0000001509094210 */ /* 0x000fe20007ffe0ff */
[----:B0-----:R-:W-:Y:S01]  /*0900*/  IMAD R0, R23, UR7, R0 ;  /* 0x0000000717007c24 */ /* 0x001fe2000f8e0200 */
[C---:B------:R-:W-:Y:S01]  /*0910*/  @P5 IADD3.X R31, R2.reuse, R31, RZ, P0, !PT ;  /* 0x0000001f021f5210 */ /* 0x040fe200007fe4ff */
[----:B------:R-:W0:Y:S01]  /*0920*/  @P2 LDC.64 R20, c[0x0][0x228] ;  /* 0x00008a00ff142b82 */ /* 0x000e220000000a00 */
[----:B------:R-:W-:Y:S01]  /*0930*/  @P5 IADD3.X R15, R2, R15, RZ, P6, !PT ;  /* 0x0000000f020f5210 */ /* 0x000fe200037fe4ff */
[----:B-1----:R-:W-:Y:S01]  /*0940*/  @P3 IMAD R2, R13, R10, RZ ;  /* 0x0000000a0d023224 */ /* 0x002fe200078e02ff */
[C---:B------:R-:W-:Y:S02]  /*0950*/  @P4 SHF.L.U32 R5, R8.reuse, 0x2, RZ ;  /* 0x0000000208054819 */ /* 0x040fe400000006ff */
[----:B------:R-:W-:-:S02]  /*0960*/  @P4 SHF.L.U64.HI R6, R8, 0x2, R9 ;  /* 0x0000000208064819 */ /* 0x000fc40000010209 */
[C---:B----4-:R-:W-:Y:S01]  /*0970*/  @P4 IADD3 R16, P6, R5.reuse, R16, RZ ;  /* 0x0000001005104210 */ /* 0x050fe20007fde0ff */
[----:B------:R-:W1:Y:S01]  /*0980*/  @P2 LDC.64 R8, c[0x0][0x288] ;  /* 0x0000a200ff082b82 */ /* 0x000e620000000a00 */
[----:B------:R-:W-:Y:S01]  /*0990*/  @P4 IADD3 R28, P0, R5, R28, RZ ;  /* 0x0000001c051c4210 */ /* 0x000fe20007f1e0ff */
[----:B------:R-:W-:Y:S01]  /*09a0*/  @P3 IMAD R5, R25, R11, R2 ;  /* 0x0000000b19053224 */ /* 0x000fe200078e0202 */
[----:B------:R-:W-:Y:S02]  /*09b0*/  IADD3 R2, R0, 0x140, RZ ;  /* 0x0000014000027810 */ /* 0x000fe40007ffe0ff */
[----:B------:R-:W-:Y:S02]  /*09c0*/  @P4 IADD3.X R17, R6, R17, RZ, P6, !PT ;  /* 0x0000001106114210 */ /* 0x000fe400037fe4ff */
[----:B------:R-:W-:Y:S02]  /*09d0*/  @P3 MOV R12, R74 ;  /* 0x0000004a000c3202 */ /* 0x000fe40000000f00 */
[----:B------:R-:W-:-:S02]  /*09e0*/  @P3 MOV R13, R77 ;  /* 0x0000004d000d3202 */ /* 0x000fc40000000f00 */
[----:B------:R-:W-:Y:S02]  /*09f0*/  ISETP.GE.U32.AND P6, PT, R2, UR12, PT ;  /* 0x0000000c02007c0c */ /* 0x000fe4000bfc6070 */
[----:B------:R-:W-:Y:S01]  /*0a00*/  SHF.R.S32.HI R2, RZ, 0x1f, R2 ;  /* 0x0000001fff027819 */ /* 0x000fe20000011402 */
[----:B------:R-:W-:Y:S01]  /*0a10*/  @P3 IMAD.WIDE.U32 R10, R25, R10, R12 ;  /* 0x0000000a190a3225 */ /* 0x000fe200078e000c */
[----:B------:R-:W-:Y:S01]  /*0a20*/  @P4 IADD3.X R29, R6, R29, RZ, P0, !PT ;  /* 0x0000001d061d4210 */ /* 0x000fe200007fe4ff */
[----:B------:R-:W2:Y:S01]  /*0a30*/  @P1 LDC.64 R12, c[0x0][0x288] ;  /* 0x0000a200ff0c1b82 */ /* 0x000ea20000000a00 */
[----:B------:R-:W-:Y:S02]  /*0a40*/  ISETP.GE.AND.EX P6, PT, R2, UR13, PT, P6 ;  /* 0x0000000d02007c0c */ /* 0x000fe4000bfc6360 */
[----:B------:R-:W-:Y:S02]  /*0a50*/  @P3 IADD3 R11, R11, R5, RZ ;  /* 0x000000050b0b3210 */ /* 0x000fe40007ffe0ff */
[----:B------:R-:W-:-:S02]  /*0a60*/  ISETP.LT.U32.AND P6, PT, R55, 0x180, !P6 ;  /* 0x000001803700780c */ /* 0x000fc400077c1070 */
[C---:B------:R-:W-:Y:S01]  /*0a70*/  @P3 SHF.L.U32 R5, R10.reuse, 0x2, RZ ;  /* 0x000000020a053819 */ /* 0x040fe200000006ff */
[----:B------:R-:W4:Y:S01]  /*0a80*/  @P2 LDC.64 R24, c[0x0][0x230] ;  /* 0x00008c00ff182b82 */ /* 0x000f220000000a00 */
[----:B------:R-:W-:Y:S02]  /*0a90*/  @P3 SHF.L.U64.HI R2, R10, 0x2, R11 ;  /* 0x000000020a023819 */ /* 0x000fe4000001020b */
[----:B------:R-:W-:Y:S02]  /*0aa0*/  SHF.R.S32.HI R11, RZ, 0x1f, R33 ;  /* 0x0000001fff0b7819 */ /* 0x000fe40000011421 */
[----:B---3--:R-:W-:Y:S02]  /*0ab0*/  @P3 IADD3 R18, P0, R5, R18, RZ ;  /* 0x0000001205123210 */ /* 0x008fe40007f1e0ff */
[----:B------:R-:W-:Y:S01]  /*0ac0*/  @P2 MOV R23, R77 ;  /* 0x0000004d00172202 */ /* 0x000fe20000000f00 */
[----:B-1----:R-:W-:Y:S01]  /*0ad0*/  @P2 IMAD R6, R11, R8, RZ ;  /* 0x000000080b062224 */ /* 0x002fe200078e02ff */
[----:B------:R-:W-:Y:S01]  /*0ae0*/  @P3 IADD3.X R19, R2, R19, RZ, P0, !PT ;  /* 0x0000001302133210 */ /* 0x000fe200007fe4ff */
[----:B------:R-:W1:Y:S01]  /*0af0*/  @P6 LDC.64 R10, c[0x0][0x288] ;  /* 0x0000a200ff0a6b82 */ /* 0x000e620000000a00 */
[----:B------:R-:W-:Y:S01]  /*0b00*/  @P3 IADD3 R26, P0, R5, R26, RZ ;  /* 0x0000001a051a3210 */ /* 0x000fe20007f1e0ff */
[C---:B------:R-:W-:Y:S01]  /*0b10*/  @P2 IMAD R5, R33.reuse, R9, R6 ;  /* 0x0000000921052224 */ /* 0x040fe200078e0206 */
[----:B------:R-:W-:Y:S01]  /*0b20*/  IADD3 R0, R0, 0x180, RZ ;  /* 0x0000018000007810 */ /* 0x000fe20007ffe0ff */
[----:B------:R-:W-:Y:S01]  /*0b30*/  @P2 IMAD.WIDE.U32 R8, R33, R8, R22 ;  /* 0x0000000821082225 */ /* 0x000fe200078e0016 */
[----:B------:R-:W-:-:S02]  /*0b40*/  SHF.R.S32.HI R33, RZ, 0x1f, R37 ;  /* 0x0000001fff217819 */ /* 0x000fc40000011425 */
[----:B------:R-:W-:Y:S01]  /*0b50*/  @P3 IADD3.X R27, R2, R27, RZ, P0, !PT ;  /* 0x0000001b021b3210 */ /* 0x000fe200007fe4ff */
[----:B------:R-:W3:Y:S01]  /*0b60*/  @P1 LDC.64 R22, c[0x0][0x230] ;  /* 0x00008c00ff161b82 */ /* 0x000ee20000000a00 */
[----:B------:R-:W-:Y:S01]  /*0b70*/  @P2 IADD3 R9, R9, R5, RZ ;  /* 0x0000000509092210 */ /* 0x000fe20007ffe0ff */
[----:B--2---:R-:W-:Y:S01]  /*0b80*/  @P1 IMAD R6, R33, R12, RZ ;  /* 0x0000000c21061224 */ /* 0x004fe200078e02ff */
[C---:B------:R-:W-:Y:S02]  /*0b90*/  @P2 SHF.L.U32 R5, R8.reuse, 0x2, RZ ;  /* 0x0000000208052819 */ /* 0x040fe400000006ff */
[----:B------:R-:W-:Y:S01]  /*0ba0*/  @P1 MOV R33, R77 ;  /* 0x0000004d00211202 */ /* 0x000fe20000000f00 */
[----:B------:R-:W-:Y:S01]  /*0bb0*/  @P1 IMAD R35, R37, R13, R6 ;  /* 0x0000000d25231224 */ /* 0x000fe200078e0206 */
[----:B------:R-:W-:Y:S02]  /*0bc0*/  @P2 SHF.L.U64.HI R2, R8, 0x2, R9 ;  /* 0x0000000208022819 */ /* 0x000fe40000010209 */
[----:B----4-:R-:W-:Y:S01]  /*0bd0*/  @P2 IADD3 R24, P0, R5, R24, RZ ;  /* 0x0000001805182210 */ /* 0x010fe20007f1e0ff */
[----:B------:R-:W-:Y:S01]  /*0be0*/  @P1 IMAD.WIDE.U32 R32, R37, R12, R32 ;  /* 0x0000000c25201225 */ /* 0x000fe200078e0020 */
[----:B------:R-:W2:Y:S01]  /*0bf0*/  @P6 LDC.64 R8, c[0x0][0x230] ;  /* 0x00008c00ff086b82 */ /* 0x000ea20000000a00 */
[----:B------:R-:W-:-:S02]  /*0c00*/  SHF.R.S32.HI R37, RZ, 0x1f, R39 ;  /* 0x0000001fff257819 */ /* 0x000fc40000011427 */
[C---:B------:R-:W-:Y:S02]  /*0c10*/  @P2 IADD3.X R25, R2.reuse, R25, RZ, P0, !PT ;  /* 0x0000001902192210 */ /* 0x040fe400007fe4ff */
[----:B0-----:R-:W-:Y:S01]  /*0c20*/  @P2 IADD3 R20, P0, R5, R20, RZ ;  /* 0x0000001405142210 */ /* 0x001fe20007f1e0ff */
[----:B-1----:R-:W-:Y:S01]  /*0c30*/  @P6 IMAD R6, R37, R10, RZ ;  /* 0x0000000a25066224 */ /* 0x002fe200078e02ff */
[----:B------:R-:W-:Y:S01]  /*0c40*/  @P1 IADD3 R33, R33, R35, RZ ;  /* 0x0000002321211210 */ /* 0x000fe20007ffe0ff */
[----:B------:R-:W0:Y:S01]  /*0c50*/  @P6 LDC.64 R12, c[0x0][0x228] ;  /* 0x00008a00ff0c6b82 */ /* 0x000e220000000a00 */
[----:B------:R-:W-:Y:S01]  /*0c60*/  @P2 IADD3.X R21, R2, R21, RZ, P0, !PT ;  /* 0x0000001502152210 */ /* 0x000fe200007fe4ff */
[----:B------:R-:W-:Y:S01]  /*0c70*/  @P6 IMAD R35, R39, R11, R6 ;  /* 0x0000000b27236224 */ /* 0x000fe200078e0206 */
[C---:B------:R-:W-:Y:S02]  /*0c80*/  @P1 SHF.L.U32 R5, R32.reuse, 0x2, RZ ;  /* 0x0000000220051819 */ /* 0x040fe400000006ff */
[----:B------:R-:W-:-:S02]  /*0c90*/  @P1 SHF.L.U64.HI R2, R32, 0x2, R33 ;  /* 0x0000000220021819 */ /* 0x000fc40000010221 */
[----:B------:R-:W-:Y:S02]  /*0ca0*/  @P6 MOV R32, R74 ;  /* 0x0000004a00206202 */ /* 0x000fe40000000f00 */
[----:B------:R-:W-:Y:S02]  /*0cb0*/  @P6 MOV R33, R77 ;  /* 0x0000004d00216202 */ /* 0x000fe40000000f00 */
[----:B---3--:R-:W-:Y:S02]  /*0cc0*/  @P1 IADD3 R22, P0, R5, R22, RZ ;  /* 0x0000001605161210 */ /* 0x008fe40007f1e0ff */
[----:B------:R-:W-:Y:S01]  /*0cd0*/  IADD3 R37, R54, 0x180, RZ ;  /* 0x0000018036257810 */ /* 0x000fe20007ffe0ff */
[----:B------:R-:W-:Y:S01]  /*0ce0*/  @P6 IMAD.WIDE.U32 R10, R39, R10, R32 ;  /* 0x0000000a270a6225 */ /* 0x000fe200078e0020 */
[----:B------:R-:W-:Y:S02]  /*0cf0*/  @P1 IADD3.X R23, R2, R23, RZ, P0, !PT ;  /* 0x0000001702171210 */ /* 0x000fe400007fe4ff */
[----:B------:R-:W-:-:S02]  /*0d00*/  @P1 IADD3 R60, P0, R5, R60, RZ ;  /* 0x0000003c053c1210 */ /* 0x000fc40007f1e0ff */
[----:B------:R-:W-:Y:S02]  /*0d10*/  @P6 IADD3 R5, R11, R35, RZ ;  /* 0x000000230b056210 */ /* 0x000fe40007ffe0ff */
[----:B------:R-:W-:Y:S02]  /*0d20*/  @P6 SHF.L.U32 R35, R10, 0x2, RZ ;  /* 0x000000020a236819 */ /* 0x000fe400000006ff */
[----:B------:R-:W-:Y:S02]  /*0d30*/  @P1 IADD3.X R61, R2, R61, RZ, P0, !PT ;  /* 0x0000003d023d1210 */ /* 0x000fe400007fe4ff */
[----:B------:R-:W-:Y:S02]  /*0d40*/  @P6 SHF.L.U64.HI R2, R10, 0x2, R5 ;  /* 0x000000020a026819 */ /* 0x000fe40000010205 */
[----:B--2---:R-:W-:Y:S02]  /*0d50*/  @P6 IADD3 R10, P0, R35, R8, RZ ;  /* 0x00000008230a6210 */ /* 0x004fe40007f1e0ff */
[----:B------:R-:W-:-:S02]  /*0d60*/  SHF.R.S32.HI R5, RZ, 0x1f, R37 ;  /* 0x0000001fff057819 */ /* 0x000fc40000011425 */
[----:B------:R-:W-:Y:S02]  /*0d70*/  @P6 IADD3.X R11, R2, R9, RZ, P0, !PT ;  /* 0x00000009020b6210 */ /* 0x000fe400007fe4ff */
[----:B0-----:R-:W-:-:S04]  /*0d80*/  @P6 IADD3 R34, P0, R35, R12, RZ ;  /* 0x0000000c23226210 */ /* 0x001fc80007f1e0ff */
        /* <DEDUP_REMOVED lines=10> */
[----:B0-----:R-:W-:-:S04]  /*0e30*/  @P0 IMAD R0, R5, R32, RZ ;  /* 0x0000002005000224 */ /* 0x001fc800078e02ff */
[C---:B------:R-:W-:Y:S02]  /*0e40*/  @P0 IMAD R5, R37.reuse, R33, R0 ;  /* 0x0000002125050224 */ /* 0x040fe400078e0200 */
[----:B------:R-:W-:Y:S01]  /*0e50*/  @P0 IMAD.WIDE.U32 R32, R37, R32, R8 ;  /* 0x0000002025200225 */ /* 0x000fe200078e0008 */
[----:B------:R-:W-:Y:S02]  /*0e60*/  CS2R R36, SRZ ;  /* 0x0000000000247805 */ /* 0x000fe4000001ff00 */
[----:B------:R-:W-:Y:S02]  /*0e70*/  MOV R9, RZ ;  /* 0x000000ff00097202 */ /* 0x000fe40000000f00 */
[----:B------:R-:W-:Y:S02]  /*0e80*/  MOV R8, RZ ;  /* 0x000000ff00087202 */ /* 0x000fe40000000f00 */
[----:B------:R-:W-:Y:S01]  /*0e90*/  @P0 IADD3 R33, R33, R5, RZ ;  /* 0x0000000521210210 */ /* 0x000fe20007ffe0ff */
[----:B------:R0:W5:Y:S01]  /*0ea0*/  @P6 LDG.E.64 R36, desc[UR8][R10.64] ;  /* 0x000000080a246981 */ /* 0x000162000c1e1b00 */
[----:B------:R-:W-:-:S02]  /*0eb0*/  @P0 SHF.L.U32 R5, R32, 0x2, RZ ;  /* 0x0000000220050819 */ /* 0x000fc400000006ff */
[----:B------:R-:W-:Y:S01]  /*0ec0*/  @P0 SHF.L.U64.HI R32, R32, 0x2, R33 ;  /* 0x0000000220200819 */ /* 0x000fe20000010221 */
[----:B------:R3:W5:Y:S01]  /*0ed0*/  @P6 LDG.E.64 R8, desc[UR8][R34.64] ;  /* 0x0000000822086981 */ /* 0x000762000c1e1b00 */
[----:B-1----:R-:W-:-:S04]  /*0ee0*/  @P0 IADD3 R40, P6, R5, R40, RZ ;  /* 0x0000002805280210 */ /* 0x002fc80007fde0ff */
[C---:B------:R-:W-:Y:S02]  /*0ef0*/  @P0 IADD3.X R41, R32.reuse, R41, RZ, P6, !PT ;  /* 0x0000002920290210 */ /* 0x040fe400037fe4ff */
[----:B--2---:R-:W-:Y:S02]  /*0f00*/  @P0 IADD3 R12, P6, R5, R12, RZ ;  /* 0x0000000c050c0210 */ /* 0x004fe40007fde0ff */
[----:B------:R-:W-:Y:S02]  /*0f10*/  SHF.R.S32.HI R5, RZ, 0x1f, R52 ;  /* 0x0000001fff057819 */ /* 0x000fe40000011434 */
[----:B------:R-:W-:Y:S02]  /*0f20*/  @P0 IADD3.X R13, R32, R13, RZ, P6, !PT ;  /* 0x0000000d200d0210 */ /* 0x000fe400037fe4ff */
[----:B------:R-:W-:Y:S01]  /*0f30*/  ISETP.GE.U32.AND P6, PT, R52, UR12, PT ;  /* 0x0000000c34007c0c */ /* 0x000fe2000bfc6070 */
[----:B------:R-:W1:Y:S03]  /*0f40*/  LDC.64 R32, c[0x0][0x248] ;  /* 0x00009200ff207b82 */ /* 0x000e660000000a00 */
[----:B------:R-:W-:-:S04]  /*0f50*/  ISETP.GE.AND.EX P6, PT, R5, UR13, PT, P6 ;  /* 0x0000000d05007c0c */ /* 0x000fc8000bfc6360 */
[----:B------:R-:W-:-:S13]  /*0f60*/  ISETP.GT.U32.OR P6, PT, R55, 0x17f, P6 ;  /* 0x0000017f3700780c */ /* 0x000fda00037c4470 */
[----:B------:R-:W2:Y:S01]  /*0f70*/  @!P6 LDC.64 R38, c[0x0][0x288] ;  /* 0x0000a200ff26eb82 */ /* 0x000ea20000000a00 */
[----:B-1----:R-:W-:-:S07]  /*0f80*/  IMAD.WIDE R32, R50, 0x8, R32 ;  /* 0x0000000832207825 */ /* 0x002fce00078e0220 */
[----:B------:R-:W1:Y:S01]  /*0f90*/  @!P6 LDC.64 R48, c[0x0][0x230] ;  /* 0x00008c00ff30eb82 */ /* 0x000e620000000a00 */
[----:B------:R-:W4:Y:S01]  /*0fa0*/  LDG.E.64 R32, desc[UR8][R32.64] ;  /* 0x0000000820207981 */ /* 0x000f22000c1e1b00 */
[----:B0-----:R-:W-:-:S06]  /*0fb0*/  @!P6 MOV R10, R74 ;  /* 0x0000004a000ae202 */ /* 0x001fcc0000000f00 */
[----:B------:R-:W0:Y:S01]  /*0fc0*/  @!P6 LDC.64 R58, c[0x0][0x228] ;  /* 0x00008a00ff3aeb82 */ /* 0x000e220000000a00 */
[----:B------:R-:W-:Y:S01]  /*0fd0*/  @!P6 MOV R11, R77 ;  /* 0x0000004d000be202 */ /* 0x000fe20000000f00 */
[----:B--2---:R-:W-:-:S04]  /*0fe0*/  @!P6 IMAD R5, R5, R38, RZ ;  /* 0x000000260505e224 */ /* 0x004fc800078e02ff */
[C---:B------:R-:W-:Y:S02]  /*0ff0*/  @!P6 IMAD R5, R52.reuse, R39, R5 ;  /* 0x000000273405e224 */ /* 0x040fe400078e0205 */
[----:B------:R-:W-:Y:S01]  /*1000*/  @!P6 IMAD.WIDE.U32 R38, R52, R38, R10 ;  /* 0x000000263426e225 */ /* 0x000fe200078e000a */
[----:B---3--:R-:W-:Y:S02]  /*1010*/  CS2R R34, SRZ ;  /* 0x0000000000227805 */ /* 0x008fe4000001ff00 */
[----:B------:R-:W-:Y:S02]  /*1020*/  CS2R R10, SRZ ;  /* 0x00000000000a7805 */ /* 0x000fe4000001ff00 */
[----:B------:R-:W-:Y:S02]  /*1030*/  @!P6 IADD3 R39, R39, R5, RZ ;  /* 0x000000052727e210 */ /* 0x000fe40007ffe0ff */
[C---:B------:R-:W-:Y:S01]  /*1040*/  @!P6 SHF.L.U32 R5, R38.reuse, 0x2, RZ ;  /* 0x000000022605e819 */ /* 0x040fe200000006ff */
[----:B------:R-:W5:Y:S01]  /*1050*/  @P0 LDG.E.64 R34, desc[UR8][R40.64] ;  /* 0x0000000828220981 */ /* 0x000f62000c1e1b00 */
[----:B------:R-:W-:-:S03]  /*1060*/  @!P6 SHF.L.U64.HI R38, R38, 0x2, R39 ;  /* 0x000000022626e819 */ /* 0x000fc60000010227 */
[----:B------:R-:W5:Y:S01]  /*1070*/  @P0 LDG.E.64 R10, desc[UR8][R12.64] ;  /* 0x000000080c0a0981 */ /* 0x000f62000c1e1b00 */
[----:B-1----:R-:W-:-:S04]  /*1080*/  @!P6 IADD3 R48, P0, R5, R48, RZ ;  /* 0x000000300530e210 */ /* 0x002fc80007f1e0ff */
[----:B------:R-:W-:Y:S02]  /*1090*/  @!P6 IADD3.X R49, R38, R49, RZ, P0, !PT ;  /* 0x000000312631e210 */ /* 0x000fe400007fe4ff */
[----:B0-----:R-:W-:-:S04]  /*10a0*/  @!P6 IADD3 R58, P0, R5, R58, RZ ;  /* 0x0000003a053ae210 */ /* 0x001fc80007f1e0ff */
[----:B------:R-:W-:Y:S02]  /*10b0*/  @!P6 IADD3.X R59, R38, R59, RZ, P0, !PT ;  /* 0x0000003b263be210 */ /* 0x000fe400007fe4ff */
[----:B------:R-:W-:-:S06]  /*10c0*/  CS2R R38, SRZ ;  /* 0x0000000000267805 */ /* 0x000fcc000001ff00 */
[----:B------:R0:W5:Y:S02]  /*10d0*/  @P5 LDG.E.64 R38, desc[UR8][R30.64] ;  /* 0x000000081e265981 */ /* 0x000164000c1e1b00 */
[----:B0-----:R-:W-:-:S06]  /*10e0*/  CS2R R30, SRZ ;  /* 0x00000000001e7805 */ /* 0x001fcc000001ff00 */
[----:B------:R0:W5:Y:S02]  /*10f0*/  @P3 LDG.E.64 R30, desc[UR8][R18.64] ;  /* 0x00000008121e3981 */ /* 0x000164000c1e1b00 */
[----:B0-----:R-:W-:-:S06]  /*1100*/  CS2R R18, SRZ ;  /* 0x0000000000127805 */ /* 0x001fcc000001ff00 */
[----:B------:R0:W5:Y:S02]  /*1110*/  @P2 LDG.E.64 R18, desc[UR8][R20.64] ;  /* 0x0000000814122981 */ /* 0x000164000c1e1b00 */
[----:B0-----:R-:W-:-:S06]  /*1120*/  CS2R R20, SRZ ;  /* 0x0000000000147805 */ /* 0x001fcc000001ff00 */
[----:B------:R-:W5:Y:S01]  /*1130*/  @P1 LDG.E.64 R20, desc[UR8][R60.64] ;  /* 0x000000083c141981 */ /* 0x000f62000c1e1b00 */
[----:B------:R-:W-:-:S06]  /*1140*/  CS2R R40, SRZ ;  /* 0x0000000000287805 */ /* 0x000fcc000001ff00 */
[----:B------:R0:W5:Y:S02]  /*1150*/  @P4 LDG.E.64 R40, desc[UR8][R16.64] ;  /* 0x0000000810284981 */ /* 0x000164000c1e1b00 */
[----:B0-----:R-:W-:-:S06]  /*1160*/  CS2R R16, SRZ ;  /* 0x0000000000107805 */ /* 0x001fcc000001ff00 */
[----:B------:R0:W5:Y:S01]  /*1170*/  @P3 LDG.E.64 R16, desc[UR8][R26.64] ;  /* 0x000000081a103981 */ /* 0x000162000c1e1b00 */
[----:B------:R-:W-:-:S06]  /*1180*/  CS2R R12, SRZ ;  /* 0x00000000000c7805 */ /* 0x000fcc000001ff00 */
[----:B------:R1:W5:Y:S01]  /*1190*/  @P5 LDG.E.64 R12, desc[UR8][R14.64] ;  /* 0x000000080e0c5981 */ /* 0x000362000c1e1b00 */
[----:B0-----:R-:W-:-:S06]  /*11a0*/  CS2R R26, SRZ ;  /* 0x00000000001a7805 */ /* 0x001fcc000001ff00 */
[----:B------:R0:W5:Y:S01]  /*11b0*/  @P1 LDG.E.64 R26, desc[UR8][R22.64] ;  /* 0x00000008161a1981 */ /* 0x000162000c1e1b00 */
[----:B-1----:R-:W-:-:S06]  /*11c0*/  CS2R R14, SRZ ;  /* 0x00000000000e7805 */ /* 0x002fcc000001ff00 */
[----:B------:R1:W5:Y:S01]  /*11d0*/  @P4 LDG.E.64 R14, desc[UR8][R28.64] ;  /* 0x000000081c0e4981 */ /* 0x000362000c1e1b00 */
[----:B0-----:R-:W-:-:S06]  /*11e0*/  CS2R R22, SRZ ;  /* 0x0000000000167805 */ /* 0x001fcc000001ff00 */
[----:B------:R0:W5:Y:S01]  /*11f0*/  @!P6 LDG.E.64 R22, desc[UR8][R58.64] ;  /* 0x000000083a16e981 */ /* 0x000162000c1e1b00 */
[----:B-1----:R-:W-:Y:S01]  /*1200*/  CS2R R28, SRZ ;  /* 0x00000000001c7805 */ /* 0x002fe2000001ff00 */
[----:B------:R-:W-:Y:S05]  /*1210*/  BSSY B0, `(.L_x_1256) ;  /* 0x0000020000007945 */ /* 0x000fea0003800000 */
[----:B------:R1:W5:Y:S01]  /*1220*/  @P2 LDG.E.64 R28, desc[UR8][R24.64] ;  /* 0x00000008181c2981 */ /* 0x000362000c1e1b00 */
[----:B0-----:R-:W-:Y:S02]  /*1230*/  MOV R59, 0x3f800000 ;  /* 0x3f800000003b7802 */ /* 0x001fe40000000f00 */
[----:B-1----:R-:W-:-:S02]  /*1240*/  CS2R R24, SRZ ;  /* 0x0000000000187805 */ /* 0x002fc4000001ff00 */
[----:B------:R-:W-:Y:S02]  /*1250*/  MOV R58, RZ ;  /* 0x000000ff003a7202 */ /* 0x000fe40000000f00 */
[----:B------:R-:W-:Y:S02]  /*1260*/  MOV R47, RZ ;  /* 0x000000ff002f7202 */ /* 0x000fe40000000f00 */
[----:B------:R0:W5:Y:S02]  /*1270*/  @!P6 LDG.E.64 R24, desc[UR8][R48.64] ;  /* 0x000000083018e981 */ /* 0x000164000c1e1b00 */
[----:B0-----:R-:W-:Y:S01]  /*1280*/  CS2R R48, SRZ ;  /* 0x0000000000307805 */ /* 0x001fe2000001ff00 */
[----:B----4-:R-:W-:-:S05]  /*1290*/  FFMA.FTZ R33, -R32, R32, R33 ;  /* 0x0000002020217223 */ /* 0x010fca0000010121 */
        /* <DEDUP_REMOVED lines=12> */
[----:B0-----:R-:W-:-:S05]  /*1360*/  IMAD.WIDE R62, R5, 0x2, R62 ;  /* 0x00000002053e7825 */ /* 0x001fca00078e023e */
        /* <DEDUP_REMOVED lines=10> */
.L_x_1257:
[----:B------:R-:W-:Y:S05]  /*1410*/  BSYNC B0 ;  /* 0x0000000000007941 */ /* 0x000fea0003800000 */
.L_x_1256:
[----:B------:R-:W-:Y:S01]  /*1420*/  ISETP.NE.AND P0, PT, RZ, UR10, PT ;  /* 0x0000000aff007c0c */ /* 0x000fe2000bf05270 */
[C---:B-----5:R-:W-:Y:S01]  /*1430*/  FADD.FTZ R0, -R32.reuse, R38 ;  /* 0x0000002620007221 */ /* 0x060fe20000010100 */
[C---:B------:R-:W-:Y:S01]  /*1440*/  FADD.FTZ R2, -R32.reuse, R39 ;  /* 0x0000002720027221 */ /* 0x040fe20000010100 */
        /* <DEDUP_REMOVED lines=28> */
.L_x_1258:
        /* <DEDUP_REMOVED lines=26> */
.L_x_1259:
[----:B------:R-:W-:Y:S01]  /*17b0*/  FFMA.FTZ R62, R2, R61, R63 ;  /* 0x0000003d023e7223 */ /* 0x000fe2000001003f */
[----:B------:R-:W-:Y:S01]  /*17c0*/  FMUL.FTZ R60, R38, R58 ;  /* 0x0000003a263c7220 */ /* 0x000fe20000410000 */
[----:B------:R-:W-:Y:S01]  /*17d0*/  FADD.FTZ R61, R61, R40 ;  /* 0x000000283d3d7221 */ /* 0x000fe20000010000 */
[----:B------:R-:W-:Y:S02]  /*17e0*/  FMUL.FTZ R65, R33, R47 ;  /* 0x0000002f21417220 */ /* 0x000fe40000410000 */
[----:B------:R-:W-:Y:S01]  /*17f0*/  FFMA.FTZ R63, R5, R60, R62 ;  /* 0x0000003c053f7223 */ /* 0x000fe2000001003e */
[----:B------:R-:W-:Y:S01]  /*1800*/  FADD.FTZ R40, R61, R60 ;  /* 0x0000003c3d287221 */ /* 0x000fe20000010000 */
[C---:B------:R-:W-:Y:S01]  /*1810*/  FADD.FTZ R60, -R32.reuse, R30 ;  /* 0x0000001e203c7221 */ /* 0x040fe20000010100 */
[----:B------:R-:W-:Y:S01]  /*1820*/  FADD.FTZ R62, -R32, R31 ;  /* 0x0000001f203e7221 */ /* 0x000fe20000010100 */
[----:B------:R-:W-:Y:S02]  /*1830*/  MOV R31, R16 ;  /* 0x00000010001f7202 */ /* 0x000fe40000000f00 */
        /* <DEDUP_REMOVED lines=22> */
.L_x_1260:
[----:B------:R-:W-:Y:S01]  /*19a0*/  FFMA.FTZ R64, R6, R65, R63 ;  /* 0x0000004106407223 */ /* 0x000fe2000001003f */
[----:B------:R-:W-:Y:S01]  /*19b0*/  FMUL.FTZ R62, R31, R58 ;  /* 0x0000003a1f3e7220 */ /* 0x000fe20000410000 */
[----:B------:R-:W-:Y:S01]  /*19c0*/  FADD.FTZ R63, R65, R40 ;  /* 0x00000028413f7221 */ /* 0x000fe20000010000 */
[C---:B------:R-:W-:Y:S01]  /*19d0*/  FADD.FTZ R68, -R32.reuse, R27 ;  /* 0x0000001b20447221 */ /* 0x040fe20000010100 */
[----:B------:R-:W-:Y:S01]  /*19e0*/  FADD.FTZ R40, -R32, R28 ;  /* 0x0000001c20287221 */ /* 0x000fe20000010100 */
[----:B------:R-:W-:Y:S01]  /*19f0*/  FFMA.FTZ R65, R61, R62, R64 ;  /* 0x0000003e3d417223 */ /* 0x000fe20000010040 */
[----:B------:R-:W-:Y:S01]  /*1a00*/  FADD.FTZ R63, R63, R62 ;  /* 0x0000003e3f3f7221 */ /* 0x000fe20000010000 */
[----:B------:R-:W-:Y:S01]  /*1a10*/  FMUL.FTZ R27, R30, R47 ;  /* 0x0000002f1e1b7220 */ /* 0x000fe20000410000 */
[C---:B------:R-:W-:Y:S01]  /*1a20*/  FADD.FTZ R70, -R32.reuse, R29 ;  /* 0x0000001d20467221 */ /* 0x040fe20000010100 */
[C---:B------:R-:W-:Y:S01]  /*1a30*/  FADD.FTZ R28, -R32.reuse, R26 ;  /* 0x0000001a201c7221 */ /* 0x040fe20000010100 */
[C---:B------:R-:W-:Y:S01]  /*1a40*/  FADD.FTZ R36, -R32.reuse, R36 ;  /* 0x0000002420247221 */ /* 0x040fe20000010100 */
[C---:B------:R-:W-:Y:S01]  /*1a50*/  FADD.FTZ R66, -R32.reuse, R37 ;  /* 0x0000002520427221 */ /* 0x040fe20000010100 */
[C---:B------:R-:W-:Y:S01]  /*1a60*/  FADD.FTZ R34, -R32.reuse, R34 ;  /* 0x0000002220227221 */ /* 0x040fe20000010100 */
[C---:B------:R-:W-:Y:S01]  /*1a70*/  FADD.FTZ R64, -R32.reuse, R35 ;  /* 0x0000002320407221 */ /* 0x040fe20000010100 */
[C---:B------:R-:W-:Y:S01]  /*1a80*/  FADD.FTZ R24, -R32.reuse, R24 ;  /* 0x0000001820187221 */ /* 0x040fe20000010100 */
[----:B------:R-:W-:Y:S01]  /*1a90*/  FADD.FTZ R62, -R32, R25 ;  /* 0x00000019203e7221 */ /* 0x000fe20000010100 */
[----:B------:R-:W-:Y:S01]  /*1aa0*/  FFMA.FTZ R26, R60, R27, R65 ;  /* 0x0000001b3c1a7223 */ /* 0x000fe20000010041 */
[----:B------:R-:W-:Y:S01]  /*1ab0*/  FADD.FTZ R63, R27, R63 ;  /* 0x0000003f1b3f7221 */ /* 0x000fe20000010000 */
[----:B------:R-:W-:Y:S01]  /*1ac0*/  FMUL.FTZ R71, R40, R59 ;  /* 0x0000003b28477220 */ /* 0x000fe20000410000 */
        /* <DEDUP_REMOVED lines=24> */
.L_x_1261:
[----:B------:R-:W-:Y:S01]  /*1c50*/  FMUL.FTZ R29, R32, R58 ;  /* 0x0000003a201d7220 */ /* 0x000fe20000410000 */
[----:B------:R-:W-:Y:S01]  /*1c60*/  FFMA.FTZ R40, R5, R38, R40 ;  /* 0x0000002605287223 */ /* 0x000fe20000010028 */
[----:B------:R-:W-:Y:S01]  /*1c70*/  FADD.FTZ R38, R27, R38 ;  /* 0x000000261b267221 */ /* 0x000fe20000010000 */
[----:B------:R-:W-:Y:S01]  /*1c80*/  MOV R27, R20 ;  /* 0x00000014001b7202 */ /* 0x000fe20000000f00 */
[----:B------:R-:W-:Y:S01]  /*1c90*/  FFMA.FTZ R37, R71, R29, R26 ;  /* 0x0000001d47257223 */ /* 0x000fe2000001001a */
[----:B------:R-:W-:Y:S01]  /*1ca0*/  FADD.FTZ R63, R63, R29 ;  /* 0x0000001d3f3f7221 */ /* 0x000fe20000010000 */
[----:B------:R-:W-:Y:S01]  /*1cb0*/  FFMA.FTZ R29, R2, R39, RZ ;  /* 0x00000027021d7223 */ /* 0x000fe200000100ff */
[----:B------:R-:W-:Y:S01]  /*1cc0*/  FADD.FTZ R26, RZ, R39 ;  /* 0x00000027ff1a7221 */ /* 0x000fe20000010000 */
[----:B------:R-:W-:Y:S01]  /*1cd0*/  FMUL.FTZ R39, R25, R47 ;  /* 0x0000002f19277220 */ /* 0x000fe20000410000 */
[----:B------:R-:W-:Y:S01]  /*1ce0*/  FMUL.FTZ R69, R28, R59 ;  /* 0x0000003b1c457220 */ /* 0x000fe20000410000 */
[----:B------:R-:W-:Y:S01]  /*1cf0*/  FFMA.FTZ R29, R6, R33, R29 ;  /* 0x00000021061d7223 */ /* 0x000fe2000001001d */
[----:B------:R-:W-:Y:S01]  /*1d00*/  FADD.FTZ R35, R26, R33 ;  /* 0x000000211a237221 */ /* 0x000fe20000010000 */
[----:B------:R-:W-:Y:S01]  /*1d10*/  FFMA.FTZ R37, R70, R39, R37 ;  /* 0x0000002746257223 */ /* 0x000fe20000010025 */
[----:B------:R-:W-:Y:S01]  /*1d20*/  FADD.FTZ R39, R39, R63 ;  /* 0x0000003f27277221 */ /* 0x000fe20000010000 */
        /* <DEDUP_REMOVED lines=21> */
.L_x_1262:
[----:B------:R-:W-:Y:S01]  /*1e80*/  FMUL.FTZ R28, R27, R58 ;  /* 0x0000003a1b1c7220 */ /* 0x000fe20000410000 */
[----:B------:R-:W-:Y:S01]  /*1e90*/  FADD.FTZ R33, R38, R31 ;  /* 0x0000001f26217221 */ /* 0x000fe20000010000 */
[----:B------:R-:W-:Y:S01]  /*1ea0*/  FFMA.FTZ R38, R61, R31, R40 ;  /* 0x0000001f3d267223 */ /* 0x000fe20000010028 */
[----:B------:R-:W-:Y:S01]  /*1eb0*/  FFMA.FTZ R31, R60, R30, R29 ;  /* 0x0000001e3c1f7223 */ /* 0x000fe2000001001d */
[----:B------:R-:W-:Y:S01]  /*1ec0*/  FADD.FTZ R41, R39, R28 ;  /* 0x0000001c27297221 */ /* 0x000fe20000010000 */
[----:B------:R-:W-:Y:S01]  /*1ed0*/  FFMA.FTZ R37, R69, R28, R37 ;  /* 0x0000001c45257223 */ /* 0x000fe20000010025 */
[----:B------:R-:W-:Y:S01]  /*1ee0*/  FMUL.FTZ R39, R26, R47 ;  /* 0x0000002f1a277220 */ /* 0x000fe20000410000 */
[----:B------:R-:W-:Y:S01]  /*1ef0*/  FADD.FTZ R28, R35, R30 ;  /* 0x0000001e231c7221 */ /* 0x000fe20000010000 */
[----:B------:R-:W-:Y:S01]  /*1f00*/  MOV R30, R8 ;  /* 0x00000008001e7202 */ /* 0x000fe20000000f00 */
[----:B------:R-:W-:Y:S01]  /*1f10*/  FMUL.FTZ R67, R36, R59 ;  /* 0x0000003b24437220 */ /* 0x000fe20000410000 */
        /* <DEDUP_REMOVED lines=23> */
.L_x_1263:
[----:B------:R-:W-:Y:S01]  /*2090*/  FMUL.FTZ R36, R30, R58 ;  /* 0x0000003a1e247220 */ /* 0x000fe20000410000 */
[----:B------:R-:W-:Y:S01]  /*20a0*/  FFMA.FTZ R38, R71, R32, R38 ;  /* 0x0000002047267223 */ /* 0x000fe20000010026 */
[-C--:B------:R-:W-:Y:S01]  /*20b0*/  FMUL.FTZ R65, R34, R59.reuse ;  /* 0x0000003b22417220 */ /* 0x080fe20000410000 */
[----:B------:R-:W-:Y:S01]  /*20c0*/  FMUL.FTZ R64, R64, R59 ;  /* 0x0000003b40407220 */ /* 0x000fe20000410000 */
[----:B------:R-:W-:Y:S01]  /*20d0*/  FADD.FTZ R39, R35, R36 ;  /* 0x0000002423277221 */ /* 0x000fe20000010000 */
[----:B------:R-:W-:Y:S01]  /*20e0*/  FFMA.FTZ R37, R67, R36, R40 ;  /* 0x0000002443257223 */ /* 0x000fe20000010028 */
        /* <DEDUP_REMOVED lines=25> */
.L_x_1264:
[----:B------:R-:W-:Y:S01]  /*2280*/  FMUL.FTZ R35, R32, R58 ;  /* 0x0000003a20237220 */ /* 0x000fe20000410000 */
[-C--:B------:R-:W-:Y:S01]  /*2290*/  FMUL.FTZ R63, R24, R59.reuse ;  /* 0x0000003b183f7220 */ /* 0x080fe20000410000 */
[----:B------:R-:W-:Y:S02]  /*22a0*/  FMUL.FTZ R62, R62, R59 ;  /* 0x0000003b3e3e7220 */ /* 0x000fe40000410000 */
[----:B------:R-:W-:Y:S01]  /*22b0*/  FFMA.FTZ R37, R65, R35, R40 ;  /* 0x0000002341257223 */ /* 0x000fe20000010028 */
[----:B------:R-:W-:Y:S01]  /*22c0*/  FADD.FTZ R33, R33, R35 ;  /* 0x0000002321217221 */ /* 0x000fe20000010000 */
[----:B------:R-:W-:-:S04]  /*22d0*/  FMUL.FTZ R35, R34, R47 ;  /* 0x0000002f22237220 */ /* 0x000fc80000410000 */
[----:B------:R-:W-:Y:S01]  /*22e0*/  FFMA.FTZ R40, R64, R35, R37 ;  /* 0x0000002340287223 */ /* 0x000fe20000010025 */
[----:B------:R-:W-:Y:S01]  /*22f0*/  FADD.FTZ R35, R35, R33 ;  /* 0x0000002123237221 */ /* 0x000fe20000010000 */
[----:B------:R-:W-:Y:S02]  /*2300*/  MOV R37, R22 ;  /* 0x0000001600257202 */ /* 0x000fe40000000f00 */
        /* <DEDUP_REMOVED lines=16> */
[----:B0-----:R-:W-:Y:S01]  /*2410*/  FADD.FTZ R41, -R39, 1 ;  /* 0x3f80000027297421 */ /* 0x001fe20000010100 */
[----:B------:R-:W-:-:S03]  /*2420*/  FMUL.FTZ R33, R23, R39 ;  /* 0x0000002717217220 */ /* 0x000fc60000410000 */
[----:B------:R-:W-:-:S04]  /*2430*/  FFMA.FTZ R24, R24, R41, 1 ;  /* 0x3f80000018187423 */ /* 0x000fc80000010029 */
[----:B------:R-:W-:-:S07]  /*2440*/  FMUL.FTZ R33, R33, R24 ;  /* 0x0000001821217220 */ /* 0x000fce0000410000 */
.L_x_1265:
[----:B------:R-:W-:Y:S01]  /*2450*/  FMUL.FTZ R24, R37, R58 ;  /* 0x0000003a25187220 */ /* 0x000fe20000410000 */
[----:B------:R-:W-:Y:S01]  /*2460*/  ISETP.GT.AND P0, PT, R44, 0x1e, PT ;  /* 0x0000001e2c00780c */ /* 0x000fe20003f04270 */
[----:B------:R-:W0:Y:S01]  /*2470*/  S2UR UR11, SR_CgaCtaId ;  /* 0x00000000000b79c3 */ /* 0x000e220000008800 */
[----:B------:R-:W-:Y:S01]  /*2480*/  FFMA.FTZ R31, R70, R25, R31 ;  /* 0x00000019461f7223 */ /* 0x000fe2000001001f */
[----:B------:R-:W-:Y:S01]  /*2490*/  FFMA.FTZ R39, R63, R24, R40 ;  /* 0x000000183f277223 */ /* 0x000fe20000010028 */
[----:B------:R-:W-:Y:S01]  /*24a0*/  FADD.FTZ R35, R35, R24 ;  /* 0x0000001823237221 */ /* 0x000fe20000010000 */
[----:B------:R-:W-:Y:S01]  /*24b0*/  FMUL.FTZ R40, R33, R47 ;  /* 0x0000002f21287220 */ /* 0x000fe20000410000 */
[----:B------:R-:W-:Y:S01]  /*24c0*/  FFMA.FTZ R38, R69, R27, R38 ;  /* 0x0000001b45267223 */ /* 0x000fe20000010026 */
[----:B------:R-:W-:Y:S01]  /*24d0*/  FFMA.FTZ R31, R68, R26, R31 ;  /* 0x0000001a441f7223 */ /* 0x000fe2000001001f */
[----:B------:R-:W-:Y:S01]  /*24e0*/  UMOV UR6, 0x400 ;  /* 0x0000040000067882 */ /* 0x000fe20000000000 */
[----:B------:R-:W-:Y:S01]  /*24f0*/  FADD.FTZ R41, R40, R35 ;  /* 0x0000002328297221 */ /* 0x000fe20000010000 */
[----:B------:R-:W-:Y:S01]  /*2500*/  FFMA.FTZ R40, R62, R40, R39 ;  /* 0x000000283e287223 */ /* 0x000fe20000010027 */
[----:B------:R-:W-:Y:S01]  /*2510*/  FADD.FTZ R39, R28, R25 ;  /* 0x000000191c277221 */ /* 0x000fe20000010000 */
[----:B------:R-:W-:Y:S01]  /*2520*/  FADD.FTZ R25, R36, R27 ;  /* 0x0000001b24197221 */ /* 0x000fe20000010000 */
[----:B------:R-:W-:Y:S01]  /*2530*/  UIADD3 UR5, UR6, 0x80, URZ ;  /* 0x0000008006057890 */ /* 0x000fe2000fffe03f */
[----:B------:R-:W1:Y:S01]  /*2540*/  SHFL.DOWN PT, R24, R41, 0x1, 0x1f ;  /* 0x08201f0029187f89 */ /* 0x000e6200000e0000 */
[----:B------:R-:W-:Y:S01]  /*2550*/  FADD.FTZ R28, R39, R26 ;  /* 0x0000001a271c7221 */ /* 0x000fe20000010000 */
        /* <DEDUP_REMOVED lines=10> */
[----:B------:R-:W-:Y:S01]  /*2600*/  FADD.FTZ R26, R26, R37 ;  /* 0x000000251a1a7221 */ /* 0x000fe20000010000 */
[----:B------:R-:W-:Y:S01]  /*2610*/  FADD.FTZ R27, R28, R33 ;  /* 0x000000211c1b7221 */ /* 0x000fe20000010000 */
[----:B------:R-:W-:Y:S01]  /*2620*/  FFMA.FTZ R25, R62, R33, R31 ;  /* 0x000000213e197223 */ /* 0x000fe2000001001f */
[----:B------:R-:W-:Y:S02]  /*2630*/  BSSY B0, `(.L_x_1266) ;  /* 0x000003c000007945 */ /* 0x000fe40003800000 */
        /* <DEDUP_REMOVED lines=24> */
[----:B------:R-:W-:-:S03]  /*27c0*/  ISETP.NE.AND P0, PT, R44, RZ, PT ;  /* 0x000000ff2c00720c */ /* 0x000fc60003f05270 */
[----:B------:R0:W-:Y:S10]  /*27d0*/  STS.128 [R73], R24 ;  /* 0x0000001849007388 */ /* 0x0001f40000000c00 */
        /* <DEDUP_REMOVED lines=11> */
[----:B------:R-:W-:Y:S02]  /*2890*/  FADD.FTZ R28, R32, R29 ;  /* 0x0000001d201c7221 */ /* 0x000fe40000010000 */
[----:B------:R-:W0:Y:S01]  /*28a0*/  LDS.128 R32, [UR5+0x40] ;  /* 0x00004005ff207984 */ /* 0x000e220008000c00 */
[----:B------:R-:W-:Y:S01]  /*28b0*/  FADD.FTZ R41, R41, R30 ;  /* 0x0000001e29297221 */ /* 0x000fe20000010000 */
[----:B------:R-:W-:-:S03]  /*28c0*/  FADD.FTZ R28, R28, R31 ;  /* 0x0000001f1c1c7221 */ /* 0x000fc60000010000 */
[----:B--2---:R-:W-:Y:S01]  /*28d0*/  FADD.FTZ R41, R41, R36 ;  /* 0x0000002429297221 */ /* 0x004fe20000010000 */
[----:B------:R-:W-:-:S03]  /*28e0*/  FADD.FTZ R28, R28, R37 ;  /* 0x000000251c1c7221 */ /* 0x000fc60000010000 */
[----:B------:R-:W-:Y:S01]  /*28f0*/  FADD.FTZ R41, R41, R38 ;  /* 0x0000002629297221 */ /* 0x000fe20000010000 */
[----:B------:R-:W-:Y:S02]  /*2900*/  FADD.FTZ R36, R28, R39 ;  /* 0x000000271c247221 */ /* 0x000fe40000010000 */
[----:B------:R-:W1:Y:S01]  /*2910*/  LDS.128 R28, [UR5+0x50] ;  /* 0x00005005ff1c7984 */ /* 0x000e620008000c00 */
        /* <DEDUP_REMOVED lines=9> */
[----:B0-----:R-:W-:Y:S01]  /*29b0*/  FADD.FTZ R41, R41, R36 ;  /* 0x0000002429297221 */ /* 0x001fe20000010000 */
[----:B------:R-:W-:-:S03]  /*29c0*/  FADD.FTZ R32, R32, R37 ;  /* 0x0000002520207221 */ /* 0x000fc60000010000 */
[----:B------:R-:W-:Y:S01]  /*29d0*/  FADD.FTZ R40, R41, R38 ;  /* 0x0000002629287221 */ /* 0x000fe20000010000 */
[----:B------:R-:W-:-:S07]  /*29e0*/  FADD.FTZ R41, R32, R39 ;  /* 0x0000002720297221 */ /* 0x000fce0000010000 */
.L_x_1267:
[----:B------:R-:W-:Y:S05]  /*29f0*/  BSYNC B0 ;  /* 0x0000000000007941 */ /* 0x000fea0003800000 */
.L_x_1266:
        /* <DEDUP_REMOVED lines=321> */
.L_x_1269:
[----:B------:R-:W-:Y:S05]  /*3e10*/  BSYNC B0 ;  /* 0x0000000000007941 */ /* 0x000fea0003800000 */
.L_x_1268:
        /* <DEDUP_REMOVED lines=17> */
.L_x_1271:
[----:B------:R-:W-:Y:S05]  /*3f30*/  BSYNC B0 ;  /* 0x0000000000007941 */ /* 0x000fea0003800000 */
.L_x_1270:
        /* <DEDUP_REMOVED lines=35> */
.L_x_1274:
[----:B0-----:R-:W2:Y:S04]  /*4170*/  LDG.E.STRONG.GPU R26, desc[UR8][R24.64] ;  /* 0x00000008181a7981 */ /* 0x001ea8000c1ef900 */
[----:B--2---:R-:W-:Y:S01]  /*4180*/  CCTL.IVALL ;  /* 0x00000000ff00798f */ /* 0x004fe20002000000 */
[----:B------:R-:W-:Y:S05]  /*4190*/  YIELD ;  /* 0x0000000000007946 */ /* 0x000fea0003800000 */
[----:B------:R-:W-:-:S13]  /*41a0*/  ISETP.NE.AND P6, PT, R26, R33, PT ;  /* 0x000000211a00720c */ /* 0x000fda0003fc5270 */
[----:B------:R-:W-:Y:S05]  /*41b0*/  @P6 BRA `(.L_x_1274) ;  /* 0xfffffffc00ec6947 */ /* 0x000fea000383ffff */
.L_x_1273:
        /* <DEDUP_REMOVED lines=23> */
.L_x_1278:
        /* <DEDUP_REMOVED lines=115> */
.L_x_1277:
        /* <DEDUP_REMOVED lines=63> */
.L_x_1279:
[----:B------:R-:W-:-:S04]  /*4e50*/  LOP3.LUT P6, RZ, R57, 0x1, RZ, 0xc0, !PT ;  /* 0x0000000139ff7812 */ /* 0x000fc800078cc0ff */
[----:B------:R-:W-:-:S13]  /*4e60*/  ISETP.NE.OR P6, PT, R26, RZ, P6 ;  /* 0x000000ff1a00720c */ /* 0x000fda00037c5670 */
[----:B------:R-:W-:Y:S05]  /*4e70*/  @!P6 BRA `(.L_x_1275) ;  /* 0x00000000007ce947 */ /* 0x000fea0003800000 */
.L_x_1276:
        /* <DEDUP_REMOVED lines=31> */
.L_x_1275:
        /* <DEDUP_REMOVED lines=10> */
.L_x_1281:
[----:B------:R-:W-:Y:S05]  /*5110*/  BSYNC B0 ;  /* 0x0000000000007941 */ /* 0x000fea0003800000 */
.L_x_1280:
        /* <DEDUP_REMOVED lines=17> */
.L_x_1272:
        /* <DEDUP_REMOVED lines=35> */
.L_x_1282:
        /* <DEDUP_REMOVED lines=20> */
.L_x_1284:
[----:B------:R-:W-:Y:S05]  /*55a0*/  BSYNC B0 ;  /* 0x0000000000007941 */ /* 0x000fea0003800000 */
.L_x_1283:
        /* <DEDUP_REMOVED lines=19> */
.L_x_1285:
        /* <DEDUP_REMOVED lines=9> */
[----:B0-----:R-:W-:Y:S01]  /*5770*/  FFMA.FTZ R12, R58, R14, -R5 ;  /* 0x0000000e3a0c7223 */ /* 0x001fe20000010805 */
        /* <DEDUP_REMOVED lines=10> */
.L_x_1287:
[----:B------:R-:W-:Y:S05]  /*5820*/  BSYNC B0 ;  /* 0x0000000000007941 */ /* 0x000fea0003800000 */
.L_x_1286:
[----:B------:R-:W-:Y:S05]  /*5830*/  @!P6 BRA `(.L_x_1288) ;  /* 0x000000000048e947 */ /* 0x000fea0003800000 */
[----:B------:R-:W-:Y:S01]  /*5840*/  FFMA.FTZ R2, R60, R47, R48 ;  /* 0x0000002f3c027223 */ /* 0x000fe20000010030 */
[----:B------:R-:W-:-:S03]  /*5850*/  FFMA.FTZ R0, R61, R58, R49 ;  /* 0x0000003a3d007223 */ /* 0x000fc60000010031 */
[----:B01----:R-:W-:Y:S01]  /*5860*/  FMUL.FTZ R12, R2, -1.4426950216293334961 ;  /* 0xbfb8aa3b020c7820 */ /* 0x003fe20000410000 */
        /* <DEDUP_REMOVED lines=15> */
.L_x_1288:
[----:B------:R-:W-:Y:S04]  /*5960*/  BSSY B0, `(.L_x_1289) ;  /* 0x0000015000007945 */ /* 0x000fe80003800000 */
[----:B------:R-:W-:Y:S05]  /*5970*/  @!P3 BRA `(.L_x_1290) ;  /* 0x00000000004cb947 */ /* 0x000fea0003800000 */
[----:B------:R-:W-:Y:S01]  /*5980*/  IADD3 R5, R54, 0x80, RZ ;  /* 0x0000008036057810 */ /* 0x000fe20007ffe0ff */
[----:B------:R-:W-:Y:S01]  /*5990*/  ULDC.64 UR12, c[0x0][0x288] ;  /* 0x0000a200000c7ab9 */ /* 0x000fe20000000a00 */
[----:B-1----:R-:W-:Y:S01]  /*59a0*/  MOV R14, R74 ;  /* 0x0000004a000e7202 */ /* 0x002fe20000000f00 */
[-C--:B------:R-:W-:Y:S01]  /*59b0*/  FFMA.FTZ R61, R61, R30.reuse, R31 ;  /* 0x0000001e3d3d7223 */ /* 0x080fe2000001001f */
[----:B------:R-:W-:Y:S01]  /*59c0*/  SHF.R.S32.HI R0, RZ, 0x1f, R5 ;  /* 0x0000001fff007819 */ /* 0x000fe20000011405 */
[----:B------:R-:W-:Y:S01]  /*59d0*/  FFMA.FTZ R60, R60, R30, R31 ;  /* 0x0000001e3c3c7223 */ /* 0x000fe2000001001f */
[----:B------:R-:W-:Y:S01]  /*59e0*/  MOV R15, R77 ;  /* 0x0000004d000f7202 */ /* 0x000fe20000000f00 */
[----:B0-----:R-:W-:Y:S02]  /*59f0*/  FFMA.FTZ R12, R58, R16, -R61 ;  /* 0x000000103a0c7223 */ /* 0x001fe4000001083d */
        /* <DEDUP_REMOVED lines=11> */
.L_x_1290:
[----:B------:R-:W-:Y:S05]  /*5ab0*/  BSYNC B0 ;  /* 0x0000000000007941 */ /* 0x000fea0003800000 */
.L_x_1289:
[----:B------:R-:W-:Y:S05]  /*5ac0*/  @!P6 BRA `(.L_x_1291) ;  /* 0x000000000048e947 */ /* 0x000fea0003800000 */
[----:B------:R-:W-:Y:S01]  /*5ad0*/  FFMA.FTZ R2, R70, R47, R48 ;  /* 0x0000002f46027223 */ /* 0x000fe20000010030 */
[----:B------:R-:W-:-:S03]  /*5ae0*/  FFMA.FTZ R0, R71, R58, R49 ;  /* 0x0000003a47007223 */ /* 0x000fc60000010031 */
[----:B012---:R-:W-:Y:S01]  /*5af0*/  FMUL.FTZ R12, R2, -1.4426950216293334961 ;  /* 0xbfb8aa3b020c7820 */ /* 0x007fe20000410000 */
        /* <DEDUP_REMOVED lines=15> */
.L_x_1291:
        /* <DEDUP_REMOVED lines=9> */
[----:B0-2---:R-:W-:Y:S02]  /*5c80*/  FFMA.FTZ R12, R58, R18, -R71 ;  /* 0x000000123a0c7223 */ /* 0x005fe40000010847 */
        /* <DEDUP_REMOVED lines=11> */
.L_x_1293:
[----:B------:R-:W-:Y:S05]  /*5d40*/  BSYNC B0 ;  /* 0x0000000000007941 */ /* 0x000fea0003800000 */
.L_x_1292:
[----:B------:R-:W-:Y:S05]  /*5d50*/  @!P6 BRA `(.L_x_1294) ;  /* 0x000000000048e947 */ /* 0x000fea0003800000 */
[----:B------:R-:W-:Y:S01]  /*5d60*/  FFMA.FTZ R2, R68, R47, R48 ;  /* 0x0000002f44027223 */ /* 0x000fe20000010030 */
[----:B------:R-:W-:-:S03]  /*5d70*/  FFMA.FTZ R0, R69, R58, R49 ;  /* 0x0000003a45007223 */ /* 0x000fc60000010031 */
[----:B0123--:R-:W-:Y:S01]  /*5d80*/  FMUL.FTZ R12, R2, -1.4426950216293334961 ;  /* 0xbfb8aa3b020c7820 */ /* 0x00ffe20000410000 */
        /* <DEDUP_REMOVED lines=15> */
.L_x_1294:
[----:B------:R-:W-:Y:S04]  /*5e80*/  BSSY B0, `(.L_x_1295) ;  /* 0x0000015000007945 */ /* 0x000fe80003800000 */
[----:B------:R-:W-:Y:S05]  /*5e90*/  @!P1 BRA `(.L_x_1296) ;  /* 0x00000000004c9947 */ /* 0x000fea0003800000 */
[----:B------:R-:W-:Y:S01]  /*5ea0*/  IADD3 R5, R54, 0x100, RZ ;  /* 0x0000010036057810 */ /* 0x000fe20007ffe0ff */
[----:B------:R-:W-:Y:S01]  /*5eb0*/  ULDC.64 UR12, c[0x0][0x288] ;  /* 0x0000a200000c7ab9 */ /* 0x000fe20000000a00 */
[----:B0123--:R-:W-:Y:S01]  /*5ec0*/  MOV R12, R74 ;  /* 0x0000004a000c7202 */ /* 0x00ffe20000000f00 */
        /* <DEDUP_REMOVED lines=16> */
.L_x_1296:
[----:B------:R-:W-:Y:S05]  /*5fd0*/  BSYNC B0 ;  /* 0x0000000000007941 */ /* 0x000fea0003800000 */
.L_x_1295:
[----:B------:R-:W-:Y:S02]  /*5fe0*/  ISETP.GE.U32.AND P0, PT, R28, UR14, PT ;  /* 0x0000000e1c007c0c */ /* 0x000fe4000bf06070 */
[----:B------:R-:W-:Y:S02]  /*5ff0*/  SHF.R.S32.HI R28, RZ, 0x1f, R28 ;  /* 0x0000001fff1c7819 */ /* 0x000fe4000001141c */
[----:B------:R-:W-:Y:S02]  /*6000*/  IADD3 R29, R29, 0x180, RZ ;  /* 0x000001801d1d7810 */ /* 0x000fe40007ffe0ff */
[----:B------:R-:W-:-:S04]  /*6010*/  ISETP.GE.AND.EX P0, PT, R28, UR15, PT, P0 ;  /* 0x0000000f1c007c0c */ /* 0x000fc8000bf06300 */
[----:B------:R-:W-:Y:S01]  /*6020*/  ISETP.LT.U32.AND P0, PT, R55, 0x180, !P0 ;  /* 0x000001803700780c */ /* 0x000fe20004701070 */
[----:B------:R-:W-:-:S12]  /*6030*/  @!P6 BRA `(.L_x_1297) ;  /* 0x000000000048e947 */ /* 0x000fd80003800000 */
[----:B------:R-:W-:Y:S01]  /*6040*/  FFMA.FTZ R2, R66, R47, R48 ;  /* 0x0000002f42027223 */ /* 0x000fe20000010030 */
[----:B------:R-:W-:-:S03]  /*6050*/  FFMA.FTZ R0, R67, R58, R49 ;  /* 0x0000003a43007223 */ /* 0x000fc60000010031 */
[----:B0123--:R-:W-:Y:S01]  /*6060*/  FMUL.FTZ R12, R2, -1.4426950216293334961 ;  /* 0xbfb8aa3b020c7820 */ /* 0x00ffe20000410000 */
[----:B------:R-:W-:-:S05]  /*6070*/  FMUL.FTZ R5, R0, -1.4426950216293334961 ;  /* 0xbfb8aa3b00057820 */ /* 0x000fca0000410000 */
[----:B------:R-:W4:Y:S08]  /*6080*/  MUFU.EX2 R12, R12 ;  /* 0x0000000c000c7308 */ /* 0x000f300000000800 */
[----:B------:R-:W0:Y:S01]  /*6090*/  MUFU.EX2 R5, R5 ;  /* 0x0000000500057308 */ /* 0x000e220000000800 */
[----:B----4-:R-:W-:-:S07]  /*60a0*/  FADD.FTZ R14, R12, 1 ;  /* 0x3f8000000c0e7421 */ /* 0x010fce0000010000 */
[----:B------:R-:W1:Y:S01]  /*60b0*/  MUFU.RCP R14, R14 ;  /* 0x0000000e000e7308 */ /* 0x000e620000001000 */
[----:B0-----:R-:W-:-:S07]  /*60c0*/  FADD.FTZ R6, R5, 1 ;  /* 0x3f80000005067421 */ /* 0x001fce0000010000 */
[----:B------:R-:W0:Y:S01]  /*60d0*/  MUFU.RCP R13, R6 ;  /* 0x00000006000d7308 */ /* 0x000e220000001000 */
[----:B-1----:R-:W-:Y:S01]  /*60e0*/  FADD.FTZ R17, -R14, 1 ;  /* 0x3f8000000e117421 */ /* 0x002fe20000010100 */
[----:B------:R-:W-:-:S03]  /*60f0*/  FMUL.FTZ R9, R9, R14 ;  /* 0x0000000e09097220 */ /* 0x000fc60000410000 */
[----:B------:R-:W-:Y:S01]  /*6100*/  FFMA.FTZ R2, R2, R17, 1 ;  /* 0x3f80000002027423 */ /* 0x000fe20000010011 */
[----:B0-----:R-:W-:Y:S01]  /*6110*/  FADD.FTZ R15, -R13, 1 ;  /* 0x3f8000000d0f7421 */ /* 0x001fe20000010100 */
[----:B------:R-:W-:Y:S02]  /*6120*/  FMUL.FTZ R8, R8, R13 ;  /* 0x0000000d08087220 */ /* 0x000fe40000410000 */
[----:B------:R-:W-:Y:S01]  /*6130*/  FMUL.FTZ R9, R9, R2 ;  /* 0x0000000209097220 */ /* 0x000fe20000410000 */
[----:B------:R-:W-:-:S04]  /*6140*/  FFMA.FTZ R15, R0, R15, 1 ;  /* 0x3f800000000f7423 */ /* 0x000fc8000001000f */
[----:B------:R-:W-:-:S07]  /*6150*/  FMUL.FTZ R8, R8, R15 ;  /* 0x0000000f08087220 */ /* 0x000fce0000410000 */
.L_x_1297:
        /* <DEDUP_REMOVED lines=8> */
[----:B------:R-:W-:-:S03]  /*61e0*/  MOV R13, R77 ;  /* 0x0000004d000d7202 */ /* 0x000fc60000000f00 */
[----:B------:R-:W-:Y:S02]  /*61f0*/  IMAD R0, R0, UR12, RZ ;  /* 0x0000000c00007c24 */ /* 0x000fe4000f8e02ff */
[----:B------:R-:W-:Y:S01]  /*6200*/  FFMA.FTZ R66, R47, R9, -R66 ;  /* 0x000000092f427223 */ /* 0x000fe20000010842 */
[----:B------:R-:W-:-:S04]  /*6210*/  IMAD.WIDE.U32 R12, R5, UR12, R12 ;  /* 0x0000000c050c7c25 */ /* 0x000fc8000f8e000c */
[----:B----4-:R-:W-:Y:S01]  /*6220*/  FMUL.FTZ R15, R66, R59 ;  /* 0x0000003b420f7220 */ /* 0x010fe20000410000 */
[----:B------:R-:W-:Y:S01]  /*6230*/  IMAD R5, R5, UR13, R0 ;  /* 0x0000000d05057c24 */ /* 0x000fe2000f8e0200 */
[----:B------:R-:W-:Y:S01]  /*6240*/  ULDC.64 UR12, c[0x0][0x210] ;  /* 0x00008400000c7ab9 */ /* 0x000fe20000000a00 */
[----:B------:R-:W-:Y:S01]  /*6250*/  FFMA.FTZ R0, R58, R8, -R67 ;  /* 0x000000083a007223 */ /* 0x000fe20000010843 */
[----:B------:R-:W-:Y:S02]  /*6260*/  LEA R8, P0, R12, UR12, 0x2 ;  /* 0x0000000c0c087c11 */ /* 0x000fe4000f8010ff */
[----:B------:R-:W-:Y:S01]  /*6270*/  IADD3 R5, R13, R5, RZ ;  /* 0x000000050d057210 */ /* 0x000fe20007ffe0ff */
[----:B------:R-:W-:-:S03]  /*6280*/  FMUL.FTZ R14, R0, R59 ;  /* 0x0000003b000e7220 */ /* 0x000fc60000410000 */
[----:B------:R-:W-:-:S05]  /*6290*/  LEA.HI.X R9, R12, UR13, R5, 0x2, P0 ;  /* 0x0000000d0c097c11 */ /* 0x000fca00080f1405 */
[----:B------:R0:W-:Y:S02]  /*62a0*/  STG.E.64 desc[UR8][R8.64], R14 ;  /* 0x0000000e08007986 */ /* 0x0001e4000c101b08 */
.L_x_1299:
[----:B------:R-:W-:Y:S05]  /*62b0*/  BSYNC B0 ;  /* 0x0000000000007941 */ /* 0x000fea0003800000 */
.L_x_1298:
[----:B------:R-:W-:Y:S02]  /*62c0*/  ISETP.GE.U32.AND P0, PT, R29, UR14, PT ;  /* 0x0000000e1d007c0c */ /* 0x000fe4000bf06070 */
[----:B------:R-:W-:Y:S02]  /*62d0*/  SHF.R.S32.HI R29, RZ, 0x1f, R29 ;  /* 0x0000001fff1d7819 */ /* 0x000fe4000001141d */
[----:B------:R-:W-:Y:S02]  /*62e0*/  SHF.R.S32.HI R0, RZ, 0x1f, R52 ;  /* 0x0000001fff007819 */ /* 0x000fe40000011434 */
[----:B------:R-:W-:-:S04]  /*62f0*/  ISETP.GE.AND.EX P0, PT, R29, UR15, PT, P0 ;  /* 0x0000000f1d007c0c */ /* 0x000fc8000bf06300 */
[----:B------:R-:W-:Y:S01]  /*6300*/  ISETP.LT.U32.AND P0, PT, R55, 0x180, !P0 ;  /* 0x000001803700780c */ /* 0x000fe20004701070 */
[----:B------:R-:W-:-:S12]  /*6310*/  @!P6 BRA `(.L_x_1300) ;  /* 0x000000000048e947 */ /* 0x000fd80003800000 */
[----:B------:R-:W-:Y:S01]  /*6320*/  FFMA.FTZ R2, R65, R58, R49 ;  /* 0x0000003a41027223 */ /* 0x000fe20000010031 */
[----:B------:R-:W-:-:S03]  /*6330*/  FFMA.FTZ R5, R64, R47, R48 ;  /* 0x0000002f40057223 */ /* 0x000fc60000010030 */
[----:B------:R-:W-:Y:S01]  /*6340*/  FMUL.FTZ R6, R2, -1.4426950216293334961 ;  /* 0xbfb8aa3b02067820 */ /* 0x000fe20000410000 */
[----:B0123--:R-:W-:-:S05]  /*6350*/  FMUL.FTZ R12, R5, -1.4426950216293334961 ;  /* 0xbfb8aa3b050c7820 */ /* 0x00ffca0000410000 */
[----:B------:R-:W0:Y:S08]  /*6360*/  MUFU.EX2 R6, R6 ;  /* 0x0000000600067308 */ /* 0x000e300000000800 */
[----:B------:R-:W1:Y:S01]  /*6370*/  MUFU.EX2 R12, R12 ;  /* 0x0000000c000c7308 */ /* 0x000e620000000800 */
[----:B0-----:R-:W-:-:S07]  /*6380*/  FADD.FTZ R8, R6, 1 ;  /* 0x3f80000006087421 */ /* 0x001fce0000010000 */
[----:B------:R-:W0:Y:S01]  /*6390*/  MUFU.RCP R9, R8 ;  /* 0x0000000800097308 */ /* 0x000e220000001000 */
[----:B-1----:R-:W-:-:S07]  /*63a0*/  FADD.FTZ R13, R12, 1 ;  /* 0x3f8000000c0d7421 */ /* 0x002fce0000010000 */
[----:B----4-:R-:W1:Y:S01]  /*63b0*/  MUFU.RCP R14, R13 ;  /* 0x0000000d000e7308 */ /* 0x010e620000001000 */
        /* <DEDUP_REMOVED lines=8> */
.L_x_1300:
[----:B------:R-:W-:Y:S04]  /*6440*/  BSSY B0, `(.L_x_1301) ;  /* 0x0000015000007945 */ /* 0x000fe80003800000 */
[----:B------:R-:W-:Y:S05]  /*6450*/  @!P0 BRA `(.L_x_1302) ;  /* 0x00000000004c8947 */ /* 0x000fea0003800000 */
[----:B------:R-:W-:Y:S01]  /*6460*/  IADD3 R5, R54, 0x180, RZ ;  /* 0x0000018036057810 */ /* 0x000fe20007ffe0ff */
[----:B------:R-:W-:Y:S01]  /*6470*/  ULDC.64 UR12, c[0x0][0x288] ;  /* 0x0000a200000c7ab9 */ /* 0x000fe20000000a00 */
[----:B0-----:R-:W-:Y:S01]  /*6480*/  MOV R8, R74 ;  /* 0x0000004a00087202 */ /* 0x001fe20000000f00 */
[-C--:B------:R-:W-:Y:S01]  /*6490*/  FFMA.FTZ R65, R65, R30.reuse, R31 ;  /* 0x0000001e41417223 */ /* 0x080fe2000001001f */
[----:B------:R-:W-:Y:S01]  /*64a0*/  SHF.R.S32.HI R2, RZ, 0x1f, R5 ;  /* 0x0000001fff027819 */ /* 0x000fe20000011405 */
[----:B------:R-:W-:Y:S01]  /*64b0*/  FFMA.FTZ R64, R64, R30, R31 ;  /* 0x0000001e40407223 */ /* 0x000fe2000001001f */
[----:B------:R-:W-:-:S03]  /*64c0*/  MOV R9, R77 ;  /* 0x0000004d00097202 */ /* 0x000fc60000000f00 */
[----:B------:R-:W-:Y:S02]  /*64d0*/  IMAD R2, R2, UR12, RZ ;  /* 0x0000000c02027c24 */ /* 0x000fe4000f8e02ff */
[----:B------:R-:W-:Y:S01]  /*64e0*/  FFMA.FTZ R64, R47, R11, -R64 ;  /* 0x0000000b2f407223 */ /* 0x000fe20000010840 */
[----:B------:R-:W-:-:S04]  /*64f0*/  IMAD.WIDE.U32 R8, R5, UR12, R8 ;  /* 0x0000000c05087c25 */ /* 0x000fc8000f8e0008 */
[----:B-123--:R-:W-:Y:S01]  /*6500*/  FMUL.FTZ R13, R64, R59 ;  /* 0x0000003b400d7220 */ /* 0x00efe20000410000 */
        /* <DEDUP_REMOVED lines=8> */
.L_x_1302:
[----:B------:R-:W-:Y:S05]  /*6590*/  BSYNC B0 ;  /* 0x0000000000007941 */ /* 0x000fea0003800000 */
.L_x_1301:
[----:B------:R-:W-:-:S04]  /*65a0*/  ISETP.GE.U32.AND P0, PT, R52, UR14, PT ;  /* 0x0000000e34007c0c */ /* 0x000fc8000bf06070 */
[----:B------:R-:W-:-:S04]  /*65b0*/  ISETP.GE.AND.EX P0, PT, R0, UR15, PT, P0 ;  /* 0x0000000f00007c0c */ /* 0x000fc8000bf06300 */
[----:B------:R-:W-:Y:S01]  /*65c0*/  ISETP.GT.U32.OR P0, PT, R55, 0x17f, P0 ;  /* 0x0000017f3700780c */ /* 0x000fe20000704470 */
[----:B------:R-:W-:-:S12]  /*65d0*/  @!P6 BRA `(.L_x_1303) ;  /* 0x000000000048e947 */ /* 0x000fd80003800000 */
[----:B------:R-:W-:Y:S01]  /*65e0*/  FFMA.FTZ R49, R63, R58, R49 ;  /* 0x0000003a3f317223 */ /* 0x000fe20000010031 */
[----:B------:R-:W-:-:S03]  /*65f0*/  FFMA.FTZ R48, R62, R47, R48 ;  /* 0x0000002f3e307223 */ /* 0x000fc60000010030 */
[----:B------:R-:W-:Y:S01]  /*6600*/  FMUL.FTZ R2, R49, -1.4426950216293334961 ;  /* 0xbfb8aa3b31027820 */ /* 0x000fe20000410000 */
[----:B------:R-:W-:-:S05]  /*6610*/  FMUL.FTZ R6, R48, -1.4426950216293334961 ;  /* 0xbfb8aa3b30067820 */ /* 0x000fca0000410000 */
[----:B------:R-:W5:Y:S08]  /*6620*/  MUFU.EX2 R2, R2 ;  /* 0x0000000200027308 */ /* 0x000f700000000800 */
[----:B------:R-:W0:Y:S01]  /*6630*/  MUFU.EX2 R6, R6 ;  /* 0x0000000600067308 */ /* 0x000e220000000800 */
[----:B-----5:R-:W-:-:S07]  /*6640*/  FADD.FTZ R5, R2, 1 ;  /* 0x3f80000002057421 */ /* 0x020fce0000010000 */
[----:B------:R-:W5:Y:S01]  /*6650*/  MUFU.RCP R5, R5 ;  /* 0x0000000500057308 */ /* 0x000f620000001000 */
[----:B0-----:R-:W-:-:S07]  /*6660*/  FADD.FTZ R8, R6, 1 ;  /* 0x3f80000006087421 */ /* 0x001fce0000010000 */
[----:B------:R-:W0:Y:S01]  /*6670*/  MUFU.RCP R8, R8 ;  /* 0x0000000800087308 */ /* 0x000e220000001000 */
[----:B-----5:R-:W-:Y:S01]  /*6680*/  FADD.FTZ R10, -R5, 1 ;  /* 0x3f800000050a7421 */ /* 0x020fe20000010100 */
[----:B------:R-:W-:-:S03]  /*6690*/  FMUL.FTZ R22, R22, R5 ;  /* 0x0000000516167220 */ /* 0x000fc60000410000 */
[----:B------:R-:W-:Y:S01]  /*66a0*/  FFMA.FTZ R49, R49, R10, 1 ;  /* 0x3f80000031317423 */ /* 0x000fe2000001000a */
[----:B0-----:R-:W-:Y:S01]  /*66b0*/  FADD.FTZ R9, -R8, 1 ;  /* 0x3f80000008097421 */ /* 0x001fe20000010100 */
[----:B------:R-:W-:Y:S02]  /*66c0*/  FMUL.FTZ R23, R23, R8 ;  /* 0x0000000817177220 */ /* 0x000fe40000410000 */
[----:B------:R-:W-:Y:S01]  /*66d0*/  FMUL.FTZ R22, R22, R49 ;  /* 0x0000003116167220 */ /* 0x000fe20000410000 */
[----:B------:R-:W-:-:S04]  /*66e0*/  FFMA.FTZ R48, R48, R9, 1 ;  /* 0x3f80000030307423 */ /* 0x000fc80000010009 */
[----:B------:R-:W-:-:S07]  /*66f0*/  FMUL.FTZ R23, R23, R48 ;  /* 0x0000003017177220 */ /* 0x000fce0000410000 */
.L_x_1303:
        /* <DEDUP_REMOVED lines=12> */
[-C--:B------:R-:W-:Y:S01]  /*67c0*/  FMUL.FTZ R22, R22, R59.reuse ;  /* 0x0000003b16167220 */ /* 0x080fe20000410000 */
[----:B0-----:R-:W-:Y:S01]  /*67d0*/  LEA R8, P0, R74, UR12, 0x2 ;  /* 0x0000000c4a087c11 */ /* 0x001fe2000f8010ff */
[----:B------:R-:W-:Y:S01]  /*67e0*/  FMUL.FTZ R23, R30, R59 ;  /* 0x0000003b1e177220 */ /* 0x000fe20000410000 */
[----:B------:R-:W-:-:S04]  /*67f0*/  IADD3 R5, R75, R5, RZ ;  /* 0x000000054b057210 */ /* 0x000fc80007ffe0ff */
[----:B------:R-:W-:-:S05]  /*6800*/  LEA.HI.X R9, R74, UR13, R5, 0x2, P0 ;  /* 0x0000000d4a097c11 */ /* 0x000fca00080f1405 */
[----:B------:R0:W-:Y:S02]  /*6810*/  STG.E.64 desc[UR8][R8.64], R22 ;  /* 0x0000001608007986 */ /* 0x0001e4000c101b08 */
.L_x_1305:
[----:B------:R-:W-:Y:S05]  /*6820*/  BSYNC B0 ;  /* 0x0000000000007941 */ /* 0x000fea0003800000 */
.L_x_1304:
[----:B------:R-:W-:Y:S02]  /*6830*/  IADD3 R50, R45, R50, RZ ;  /* 0x000000322d327210 */ /* 0x000fe40007ffe0ff */
[----:B------:R-:W-:Y:S02]  /*6840*/  IADD3 R51, R51, 0x1, RZ ;  /* 0x0000000133337810 */ /* 0x000fe40007ffe0ff */
[----:B------:R-:W-:-:S13]  /*6850*/  ISETP.GE.AND P0, PT, R50, UR4, PT ;  /* 0x0000000432007c0c */ /* 0x000fda000bf06270 */
[----:B------:R-:W-:Y:S05]  /*6860*/  @!P0 BRA `(.L_x_1306) ;  /* 0xffffff9800e88947 */ /* 0x000fea000383ffff */
.L_x_1255:
[----:B------:R-:W5:Y:S01]  /*6870*/  LDC R4, c[0x0][0xc] ;  /* 0x00000300ff047b82 */ /* 0x000f620000000800 */
[----:B------:R-:W-:Y:S01]  /*6880*/  ISETP.NE.AND P2, PT, R55, RZ, PT ;  /* 0x000000ff3700720c */ /* 0x000fe20003f45270 */
[----:B------:R-:W-:Y:S06]  /*6890*/  BSSY B0, `(.L_x_1307) ;  /* 0x0000015000007945 */ /* 0x000fec0003800000 */
[----:B------:R-:W0:Y:S08]  /*68a0*/  LDC R7, c[0x0][0x10] ;  /* 0x00000400ff077b82 */ /* 0x000e300000000800 */
[----:B------:R-:W1:Y:S01]  /*68b0*/  LDC.64 R2, c[0x0][0x258] ;  /* 0x00009600ff027b82 */ /* 0x000e620000000a00 */
[----:B-----5:R-:W-:-:S02]  /*68c0*/  IADD3 R0, R4, -0x1, RZ ;  /* 0xffffffff04007810 */ /* 0x020fc40007ffe0ff */
[----:B------:R-:W-:Y:S02]  /*68d0*/  ISETP.NE.AND P1, PT, R4, 0x1, PT ;  /* 0x000000010400780c */ /* 0x000fe40003f25270 */
[----:B------:R-:W-:Y:S02]  /*68e0*/  ISETP.NE.AND P0, PT, R0, UR7, PT ;  /* 0x0000000700007c0c */ /* 0x000fe4000bf05270 */
[C---:B0-----:R-:W-:Y:S02]  /*68f0*/  IADD3 R5, R7.reuse, -0x1, RZ ;  /* 0xffffffff07057810 */ /* 0x041fe40007ffe0ff */
[----:B------:R-:W-:Y:S02]  /*6900*/  SHF.L.U32 R0, R7, 0x1, RZ ;  /* 0x0000000107007819 */ /* 0x000fe400000006ff */
[----:B------:R-:W-:Y:S02]  /*6910*/  ISETP.NE.OR P0, PT, R46, R5, P0 ;  /* 0x000000052e00720c */ /* 0x000fe40000705670 */
        /* <DEDUP_REMOVED lines=12> */
.L_x_1308:
[----:B------:R-:W-:Y:S05]  /*69e0*/  BSYNC B0 ;  /* 0x0000000000007941 */ /* 0x000fea0003800000 */
.L_x_1307:
[----:B------:R-:W-:Y:S05]  /*69f0*/  @P0 EXIT ;  /* 0x000000000000094d */ /* 0x000fea0003800000 */
[----:B------:R-:W-:Y:S05]  /*6a00*/  @P2 BRA `(.L_x_1309) ;  /* 0x0000000000202947 */ /* 0x000fea0003800000 */
[----:B------:R-:W-:-:S05]  /*6a10*/  IMAD R0, R4, R7, RZ ;  /* 0x0000000704007224 */ /* 0x000fca00078e02ff */
[----:B------:R-:W-:-:S13]  /*6a20*/  ISETP.NE.AND P0, PT, R0, -0x1, PT ;  /* 0xffffffff0000780c */ /* 0x000fda0003f05270 */
[----:B------:R-:W-:Y:S05]  /*6a30*/  @!P0 BRA `(.L_x_1309) ;  /* 0x0000000000148947 */ /* 0x000fea0003800000 */
.L_x_1310:
[----:B0-----:R-:W5:Y:S04]  /*6a40*/  LDG.E.STRONG.GPU R5, desc[UR8][R2.64] ;  /* 0x0000000802057981 */ /* 0x001f68000c1ef900 */
[----:B-----5:R-:W-:Y:S01]  /*6a50*/  CCTL.IVALL ;  /* 0x00000000ff00798f */ /* 0x020fe20002000000 */
[----:B------:R-:W-:Y:S05]  /*6a60*/  YIELD ;  /* 0x0000000000007946 */ /* 0x000fea0003800000 */
[----:B------:R-:W-:-:S13]  /*6a70*/  ISETP.NE.AND P0, PT, R5, R0, PT ;  /* 0x000000000500720c */ /* 0x000fda0003f05270 */
[----:B------:R-:W-:Y:S05]  /*6a80*/  @P0 BRA `(.L_x_1310) ;  /* 0xfffffffc00ec0947 */ /* 0x000fea000383ffff */
.L_x_1309:
[----:B------:R-:W-:Y:S05]  /*6a90*/  WARPSYNC.ALL ;  /* 0x0000000000007948 */ /* 0x000fea0003800000 */
[----:B------:R-:W1:Y:S08]  /*6aa0*/  LDC.64 R22, c[0x0][0x288] ;  /* 0x0000a200ff167b82 */ /* 0x000e700000000a00 */
[----:B------:R-:W-:Y:S01]  /*6ab0*/  BAR.SYNC.DEFER_BLOCKING 0x0 ;  /* 0x0000000000007b1d */ /* 0x000fe20000010000 */
[----:B-1----:R-:W-:-:S04]  /*6ac0*/  LEA.HI R0, P0, R23, R22, RZ, 0x1 ;  /* 0x0000001617007211 */ /* 0x002fc800078108ff */
[----:B0-----:R-:W-:-:S04]  /*6ad0*/  IADD3.X R3, RZ, R23, RZ, P0, !PT ;  /* 0x00000017ff037210 */ /* 0x001fc800007fe4ff */
        /* <DEDUP_REMOVED lines=8> */
[----:B----4-:R-:W0:Y:S01]  /*6b60*/  LDC.64 R14, c[0x0][0x218] ;  /* 0x00008600ff0e7b82 */ /* 0x010e220000000a00 */
[----:B------:R-:W-:Y:S01]  /*6b70*/  SHF.L.U64.HI R23, R22, 0x2, R23 ;  /* 0x0000000216177819 */ /* 0x000fe20000010217 */
[----:B------:R-:W-:Y:S01]  /*6b80*/  ULDC.64 UR4, c[0x0][0x268] ;  /* 0x00009a0000047ab9 */ /* 0x000fe20000000a00 */
[----:B------:R-:W-:Y:S02]  /*6b90*/  IADD3 R5, R3, R5, RZ ;  /* 0x0000000503057210 */ /* 0x000fe40007ffe0ff */
[----:B------:R-:W-:Y:S02]  /*6ba0*/  SHF.L.U64.HI R31, R18, 0x2, R25 ;  /* 0x00000002121f7819 */ /* 0x000fe40000010219 */
[----:B------:R-:W-:Y:S01]  /*6bb0*/  LEA.HI R2, P0, R5, R2, RZ, 0x1 ;  /* 0x0000000205027211 */ /* 0x000fe200078108ff */
[----:B--23--:R-:W1:Y:S03]  /*6bc0*/  LDC.64 R16, c[0x0][0x220] ;  /* 0x00008800ff107b82 */ /* 0x00ce660000000a00 */
[----:B------:R-:W-:-:S04]  /*6bd0*/  IADD3.X R5, RZ, R5, RZ, P0, !PT ;  /* 0x00000005ff057210 */ /* 0x000fc800007fe4ff */
[--C-:B------:R-:W-:Y:S02]  /*6be0*/  SHF.R.S64 R27, R2, 0x1, R5.reuse ;  /* 0x00000001021b7819 */ /* 0x100fe40000001005 */
[----:B------:R-:W-:-:S04]  /*6bf0*/  SHF.R.S32.HI R2, RZ, 0x1, R5 ;  /* 0x00000001ff027819 */ /* 0x000fc80000011405 */
[----:B------:R-:W-:-:S07]  /*6c00*/  SHF.L.U64.HI R29, R27, 0x2, R2 ;  /* 0x000000021b1d7819 */ /* 0x000fce0000010202 */
.L_x_1311:
        /* <DEDUP_REMOVED lines=25> */
.L_x_1312:
        /* <DEDUP_REMOVED lines=14> */
.L_x_2310:


//--------------------- .text._Z35group_norm_nhwc_bwd_one_pass_kernelI11Fp32IOFp16WLi64ELi12ELi384EEv26Group_norm_nhwc_bwd_params --------------------------
	.section	.text._Z35group_norm_nhwc_bwd_one_pass_kernelI11Fp32IOFp16WLi64ELi12ELi384EEv26Group_norm_nhwc_bwd_params,"ax",@progbits
	.align	128
        .global         _Z35group_norm_nhwc_bwd_one_pass_kernelI11Fp32IOFp16WLi64ELi12ELi384EEv26Group_norm_nhwc_bwd_params
        .type           _Z35group_norm_nhwc_bwd_one_pass_kernelI11Fp32IOFp16WLi64ELi12ELi384EEv26Group_norm_nhwc_bwd_params,@function
        .size           _Z35group_norm_nhwc_bwd_one_pass_kernelI11Fp32IOFp16WLi64ELi12ELi384EEv26Group_norm_nhwc_bwd_params,(.L_x_2311 - _Z35group_norm_nhwc_bwd_one_pass_kernelI11Fp32IOFp16WLi64ELi12ELi384EEv26Group_norm_nhwc_bwd_params)
        .other          _Z35group_norm_nhwc_bwd_one_pass_kernelI11Fp32IOFp16WLi64ELi12ELi384EEv26Group_norm_nhwc_bwd_params,@"STO_CUDA_ENTRY STV_DEFAULT"
_Z35group_norm_nhwc_bwd_one_pass_kernelI11Fp32IOFp16WLi64ELi12ELi384EEv26Group_norm_nhwc_bwd_params:
.text._Z35group_norm_nhwc_bwd_one_pass_kernelI11Fp32IOFp16WLi64ELi12ELi384EEv26Group_norm_nhwc_bwd_params:
        /* <DEDUP_REMOVED lines=44> */
.L_x_1336:
        /* <DEDUP_REMOVED lines=102> */
[----:B------:R-:W-:Y:S01]  /*0920*/  MOV R31, RZ ;  /* 0x000000ff001f7202 */ /* 0x000fe20000000f00 */
[----:B--2---:R-:W-:-:S02]  /*0930*/  @P0 HADD2.F32 R33, -RZ, R2.H0_H0 ;  /* 0x20000002ff210230 */ /* 0x004fc40000004100 */
[----:B---3--:R-:W-:Y:S02]  /*0940*/  @P0 HADD2.F32 R31, -RZ, R0.H0_H0 ;  /* 0x20000000ff1f0230 */ /* 0x008fe40000004100 */
[----:B----4-:R-:W-:Y:S02]  /*0950*/  HADD2.F32 R29, -RZ, R29.H0_H0 ;  /* 0x2000001dff1d7230 */ /* 0x010fe40000004100 */
[----:B------:R-:W-:-:S07]  /*0960*/  HADD2.F32 R27, -RZ, R27.H0_H0 ;  /* 0x2000001bff1b7230 */ /* 0x000fce0000004100 */
.L_x_1315:
[----:B------:R-:W-:Y:S05]  /*0970*/  BSYNC B0 ;  /* 0x0000000000007941 */ /* 0x000fea0003800000 */
.L_x_1314:
        /* <DEDUP_REMOVED lines=27> */
.L_x_1316:
        /* <DEDUP_REMOVED lines=79> */
.L_x_1318:
[----:B------:R-:W-:Y:S05]  /*1020*/  BSYNC B0 ;  /* 0x0000000000007941 */ /* 0x000fea0003800000 */
.L_x_1317:
        /* <DEDUP_REMOVED lines=318> */
.L_x_1320:
[----:B------:R-:W-:Y:S05]  /*2410*/  BSYNC B0 ;  /* 0x0000000000007941 */ /* 0x000fea0003800000 */
.L_x_1319:
        /* <DEDUP_REMOVED lines=20> */
.L_x_1322:
[----:B------:R-:W-:Y:S05]  /*2560*/  BSYNC B0 ;  /* 0x0000000000007941 */ /* 0x000fea0003800000 */
.L_x_1321:
        /* <DEDUP_REMOVED lines=34> */
.L_x_1325:
[----:B------:R-:W2:Y:S04]  /*2790*/  LDG.E.STRONG.GPU R10, desc[UR14][R8.64] ;  /* 0x0000000e080a7981 */ /* 0x000ea8000c1ef900 */
[----:B--2---:R-:W-:Y:S01]  /*27a0*/  CCTL.IVALL ;  /* 0x00000000ff00798f */ /* 0x004fe20002000000 */
[----:B------:R-:W-:Y:S05]  /*27b0*/  YIELD ;  /* 0x0000000000007946 */ /* 0x000fea0003800000 */
[----:B------:R-:W-:-:S13]  /*27c0*/  ISETP.NE.AND P0, PT, R10, R13, PT ;  /* 0x0000000d0a00720c */ /* 0x000fda0003f05270 */
[----:B------:R-:W-:Y:S05]  /*27d0*/  @P0 BRA `(.L_x_1325) ;  /* 0xfffffffc00ec0947 */ /* 0x000fea000383ffff */
.L_x_1324:
        /* <DEDUP_REMOVED lines=17> */
.L_x_1329:
        /* <DEDUP_REMOVED lines=115> */
.L_x_1328:
        /* <DEDUP_REMOVED lines=61> */
.L_x_1330:
[----:B------:R-:W-:-:S13]  /*33f0*/  ISETP.NE.OR P0, PT, R19, RZ, P0 ;  /* 0x000000ff1300720c */ /* 0x000fda0000705670 */
[----:B------:R-:W-:Y:S05]  /*3400*/  @!P0 BRA `(.L_x_1326) ;  /* 0x00000000007c8947 */ /* 0x000fea0003800000 */
.L_x_1327:
        /* <DEDUP_REMOVED lines=31> */
.L_x_1326:
        /* <DEDUP_REMOVED lines=11> */
.L_x_1332:
[----:B------:R-:W-:Y:S05]  /*36b0*/  BSYNC B0 ;  /* 0x0000000000007941 */ /* 0x000fea0003800000 */
.L_x_1331:
        /* <DEDUP_REMOVED lines=16> */
.L_x_1323:
        /* <DEDUP_REMOVED lines=27> */
.L_x_1333:
        /* <DEDUP_REMOVED lines=28> */
.L_x_1335:
[----:B------:R-:W-:Y:S05]  /*3b30*/  BSYNC B0 ;  /* 0x0000000000007941 */ /* 0x000fea0003800000 */
.L_x_1334:
        /* <DEDUP_REMOVED lines=9> */
.L_x_1313:
        /* <DEDUP_REMOVED lines=19> */
.L_x_1338:
[----:B------:R-:W-:Y:S05]  /*3d00*/  BSYNC B0 ;  /* 0x0000000000007941 */ /* 0x000fea0003800000 */
.L_x_1337:
        /* <DEDUP_REMOVED lines=11> */
.L_x_1340:
[----:B------:R-:W3:Y:S04]  /*3dc0*/  LDG.E.STRONG.GPU R5, desc[UR14][R2.64] ;  /* 0x0000000e02057981 */ /* 0x000ee8000c1ef900 */
[----:B---3--:R-:W-:Y:S01]  /*3dd0*/  CCTL.IVALL ;  /* 0x00000000ff00798f */ /* 0x008fe20002000000 */
[----:B------:R-:W-:Y:S05]  /*3de0*/  YIELD ;  /* 0x0000000000007946 */ /* 0x000fea0003800000 */
[----:B------:R-:W-:-:S13]  /*3df0*/  ISETP.NE.AND P0, PT, R5, R0, PT ;  /* 0x000000000500720c */ /* 0x000fda0003f05270 */
[----:B------:R-:W-:Y:S05]  /*3e00*/  @P0 BRA `(.L_x_1340) ;  /* 0xfffffffc00ec0947 */ /* 0x000fea000383ffff */
.L_x_1339:
        /* <DEDUP_REMOVED lines=25> */
.L_x_1341:
        /* <DEDUP_REMOVED lines=25> */
.L_x_1342:
        /* <DEDUP_REMOVED lines=13> */
.L_x_2311:


//--------------------- .text._Z35group_norm_nhwc_bwd_one_pass_kernelI11Fp32IOFp16WLi128ELi12ELi384EEv26Group_norm_nhwc_bwd_params --------------------------
	.section	.text._Z35group_norm_nhwc_bwd_one_pass_kernelI11Fp32IOFp16WLi128ELi12ELi384EEv26Group_norm_nhwc_bwd_params,"ax",@progbits
	.align	128
        .global         _Z35group_norm_nhwc_bwd_one_pass_kernelI11Fp32IOFp16WLi128ELi12ELi384EEv26Group_norm_nhwc_bwd_params
        .type           _Z35group_norm_nhwc_bwd_one_pass_kernelI11Fp32IOFp16WLi128ELi12ELi384EEv26Group_norm_nhwc_bwd_params,@function
        .size           _Z35group_norm_nhwc_bwd_one_pass_kernelI11Fp32IOFp16WLi128ELi12ELi384EEv26Group_norm_nhwc_bwd_params,(.L_x_2312 - _Z35group_norm_nhwc_bwd_one_pass_kernelI11Fp32IOFp16WLi128ELi12ELi384EEv26Group_norm_nhwc_bwd_params)
        .other          _Z35group_norm_nhwc_bwd_one_pass_kernelI11Fp32IOFp16WLi128ELi12ELi384EEv26Group_norm_nhwc_bwd_params,@"STO_CUDA_ENTRY STV_DEFAULT"
_Z35group_norm_nhwc_bwd_one_pass_kernelI11Fp32IOFp16WLi128ELi12ELi384EEv26Group_norm_nhwc_bwd_params:
.text._Z35group_norm_nhwc_bwd_one_pass_kernelI11Fp32IOFp16WLi128ELi12ELi384EEv26Group_norm_nhwc_bwd_params:
        /* <DEDUP_REMOVED lines=48> */
.L_x_1370:
        /* <DEDUP_REMOVED lines=120> */
.L_x_1345:
[----:B------:R-:W-:Y:S05]  /*0a80*/  BSYNC B0 ;  /* 0x0000000000007941 */ /* 0x000fea0003800000 */
.L_x_1344:
        /* <DEDUP_REMOVED lines=29> */
.L_x_1346:
        /* <DEDUP_REMOVED lines=26> */
.L_x_1347:
        /* <DEDUP_REMOVED lines=85> */
.L_x_1349:
[----:B------:R-:W-:Y:S05]  /*1350*/  BSYNC B0 ;  /* 0x0000000000007941 */ /* 0x000fea0003800000 */
.L_x_1348:
        /* <DEDUP_REMOVED lines=318> */
.L_x_1351:
[----:B------:R-:W-:Y:S05]  /*2740*/  BSYNC B0 ;  /* 0x0000000000007941 */ /* 0x000fea0003800000 */
.L_x_1350:
        /* <DEDUP_REMOVED lines=20> */
.L_x_1353:
[----:B------:R-:W-:Y:S05]  /*2890*/  BSYNC B0 ;  /* 0x0000000000007941 */ /* 0x000fea0003800000 */
.L_x_1352:
        /* <DEDUP_REMOVED lines=34> */
.L_x_1356:
[----:B------:R-:W2:Y:S04]  /*2ac0*/  LDG.E.STRONG.GPU R14, desc[UR14][R12.64] ;  /* 0x0000000e0c0e7981 */ /* 0x000ea8000c1ef900 */
[----:B--2---:R-:W-:Y:S01]  /*2ad0*/  CCTL.IVALL ;  /* 0x00000000ff00798f */ /* 0x004fe20002000000 */
[----:B------:R-:W-:Y:S05]  /*2ae0*/  YIELD ;  /* 0x0000000000007946 */ /* 0x000fea0003800000 */
[----:B------:R-:W-:-:S13]  /*2af0*/  ISETP.NE.AND P0, PT, R14, R17, PT ;  /* 0x000000110e00720c */ /* 0x000fda0003f05270 */
[----:B------:R-:W-:Y:S05]  /*2b00*/  @P0 BRA `(.L_x_1356) ;  /* 0xfffffffc00ec0947 */ /* 0x000fea000383ffff */
.L_x_1355:
        /* <DEDUP_REMOVED lines=17> */
.L_x_1360:
        /* <DEDUP_REMOVED lines=115> */
.L_x_1359:
        /* <DEDUP_REMOVED lines=61> */
.L_x_1361:
[----:B------:R-:W-:-:S13]  /*3720*/  ISETP.NE.OR P0, PT, R17, RZ, P0 ;  /* 0x000000ff1100720c */ /* 0x000fda0000705670 */
[----:B------:R-:W-:Y:S05]  /*3730*/  @!P0 BRA `(.L_x_1357) ;  /* 0x00000000007c8947 */ /* 0x000fea0003800000 */
.L_x_1358:
        /* <DEDUP_REMOVED lines=31> */
.L_x_1357:
        /* <DEDUP_REMOVED lines=11> */
.L_x_1363:
[----:B------:R-:W-:Y:S05]  /*39e0*/  BSYNC B0 ;  /* 0x0000000000007941 */ /* 0x000fea0003800000 */
.L_x_1362:
        /* <DEDUP_REMOVED lines=16> */
.L_x_1354:
        /* <DEDUP_REMOVED lines=28> */
.L_x_1364:
        /* <DEDUP_REMOVED lines=19> */
.L_x_1366:
[----:B------:R-:W-:Y:S05]  /*3de0*/  BSYNC B0 ;  /* 0x0000000000007941 */ /* 0x000fea0003800000 */
.L_x_1365:
        /* <DEDUP_REMOVED lines=19> */
.L_x_1367:
        /* <DEDUP_REMOVED lines=22> */
.L_x_1369:
[----:B------:R-:W-:Y:S05]  /*4080*/  BSYNC B0 ;  /* 0x0000000000007941 */ /* 0x000fea0003800000 */
.L_x_1368:
[----:B------:R-:W-:Y:S01]  /*4090*/  ULDC UR8, c[0x0][0x10] ;  /* 0x0000040000087ab9 */ /* 0x000fe20000000800 */
[----:B------:R-:W-:Y:S02]  /*40a0*/  UIADD3 UR4, UR4, 0x1, URZ ;  /* 0x0000000104047890 */ /* 0x000fe4000fffe03f */
[----:B------:R-:W-:-:S04]  /*40b0*/  UIADD3 UR7, UR8, UR7, URZ ;  /* 0x0000000708077290 */ /* 0x000fc8000fffe03f */
[----:B------:R-:W-:-:S06]  /*40c0*/  UISETP.GE.AND UP0, UPT, UR7, UR5, UPT ;  /* 0x000000050700728c */ /* 0x000fcc000bf06270 */
[----:B------:R-:W-:-:S13]  /*40d0*/  PLOP3.LUT P0, PT, PT, PT, UP0, 0x80, 0x0 ;  /* 0x000000000000781c */ /* 0x000fda0003f0f008 */
[----:B------:R-:W-:Y:S05]  /*40e0*/  @!P0 BRA `(.L_x_1370) ;  /* 0xffffffc000848947 */ /* 0x000fea000383ffff */
.L_x_1343:
        /* <DEDUP_REMOVED lines=19> */
.L_x_1372:
[----:B------:R-:W-:Y:S05]  /*4220*/  BSYNC B0 ;  /* 0x0000000000007941 */ /* 0x000fea0003800000 */
.L_x_1371:
        /* <DEDUP_REMOVED lines=11> */
.L_x_1374:
[----:B------:R-:W2:Y:S04]  /*42e0*/  LDG.E.STRONG.GPU R5, desc[UR14][R2.64] ;  /* 0x0000000e02057981 */ /* 0x000ea8000c1ef900 */
[----:B--2---:R-:W-:Y:S01]  /*42f0*/  CCTL.IVALL ;  /* 0x00000000ff00798f */ /* 0x004fe20002000000 */
[----:B------:R-:W-:Y:S05]  /*4300*/  YIELD ;  /* 0x0000000000007946 */ /* 0x000fea0003800000 */
[----:B------:R-:W-:-:S13]  /*4310*/  ISETP.NE.AND P0, PT, R5, R0, PT ;  /* 0x000000000500720c */ /* 0x000fda0003f05270 */
[----:B------:R-:W-:Y:S05]  /*4320*/  @P0 BRA `(.L_x_1374) ;  /* 0xfffffffc00ec0947 */ /* 0x000fea000383ffff */
.L_x_1373:
        /* <DEDUP_REMOVED lines=24> */
.L_x_1375:
        /* <DEDUP_REMOVED lines=25> */
.L_x_1376:
        /* <DEDUP_REMOVED lines=12> */
.L_x_2312:


//--------------------- .text._Z35group_norm_nhwc_bwd_one_pass_kernelI11Fp32IOFp16WLi256ELi12ELi384EEv26Group_norm_nhwc_bwd_params --------------------------
	.section	.text._Z35group_norm_nhwc_bwd_one_pass_kernelI11Fp32IOFp16WLi256ELi12ELi384EEv26Group_norm_nhwc_bwd_params,"ax",@progbits
	.align	128
        .global         _Z35group_norm_nhwc_bwd_one_pass_kernelI11Fp32IOFp16WLi256ELi12ELi384EEv26Group_norm_nhwc_bwd_params
        .type           _Z35group_norm_nhwc_bwd_one_pass_kernelI11Fp32IOFp16WLi256ELi12ELi384EEv26Group_norm_nhwc_bwd_params,@function
        .size           _Z35group_norm_nhwc_bwd_one_pass_kernelI11Fp32IOFp16WLi256ELi12ELi384EEv26Group_norm_nhwc_bwd_params,(.L_x_2313 - _Z35group_norm_nhwc_bwd_one_pass_kernelI11Fp32IOFp16WLi256ELi12ELi384EEv26Group_norm_nhwc_bwd_params)
        .other          _Z35group_norm_nhwc_bwd_one_pass_kernelI11Fp32IOFp16WLi256ELi12ELi384EEv26Group_norm_nhwc_bwd_params,@"STO_CUDA_ENTRY STV_DEFAULT"
_Z35group_norm_nhwc_bwd_one_pass_kernelI11Fp32IOFp16WLi256ELi12ELi384EEv26Group_norm_nhwc_bwd_params:
.text._Z35group_norm_nhwc_bwd_one_pass_kernelI11Fp32IOFp16WLi256ELi12ELi384EEv26Group_norm_nhwc_bwd_params:
        /* <DEDUP_REMOVED lines=46> */
.L_x_1412:
        /* <DEDUP_REMOVED lines=170> */
.L_x_1379:
[----:B------:R-:W-:Y:S05]  /*0d80*/  BSYNC B0 ;  /* 0x0000000000007941 */ /* 0x000fea0003800000 */
.L_x_1378:
        /* <DEDUP_REMOVED lines=29> */
.L_x_1380:
        /* <DEDUP_REMOVED lines=26> */
.L_x_1381:
        /* <DEDUP_REMOVED lines=31> */
.L_x_1382:
        /* <DEDUP_REMOVED lines=31> */
.L_x_1383:
        /* <DEDUP_REMOVED lines=91> */
.L_x_1385:
[----:B------:R-:W-:Y:S05]  /*1a90*/  BSYNC B0 ;  /* 0x0000000000007941 */ /* 0x000fea0003800000 */
.L_x_1384:
        /* <DEDUP_REMOVED lines=318> */
.L_x_1387:
[----:B------:R-:W-:Y:S05]  /*2e80*/  BSYNC B0 ;  /* 0x0000000000007941 */ /* 0x000fea0003800000 */
.L_x_1386:
        /* <DEDUP_REMOVED lines=20> */
.L_x_1389:
[----:B------:R-:W-:Y:S05]  /*2fd0*/  BSYNC B0 ;  /* 0x0000000000007941 */ /* 0x000fea0003800000 */
.L_x_1388:
        /* <DEDUP_REMOVED lines=34> */
.L_x_1392:
[----:B------:R-:W2:Y:S04]  /*3200*/  LDG.E.STRONG.GPU R14, desc[UR14][R12.64] ;  /* 0x0000000e0c0e7981 */ /* 0x000ea8000c1ef900 */
[----:B--2---:R-:W-:Y:S01]  /*3210*/  CCTL.IVALL ;  /* 0x00000000ff00798f */ /* 0x004fe20002000000 */
[----:B------:R-:W-:Y:S05]  /*3220*/  YIELD ;  /* 0x0000000000007946 */ /* 0x000fea0003800000 */
[----:B------:R-:W-:-:S13]  /*3230*/  ISETP.NE.AND P0, PT, R14, R17, PT ;  /* 0x000000110e00720c */ /* 0x000fda0003f05270 */
[----:B------:R-:W-:Y:S05]  /*3240*/  @P0 BRA `(.L_x_1392) ;  /* 0xfffffffc00ec0947 */ /* 0x000fea000383ffff */
.L_x_1391:
        /* <DEDUP_REMOVED lines=17> */
.L_x_1396:
        /* <DEDUP_REMOVED lines=115> */
.L_x_1395:
        /* <DEDUP_REMOVED lines=61> */
.L_x_1397:
[----:B------:R-:W-:-:S13]  /*3e60*/  ISETP.NE.OR P0, PT, R23, RZ, P0 ;  /* 0x000000ff1700720c */ /* 0x000fda0000705670 */
[----:B------:R-:W-:Y:S05]  /*3e70*/  @!P0 BRA `(.L_x_1393) ;  /* 0x00000000007c8947 */ /* 0x000fea0003800000 */
.L_x_1394:
        /* <DEDUP_REMOVED lines=31> */
.L_x_1393:
        /* <DEDUP_REMOVED lines=11> */
.L_x_1399:
[----:B------:R-:W-:Y:S05]  /*4120*/  BSYNC B0 ;  /* 0x0000000000007941 */ /* 0x000fea0003800000 */
.L_x_1398:
        /* <DEDUP_REMOVED lines=16> */
.L_x_1390:
        /* <DEDUP_REMOVED lines=44> */
.L_x_1400:
        /* <DEDUP_REMOVED lines=20> */
.L_x_1402:
[----:B------:R-:W-:Y:S05]  /*4630*/  BSYNC B0 ;  /* 0x0000000000007941 */ /* 0x000fea0003800000 */
.L_x_1401:
        /* <DEDUP_REMOVED lines=19> */
.L_x_1403:
        /* <DEDUP_REMOVED lines=19> */
.L_x_1405:
[----:B------:R-:W-:Y:S05]  /*48a0*/  BSYNC B0 ;  /* 0x0000000000007941 */ /* 0x000fea0003800000 */
.L_x_1404:
        /* <DEDUP_REMOVED lines=19> */
.L_x_1406:
        /* <DEDUP_REMOVED lines=19> */
.L_x_1408:
[----:B------:R-:W-:Y:S05]  /*4b10*/  BSYNC B0 ;  /* 0x0000000000007941 */ /* 0x000fea0003800000 */
.L_x_1407:
        /* <DEDUP_REMOVED lines=19> */
.L_x_1409:
        /* <DEDUP_REMOVED lines=18> */
.L_x_1411:
[----:B------:R-:W-:Y:S05]  /*4d70*/  BSYNC B0 ;  /* 0x0000000000007941 */ /* 0x000fea0003800000 */
.L_x_1410:
[----:B------:R-:W-:Y:S01]  /*4d80*/  ULDC UR10, c[0x0][0x10] ;  /* 0x00000400000a7ab9 */ /* 0x000fe20000000800 */
[----:B------:R-:W-:Y:S02]  /*4d90*/  UIADD3 UR4, UR4, 0x1, URZ ;  /* 0x0000000104047890 */ /* 0x000fe4000fffe03f */
[----:B------:R-:W-:-:S04]  /*4da0*/  UIADD3 UR12, UR10, UR12, URZ ;  /* 0x0000000c0a0c7290 */ /* 0x000fc8000fffe03f */
[----:B------:R-:W-:-:S06]  /*4db0*/  UISETP.GE.AND UP0, UPT, UR12, UR5, UPT ;  /* 0x000000050c00728c */ /* 0x000fcc000bf06270 */
[----:B------:R-:W-:-:S13]  /*4dc0*/  PLOP3.LUT P0, PT, PT, PT, UP0, 0x80, 0x0 ;  /* 0x000000000000781c */ /* 0x000fda0003f0f008 */
[----:B------:R-:W-:Y:S05]  /*4dd0*/  @!P0 BRA `(.L_x_1412) ;  /* 0xffffffb400408947 */ /* 0x000fea000383ffff */
.L_x_1377:
        /* <DEDUP_REMOVED lines=19> */
.L_x_1414:
[----:B------:R-:W-:Y:S05]  /*4f10*/  BSYNC B0 ;  /* 0x0000000000007941 */ /* 0x000fea0003800000 */
.L_x_1413:
        /* <DEDUP_REMOVED lines=11> */
.L_x_1416:
[----:B------:R-:W2:Y:S04]  /*4fd0*/  LDG.E.STRONG.GPU R5, desc[UR14][R2.64] ;  /* 0x0000000e02057981 */ /* 0x000ea8000c1ef900 */
[----:B--2---:R-:W-:Y:S01]  /*4fe0*/  CCTL.IVALL ;  /* 0x00000000ff00798f */ /* 0x004fe20002000000 */
[----:B------:R-:W-:Y:S05]  /*4ff0*/  YIELD ;  /* 0x0000000000007946 */ /* 0x000fea0003800000 */
[----:B------:R-:W-:-:S13]  /*5000*/  ISETP.NE.AND P0, PT, R5, R0, PT ;  /* 0x000000000500720c */ /* 0x000fda0003f05270 */
[----:B------:R-:W-:Y:S05]  /*5010*/  @P0 BRA `(.L_x_1416) ;  /* 0xfffffffc00ec0947 */ /* 0x000fea000383ffff */
.L_x_1415:
        /* <DEDUP_REMOVED lines=24> */
.L_x_1417:
        /* <DEDUP_REMOVED lines=25> */
.L_x_1418:
        /* <DEDUP_REMOVED lines=13> */
.L_x_2313:


//--------------------- .text._Z35group_norm_nhwc_bwd_one_pass_kernelI11Fp32IOFp16WLi512ELi12ELi384EEv26Group_norm_nhwc_bwd_params --------------------------
	.section	.text._Z35group_norm_nhwc_bwd_one_pass_kernelI11Fp32IOFp16WLi512ELi12ELi384EEv26Group_norm_nhwc_bwd_params,"ax",@progbits
	.align	128
        .global         _Z35group_norm_nhwc_bwd_one_pass_kernelI11Fp32IOFp16WLi512ELi12ELi384EEv26Group_norm_nhwc_bwd_params
        .type           _Z35group_norm_nhwc_bwd_one_pass_kernelI11Fp32IOFp16WLi512ELi12ELi384EEv26Group_norm_nhwc_bwd_params,@function
        .size           _Z35group_norm_nhwc_bwd_one_pass_kernelI11Fp32IOFp16WLi512ELi12ELi384EEv26Group_norm_nhwc_bwd_params,(.L_x_2314 - _Z35group_norm_nhwc_bwd_one_pass_kernelI11Fp32IOFp16WLi512ELi12ELi384EEv26Group_norm_nhwc_bwd_params)
        .other          _Z35group_norm_nhwc_bwd_one_pass_kernelI11Fp32IOFp16WLi512ELi12ELi384EEv26Group_norm_nhwc_bwd_params,@"STO_CUDA_ENTRY STV_DEFAULT"
_Z35group_norm_nhwc_bwd_one_pass_kernelI11Fp32IOFp16WLi512ELi12ELi384EEv26Group_norm_nhwc_bwd_params:
.text._Z35group_norm_nhwc_bwd_one_pass_kernelI11Fp32IOFp16WLi512ELi12ELi384EEv26Group_norm_nhwc_bwd_params:
        /* <DEDUP_REMOVED lines=65> */
.L_x_1470:
        /* <DEDUP_REMOVED lines=256> */
.L_x_1421:
[----:B------:R-:W-:Y:S05]  /*1410*/  BSYNC B0 ;  /* 0x0000000000007941 */ /* 0x000fea0003800000 */
.L_x_1420:
        /* <DEDUP_REMOVED lines=31> */
.L_x_1422:
        /* <DEDUP_REMOVED lines=26> */
.L_x_1423:
        /* <DEDUP_REMOVED lines=31> */
.L_x_1424:
        /* <DEDUP_REMOVED lines=43> */
.L_x_1425:
        /* <DEDUP_REMOVED lines=35> */
.L_x_1426:
        /* <DEDUP_REMOVED lines=33> */
.L_x_1427:
        /* <DEDUP_REMOVED lines=31> */
.L_x_1428:
        /* <DEDUP_REMOVED lines=29> */
.L_x_1429:
        /* <DEDUP_REMOVED lines=90> */
.L_x_1431:
[----:B------:R-:W-:Y:S05]  /*29f0*/  BSYNC B0 ;  /* 0x0000000000007941 */ /* 0x000fea0003800000 */
.L_x_1430:
        /* <DEDUP_REMOVED lines=321> */
.L_x_1433:
[----:B------:R-:W-:Y:S05]  /*3e10*/  BSYNC B0 ;  /* 0x0000000000007941 */ /* 0x000fea0003800000 */
.L_x_1432:
        /* <DEDUP_REMOVED lines=17> */
.L_x_1435:
[----:B------:R-:W-:Y:S05]  /*3f30*/  BSYNC B0 ;  /* 0x0000000000007941 */ /* 0x000fea0003800000 */
.L_x_1434:
        /* <DEDUP_REMOVED lines=35> */
.L_x_1438:
[----:B0-----:R-:W2:Y:S04]  /*4170*/  LDG.E.STRONG.GPU R26, desc[UR8][R24.64] ;  /* 0x00000008181a7981 */ /* 0x001ea8000c1ef900 */
[----:B--2---:R-:W-:Y:S01]  /*4180*/  CCTL.IVALL ;  /* 0x00000000ff00798f */ /* 0x004fe20002000000 */
[----:B------:R-:W-:Y:S05]  /*4190*/  YIELD ;  /* 0x0000000000007946 */ /* 0x000fea0003800000 */
[----:B------:R-:W-:-:S13]  /*41a0*/  ISETP.NE.AND P6, PT, R26, R33, PT ;  /* 0x000000211a00720c */ /* 0x000fda0003fc5270 */
[----:B------:R-:W-:Y:S05]  /*41b0*/  @P6 BRA `(.L_x_1438) ;  /* 0xfffffffc00ec6947 */ /* 0x000fea000383ffff */
.L_x_1437:
        /* <DEDUP_REMOVED lines=23> */
.L_x_1442:
        /* <DEDUP_REMOVED lines=115> */
.L_x_1441:
        /* <DEDUP_REMOVED lines=63> */
.L_x_1443:
[----:B------:R-:W-:-:S04]  /*4e50*/  LOP3.LUT P6, RZ, R57, 0x1, RZ, 0xc0, !PT ;  /* 0x0000000139ff7812 */ /* 0x000fc800078cc0ff */
[----:B------:R-:W-:-:S13]  /*4e60*/  ISETP.NE.OR P6, PT, R26, RZ, P6 ;  /* 0x000000ff1a00720c */ /* 0x000fda00037c5670 */
[----:B------:R-:W-:Y:S05]  /*4e70*/  @!P6 BRA `(.L_x_1439) ;  /* 0x00000000007ce947 */ /* 0x000fea0003800000 */
.L_x_1440:
        /* <DEDUP_REMOVED lines=31> */
.L_x_1439:
        /* <DEDUP_REMOVED lines=10> */
.L_x_1445:
[----:B------:R-:W-:Y:S05]  /*5110*/  BSYNC B0 ;  /* 0x0000000000007941 */ /* 0x000fea0003800000 */
.L_x_1444:
        /* <DEDUP_REMOVED lines=17> */
.L_x_1436:
        /* <DEDUP_REMOVED lines=35> */
.L_x_1446:
        /* <DEDUP_REMOVED lines=20> */
.L_x_1448:
[----:B------:R-:W-:Y:S05]  /*55a0*/  BSYNC B0 ;  /* 0x0000000000007941 */ /* 0x000fea0003800000 */
.L_x_1447:
        /* <DEDUP_REMOVED lines=19> */
.L_x_1449:
        /* <DEDUP_REMOVED lines=20> */
.L_x_1451:
[----:B------:R-:W-:Y:S05]  /*5820*/  BSYNC B0 ;  /* 0x0000000000007941 */ /* 0x000fea0003800000 */
.L_x_1450:
        /* <DEDUP_REMOVED lines=19> */
.L_x_1452:
        /* <DEDUP_REMOVED lines=21> */
.L_x_1454:
[----:B------:R-:W-:Y:S05]  /*5ab0*/  BSYNC B0 ;  /* 0x0000000000007941 */ /* 0x000fea0003800000 */
.L_x_1453:
        /* <DEDUP_REMOVED lines=19> */
.L_x_1455:
        /* <DEDUP_REMOVED lines=21> */
.L_x_1457:
[----:B------:R-:W-:Y:S05]  /*5d40*/  BSYNC B0 ;  /* 0x0000000000007941 */ /* 0x000fea0003800000 */
.L_x_1456:
        /* <DEDUP_REMOVED lines=19> */
.L_x_1458:
        /* <DEDUP_REMOVED lines=21> */
.L_x_1460:
[----:B------:R-:W-:Y:S05]  /*5fd0*/  BSYNC B0 ;  /* 0x0000000000007941 */ /* 0x000fea0003800000 */
.L_x_1459:
        /* <DEDUP_REMOVED lines=24> */
.L_x_1461:
        /* <DEDUP_REMOVED lines=21> */
.L_x_1463:
[----:B------:R-:W-:Y:S05]  /*62b0*/  BSYNC B0 ;  /* 0x0000000000007941 */ /* 0x000fea0003800000 */
.L_x_1462:
        /* <DEDUP_REMOVED lines=24> */
.L_x_1464:
        /* <DEDUP_REMOVED lines=21> */
.L_x_1466:
[----:B------:R-:W-:Y:S05]  /*6590*/  BSYNC B0 ;  /* 0x0000000000007941 */ /* 0x000fea0003800000 */
.L_x_1465:
        /* <DEDUP_REMOVED lines=22> */
.L_x_1467:
        /* <DEDUP_REMOVED lines=18> */
.L_x_1469:
[----:B------:R-:W-:Y:S05]  /*6820*/  BSYNC B0 ;  /* 0x0000000000007941 */ /* 0x000fea0003800000 */
.L_x_1468:
[----:B------:R-:W-:Y:S02]  /*6830*/  IADD3 R50, R45, R50, RZ ;  /* 0x000000322d327210 */ /* 0x000fe40007ffe0ff */
[----:B------:R-:W-:Y:S02]  /*6840*/  IADD3 R51, R51, 0x1, RZ ;  /* 0x0000000133337810 */ /* 0x000fe40007ffe0ff */
[----:B------:R-:W-:-:S13]  /*6850*/  ISETP.GE.AND P0, PT, R50, UR4, PT ;  /* 0x0000000432007c0c */ /* 0x000fda000bf06270 */
[----:B------:R-:W-:Y:S05]  /*6860*/  @!P0 BRA `(.L_x_1470) ;  /* 0xffffff9800e88947 */ /* 0x000fea000383ffff */
.L_x_1419:
        /* <DEDUP_REMOVED lines=23> */
.L_x_1472:
[----:B------:R-:W-:Y:S05]  /*69e0*/  BSYNC B0 ;  /* 0x0000000000007941 */ /* 0x000fea0003800000 */
.L_x_1471:
[----:B------:R-:W-:Y:S05]  /*69f0*/  @P0 EXIT ;  /* 0x000000000000094d */ /* 0x000fea0003800000 */
[----:B------:R-:W-:Y:S05]  /*6a00*/  @P2 BRA `(.L_x_1473) ;  /* 0x0000000000202947 */ /* 0x000fea0003800000 */
[----:B------:R-:W-:-:S05]  /*6a10*/  IMAD R0, R4, R7, RZ ;  /* 0x0000000704007224 */ /* 0x000fca00078e02ff */
[----:B------:R-:W-:-:S13]  /*6a20*/  ISETP.NE.AND P0, PT, R0, -0x1, PT ;  /* 0xffffffff0000780c */ /* 0x000fda0003f05270 */
[----:B------:R-:W-:Y:S05]  /*6a30*/  @!P0 BRA `(.L_x_1473) ;  /* 0x0000000000148947 */ /* 0x000fea0003800000 */
.L_x_1474:
[----:B0-----:R-:W5:Y:S04]  /*6a40*/  LDG.E.STRONG.GPU R5, desc[UR8][R2.64] ;  /* 0x0000000802057981 */ /* 0x001f68000c1ef900 */
[----:B-----5:R-:W-:Y:S01]  /*6a50*/  CCTL.IVALL ;  /* 0x00000000ff00798f */ /* 0x020fe20002000000 */
[----:B------:R-:W-:Y:S05]  /*6a60*/  YIELD ;  /* 0x0000000000007946 */ /* 0x000fea0003800000 */
[----:B------:R-:W-:-:S13]  /*6a70*/  ISETP.NE.AND P0, PT, R5, R0, PT ;  /* 0x000000000500720c */ /* 0x000fda0003f05270 */
[----:B------:R-:W-:Y:S05]  /*6a80*/  @P0 BRA `(.L_x_1474) ;  /* 0xfffffffc00ec0947 */ /* 0x000fea000383ffff */
.L_x_1473:
        /* <DEDUP_REMOVED lines=24> */
.L_x_1475:
        /* <DEDUP_REMOVED lines=25> */
.L_x_1476:
        /* <DEDUP_REMOVED lines=14> */
.L_x_2314:


//--------------------- .text._Z35group_norm_nhwc_fwd_one_pass_kernelI11Bf16IOFp32WLi64ELi12ELi384EEv26Group_norm_nhwc_fwd_params --------------------------
	.section	.text._Z35group_norm_nhwc_fwd_one_pass_kernelI11Bf16IOFp32WLi64ELi12ELi384EEv26Group_norm_nhwc_fwd_params,"ax",@progbits
	.align	128
        .global         _Z35group_norm_nhwc_fwd_one_pass_kernelI11Bf16IOFp32WLi64ELi12ELi384EEv26Group_norm_nhwc_fwd_params
        .type           _Z35group_norm_nhwc_fwd_one_pass_kernelI11Bf16IOFp32WLi64ELi12ELi384EEv26Group_norm_nhwc_fwd_params,@function
        .size           _Z35group_norm_nhwc_fwd_one_pass_kernelI11Bf16IOFp32WLi64ELi12ELi384EEv26Group_norm_nhwc_fwd_params,(.L_x_2315 - _Z35group_norm_nhwc_fwd_one_pass_kernelI11Bf16IOFp32WLi64ELi12ELi384EEv26Group_norm_nhwc_fwd_params)
        .other          _Z35group_norm_nhwc_fwd_one_pass_kernelI11Bf16IOFp32WLi64ELi12ELi384EEv26Group_norm_nhwc_fwd_params,@"STO_CUDA_ENTRY STV_DEFAULT"
_Z35group_norm_nhwc_fwd_one_pass_kernelI11Bf16IOFp32WLi64ELi12ELi384EEv26Group_norm_nhwc_fwd_params:
.text._Z35group_norm_nhwc_fwd_one_pass_kernelI11Bf16IOFp32WLi64ELi12ELi384EEv26Group_norm_nhwc_fwd_params:
[----:B------:R-:W-:Y:S01]  /*0000*/  LDC R1, c[0x0][0x28] ;  /* 0x00000a00ff017b82 */ /* 0x000fe20000000800 */
[----:B------:R-:W0:Y:S01]  /*0010*/  S2R R21, SR_CTAID.Y ;  /* 0x0000000000157919 */ /* 0x000e220000002600 */
[----:B------:R-:W-:Y:S01]  /*0020*/  ULDC UR4, c[0x0][0x288] ;  /* 0x0000a20000047ab9 */ /* 0x000fe20000000800 */
[----:B------:R-:W-:Y:S02]  /*0030*/  ULDC UR5, c[0x0][0x258] ;  /* 0x0000960000057ab9 */ /* 0x000fe40000000800 */
[----:B------:R-:W-:-:S06]  /*0040*/  UIMAD UR4, UR4, UR5, URZ ;  /* 0x00000005040472a4 */ /* 0x000fcc000f8e023f */
[----:B0-----:R-:W-:-:S13]  /*0050*/  ISETP.GE.AND P0, PT, R21, UR4, PT ;  /* 0x0000000415007c0c */ /* 0x001fda000bf06270 */
[----:B------:R-:W-:Y:S05]  /*0060*/  @P0 EXIT ;  /* 0x000000000000094d */ /* 0x000fea0003800000 */
[----:B------:R-:W0:Y:S01]  /*0070*/  S2R R20, SR_TID.X ;  /* 0x0000000000147919 */ /* 0x000e220000002100 */
[----:B------:R-:W-:Y:S01]  /*0080*/  S2UR UR7, SR_CTAID.X ;  /* 0x00000000000779c3 */ /* 0x000fe20000002500 */
[----:B------:R-:W-:Y:S01]  /*0090*/  ULDC.64 UR8, c[0x0][0x278] ;  /* 0x00009e0000087ab9 */ /* 0x000fe20000000a00 */
[----:B------:R-:W-:Y:S01]  /*00a0*/  UMOV UR5, 0x400 ;  /* 0x0000040000057882 */ /* 0x000fe20000000000 */
[----:B------:R-:W1:Y:S01]  /*00b0*/  S2R R19, SR_LANEID ;  /* 0x0000000000137919 */ /* 0x000e620000000000 */
[----:B------:R-:W-:Y:S01]  /*00c0*/  HFMA2.MMA R17, -RZ, RZ, 0, 0 ;  /* 0x00000000ff117435 */ /* 0x000fe200000001ff */
[----:B------:R-:W-:-:S03]  /*00d0*/  ULDC.U8 UR10, c[0x0][0x28c] ;  /* 0x0000a300000a7ab9 */ /* 0x000fc60000000000 */
[----:B------:R-:W2:Y:S08]  /*00e0*/  LDC R18, c[0x0][0x294] ;  /* 0x0000a500ff127b82 */ /* 0x000eb00000000800 */
[----:B------:R-:W3:Y:S01]  /*00f0*/  S2UR UR6, SR_CgaCtaId ;  /* 0x00000000000679c3 */ /* 0x000ee20000008800 */
[----:B0-----:R-:W-:-:S05]  /*0100*/  IMAD.WIDE.U32 R2, R20, -0x55555555, RZ ;  /* 0xaaaaaaab14027825 */ /* 0x001fca00078e00ff */
[----:B------:R-:W-:Y:S02]  /*0110*/  SHF.R.U32.HI R5, RZ, 0x2, R3 ;  /* 0x00000002ff057819 */ /* 0x000fe40000011603 */
[--C-:B------:R-:W-:Y:S01]  /*0120*/  SHF.R.S32.HI R3, RZ, 0x1f, R20.reuse ;  /* 0x0000001fff037819 */ /* 0x100fe20000011414 */
[----:B---3--:R-:W-:Y:S02]  /*0130*/  ULEA UR5, UR6, UR5, 0x18 ;  /* 0x0000000506057291 */ /* 0x008fe4000f8ec03f */
[----:B--2---:R-:W-:Y:S01]  /*0140*/  IMAD R18, R18, UR7, R5 ;  /* 0x0000000712127c24 */ /* 0x004fe2000f8e0205 */
[----:B------:R-:W-:Y:S01]  /*0150*/  LEA.HI R3, R3, R20, RZ, 0x5 ;  /* 0x0000001403037211 */ /* 0x000fe200078f28ff */
[----:B------:R-:W-:-:S03]  /*0160*/  IMAD R22, R5, -0x6, R20 ;  /* 0xfffffffa05167824 */ /* 0x000fc600078e0214 */
[----:B------:R-:W-:Y:S02]  /*0170*/  ISETP.GE.U32.AND P0, PT, R18, UR8, PT ;  /* 0x0000000812007c0c */ /* 0x000fe4000bf06070 */
[----:B------:R-:W-:Y:S02]  /*0180*/  SHF.R.S32.HI R0, RZ, 0x1f, R18 ;  /* 0x0000001fff007819 */ /* 0x000fe40000011412 */
[----:B------:R-:W-:Y:S02]  /*0190*/  SHF.R.S32.HI R3, RZ, 0x5, R3 ;  /* 0x00000005ff037819 */ /* 0x000fe40000011403 */
[----:B------:R-:W-:Y:S01]  /*01a0*/  ISETP.GE.AND.EX P0, PT, R0, UR9, PT, P0 ;  /* 0x0000000900007c0c */ /* 0x000fe2000bf06300 */
[----:B------:R-:W-:Y:S01]  /*01b0*/  ULDC.64 UR8, c[0x0][0x208] ;  /* 0x0000820000087ab9 */ /* 0x000fe20000000a00 */
[----:B------:R-:W-:Y:S02]  /*01c0*/  SHF.L.U32 R22, R22, 0x1, RZ ;  /* 0x0000000116167819 */ /* 0x000fe400000006ff */
[----:B------:R-:W-:-:S02]  /*01d0*/  ISETP.LT.U32.AND P0, PT, R20, 0x180, !P0 ;  /* 0x000001801400780c */ /* 0x000fc40004701070 */
[----:B-1----:R-:W-:-:S11]  /*01e0*/  LEA R16, R3, UR5, 0x3 ;  /* 0x0000000503107c11 */ /* 0x002fd6000f8e18ff */
.L_x_1489:
[----:B0-----:R-:W0:Y:S01]  /*01f0*/  LDC R6, c[0x0][0x288] ;  /* 0x0000a200ff067b82 */ /* 0x001e220000000800 */
[----:B------:R-:W-:Y:S01]  /*0200*/  ULDC.64 UR12, c[0x0][0x280] ;  /* 0x0000a000000c7ab9 */ /* 0x000fe20000000a00 */
[----:B------:R-:W-:Y:S02]  /*0210*/  SHF.R.S32.HI R9, RZ, 0x1f, R18 ;  /* 0x0000001fff097819 */ /* 0x000fe40000011412 */
[----:B0-----:R-:W-:-:S04]  /*0220*/  IABS R5, R6 ;  /* 0x0000000600057213 */ /* 0x001fc80000000000 */
[----:B------:R-:W0:Y:S08]  /*0230*/  I2F.RP R0, R5 ;  /* 0x0000000500007306 */ /* 0x000e300000209400 */
[----:B0-----:R-:W0:Y:S02]  /*0240*/  MUFU.RCP R0, R0 ;  /* 0x0000000000007308 */ /* 0x001e240000001000 */
[----:B0-----:R-:W-:-:S06]  /*0250*/  IADD3 R2, R0, 0xffffffe, RZ ;  /* 0x0ffffffe00027810 */ /* 0x001fcc0007ffe0ff */
[----:B------:R0:W1:Y:S02]  /*0260*/  F2I.FTZ.U32.TRUNC.NTZ R3, R2 ;  /* 0x0000000200037305 */ /* 0x000064000021f000 */
[----:B0-----:R-:W-:Y:S02]  /*0270*/  MOV R2, RZ ;  /* 0x000000ff00027202 */ /* 0x001fe40000000f00 */
[----:B-1----:R-:W-:-:S05]  /*0280*/  IADD3 R4, RZ, -R3, RZ ;  /* 0x80000003ff047210 */ /* 0x002fca0007ffe0ff */
[----:B------:R-:W-:Y:S01]  /*0290*/  IMAD R7, R4, R5, RZ ;  /* 0x0000000504077224 */ /* 0x000fe200078e02ff */
[----:B------:R-:W-:-:S03]  /*02a0*/  IABS R4, R21 ;  /* 0x0000001500047213 */ /* 0x000fc60000000000 */
[----:B------:R-:W-:Y:S01]  /*02b0*/  IMAD.HI.U32 R3, R3, R7, R2 ;  /* 0x0000000703037227 */ /* 0x000fe200078e0002 */
[----:B------:R-:W-:-:S05]  /*02c0*/  SHF.R.S32.HI R2, RZ, 0x1f, R22 ;  /* 0x0000001fff027819 */ /* 0x000fca0000011416 */
[----:B------:R-:W-:-:S05]  /*02d0*/  IMAD.HI.U32 R3, R3, R4, RZ ;  /* 0x0000000403037227 */ /* 0x000fca00078e00ff */
[----:B------:R-:W-:-:S05]  /*02e0*/  IADD3 R0, -R3, RZ, RZ ;  /* 0x000000ff03007210 */ /* 0x000fca0007ffe1ff */
[----:B------:R-:W-:-:S05]  /*02f0*/  IMAD R0, R5, R0, R4 ;  /* 0x0000000005007224 */ /* 0x000fca00078e0204 */
[----:B------:R-:W-:-:S13]  /*0300*/  ISETP.GT.U32.AND P2, PT, R5, R0, PT ;  /* 0x000000000500720c */ /* 0x000fda0003f44070 */
[-C--:B------:R-:W-:Y:S02]  /*0310*/  @!P2 IADD3 R0, R0, -R5.reuse, RZ ;  /* 0x800000050000a210 */ /* 0x080fe40007ffe0ff */
[----:B------:R-:W-:Y:S02]  /*0320*/  @!P2 IADD3 R3, R3, 0x1, RZ ;  /* 0x000000010303a810 */ /* 0x000fe40007ffe0ff */
[----:B------:R-:W-:Y:S02]  /*0330*/  ISETP.GE.U32.AND P1, PT, R0, R5, PT ;  /* 0x000000050000720c */ /* 0x000fe40003f26070 */
[----:B------:R-:W-:Y:S02]  /*0340*/  LOP3.LUT R0, R21, R6, RZ, 0x3c, !PT ;  /* 0x0000000615007212 */ /* 0x000fe400078e3cff */
[----:B------:R-:W-:Y:S02]  /*0350*/  ISETP.NE.AND P2, PT, R6, RZ, PT ;  /* 0x000000ff0600720c */ /* 0x000fe40003f45270 */
[----:B------:R-:W-:-:S07]  /*0360*/  ISETP.GE.AND P3, PT, R0, RZ, PT ;  /* 0x000000ff0000720c */ /* 0x000fce0003f66270 */
[----:B------:R-:W-:-:S06]  /*0370*/  @P1 IADD3 R3, R3, 0x1, RZ ;  /* 0x0000000103031810 */ /* 0x000fcc0007ffe0ff */
[----:B------:R-:W-:Y:S02]  /*0380*/  @!P3 IADD3 R3, -R3, RZ, RZ ;  /* 0x000000ff0303b210 */ /* 0x000fe40007ffe1ff */
[----:B------:R-:W-:-:S04]  /*0390*/  @!P2 LOP3.LUT R3, RZ, R6, RZ, 0x33, !PT ;  /* 0x00000006ff03a212 */ /* 0x000fc800078e33ff */
[----:B------:R-:W-:-:S05]  /*03a0*/  IADD3 R0, -R3, RZ, RZ ;  /* 0x000000ff03007210 */ /* 0x000fca0007ffe1ff */
[----:B------:R-:W-:Y:S02]  /*03b0*/  IMAD R0, R6, R0, R21 ;  /* 0x0000000006007224 */ /* 0x000fe400078e0215 */
[----:B------:R-:W0:Y:S02]  /*03c0*/  @P0 LDC.64 R6, c[0x0][0x270] ;  /* 0x00009c00ff060b82 */ /* 0x000e240000000a00 */
[----:B------:R-:W-:Y:S01]  /*03d0*/  IMAD R5, R0, 0xc, RZ ;  /* 0x0000000c00057824 */ /* 0x000fe200078e02ff */
[----:B------:R-:W-:-:S04]  /*03e0*/  SHF.R.S32.HI R0, RZ, 0x1f, R3 ;  /* 0x0000001fff007819 */ /* 0x000fc80000011403 */
[----:B------:R-:W-:Y:S01]  /*03f0*/  IADD3 R24, P1, R22, R5, RZ ;  /* 0x0000000516187210 */ /* 0x000fe20007f3e0ff */
[----:B------:R-:W-:-:S03]  /*0400*/  IMAD R0, R0, UR12, RZ ;  /* 0x0000000c00007c24 */ /* 0x000fc6000f8e02ff */
[----:B------:R-:W-:Y:S01]  /*0410*/  LEA.HI.X.SX32 R25, R5, R2, 0x1, P1 ;  /* 0x0000000205197211 */ /* 0x000fe200008f0eff */
[C---:B------:R-:W-:Y:S01]  /*0420*/  IMAD R27, R3.reuse, UR13, R0 ;  /* 0x0000000d031b7c24 */ /* 0x040fe2000f8e0200 */
[----:B------:R-:W1:Y:S01]  /*0430*/  @P0 LDC.64 R4, c[0x0][0x220] ;  /* 0x00008800ff040b82 */ /* 0x000e620000000a00 */
[----:B------:R-:W-:-:S05]  /*0440*/  IMAD.WIDE.U32 R24, R3, UR12, R24 ;  /* 0x0000000c03187c25 */ /* 0x000fca000f8e0018 */
[----:B------:R-:W-:Y:S02]  /*0450*/  IADD3 R27, R25, R27, RZ ;  /* 0x0000001b191b7210 */ /* 0x000fe40007ffe0ff */
[----:B------:R-:W-:Y:S01]  /*0460*/  @P0 MOV R26, R24 ;  /* 0x00000018001a0202 */ /* 0x000fe20000000f00 */
[----:B0-----:R-:W-:-:S04]  /*0470*/  @P0 IMAD R0, R9, R6, RZ ;  /* 0x0000000609000224 */ /* 0x001fc800078e02ff */
[C---:B------:R-:W-:Y:S02]  /*0480*/  @P0 IMAD R9, R18.reuse, R7, R0 ;  /* 0x0000000712090224 */ /* 0x040fe400078e0200 */
[----:B------:R-:W-:-:S05]  /*0490*/  @P0 IMAD.WIDE.U32 R6, R18, R6, R26 ;  /* 0x0000000612060225 */ /* 0x000fca00078e001a */
[----:B------:R-:W-:Y:S02]  /*04a0*/  @P0 IADD3 R0, R7, R9, RZ ;  /* 0x0000000907000210 */ /* 0x000fe40007ffe0ff */
[----:B-1----:R-:W-:-:S04]  /*04b0*/  @P0 LEA R4, P1, R6, R4, 0x1 ;  /* 0x0000000406040211 */ /* 0x002fc800078208ff */
[----:B------:R-:W-:-:S05]  /*04c0*/  @P0 LEA.HI.X R5, R6, R5, R0, 0x1, P1 ;  /* 0x0000000506050211 */ /* 0x000fca00008f0c00 */
[----:B------:R-:W2:Y:S01]  /*04d0*/  @P0 LDG.E R4, desc[UR8][R4.64] ;  /* 0x0000000804040981 */ /* 0x000ea2000c1e1900 */
[----:B------:R-:W-:Y:S01]  /*04e0*/  PRMT R2, RZ, 0x7610, R2 ;  /* 0x00007610ff027816 */ /* 0x000fe20000000002 */
[----:B------:R-:W-:Y:S01]  /*04f0*/  BSSY B0, `(.L_x_1477) ;  /* 0x0000049000007945 */ /* 0x000fe20003800000 */
[----:B------:R-:W-:Y:S02]  /*0500*/  PRMT R0, RZ, 0x7610, R0 ;  /* 0x00007610ff007816 */ /* 0x000fe40000000000 */
[C---:B------:R-:W-:Y:S02]  /*0510*/  ISETP.GT.AND P1, PT, R19.reuse, 0x1e, PT ;  /* 0x0000001e1300780c */ /* 0x040fe40003f24270 */
[----:B------:R-:W-:Y:S02]  /*0520*/  ISETP.NE.AND P3, PT, R19, RZ, PT ;  /* 0x000000ff1300720c */ /* 0x000fe40003f65270 */
[----:B------:R-:W-:Y:S02]  /*0530*/  ISETP.NE.AND P2, PT, R20, RZ, PT ;  /* 0x000000ff1400720c */ /* 0x000fe40003f45270 */
[----:B--2---:R-:W-:-:S02]  /*0540*/  @P0 PRMT R2, R4, 0x7632, R2 ;  /* 0x0000763204020816 */ /* 0x004fc40000000002 */
[----:B------:R-:W-:Y:S02]  /*0550*/  @P0 PRMT R0, R4, 0x7610, R0 ;  /* 0x0000761004000816 */ /* 0x000fe40000000000 */
[----:B------:R-:W-:Y:S02]  /*0560*/  SHF.L.U32 R7, R2, 0x10, RZ ;  /* 0x0000001002077819 */ /* 0x000fe400000006ff */
[----:B------:R-:W-:-:S03]  /*0570*/  SHF.L.U32 R6, R0, 0x10, RZ ;  /* 0x0000001000067819 */ /* 0x000fc600000006ff */
[----:B------:R-:W-:Y:S02]  /*0580*/  FMUL.FTZ R9, R7, R7 ;  /* 0x0000000707097220 */ /* 0x000fe40000410000 */
[C---:B------:R-:W-:Y:S02]  /*0590*/  FADD.FTZ R7, R6.reuse, R7 ;  /* 0x0000000706077221 */ /* 0x040fe40000010000 */
[----:B------:R-:W-:Y:S02]  /*05a0*/  FFMA.FTZ R9, R6, R6, R9 ;  /* 0x0000000606097223 */ /* 0x000fe40000010009 */
[----:B------:R-:W-:Y:S02]  /*05b0*/  FADD.FTZ R7, RZ, R7 ;  /* 0x00000007ff077221 */ /* 0x000fe40000010000 */
[----:B------:R-:W-:-:S03]  /*05c0*/  FADD.FTZ R5, RZ, R9 ;  /* 0x00000009ff057221 */ /* 0x000fc60000010000 */
[----:B------:R-:W0:Y:S04]  /*05d0*/  SHFL.DOWN PT, R4, R7, 0x1, 0x1f ;  /* 0x08201f0007047f89 */ /* 0x000e2800000e0000 */
[----:B------:R-:W1:Y:S01]  /*05e0*/  SHFL.DOWN PT, R6, R5, 0x1, 0x1f ;  /* 0x08201f0005067f89 */ /* 0x000e6200000e0000 */
        /* <DEDUP_REMOVED lines=22> */
[----:B------:R-:W-:-:S05]  /*0750*/  MOV R4, R7 ;  /* 0x0000000700047202 */ /* 0x000fca0000000f00 */
[----:B------:R0:W-:Y:S01]  /*0760*/  @!P3 STS.64 [R16+0x10], R4 ;  /* 0x000010041000b388 */ /* 0x0001e20000000a00 */
[----:B------:R-:W-:Y:S06]  /*0770*/  BAR.SYNC.DEFER_BLOCKING 0x0 ;  /* 0x0000000000007b1d */ /* 0x000fec0000010000 */
[----:B------:R-:W-:Y:S05]  /*0780*/  @P2 BRA `(.L_x_1478) ;  /* 0x00000000007c2947 */ /* 0x000fea0003800000 */
[----:B------:R-:W1:Y:S01]  /*0790*/  S2UR UR6, SR_CgaCtaId ;  /* 0x00000000000679c3 */ /* 0x000e620000008800 */
[----:B------:R-:W-:Y:S02]  /*07a0*/  UMOV UR5, 0x400 ;  /* 0x0000040000057882 */ /* 0x000fe40000000000 */
[----:B-1----:R-:W-:-:S09]  /*07b0*/  ULEA UR5, UR6, UR5, 0x18 ;  /* 0x0000000506057291 */ /* 0x002fd2000f8ec03f */
        /* <DEDUP_REMOVED lines=28> */
.L_x_1478:
[----:B------:R-:W-:Y:S05]  /*0980*/  BSYNC B0 ;  /* 0x0000000000007941 */ /* 0x000fea0003800000 */
.L_x_1477:
[----:B------:R-:W1:Y:S02]  /*0990*/  LDC R12, c[0x0][0xc] ;  /* 0x00000300ff0c7b82 */ /* 0x000e640000000800 */
[----:B-1----:R-:W-:-:S13]  /*09a0*/  ISETP.GE.U32.AND P1, PT, R12, 0x2, PT ;  /* 0x000000020c00780c */ /* 0x002fda0003f26070 */
[----:B------:R-:W-:Y:S05]  /*09b0*/  @!P1 BRA `(.L_x_1479) ;  /* 0x0000000800789947 */ /* 0x000fea0003800000 */
[----:B------:R-:W-:Y:S05]  /*09c0*/  @P2 BRA `(.L_x_1480) ;  /* 0x00000000007c2947 */ /* 0x000fea0003800000 */
[----:B------:R-:W1:Y:S01]  /*09d0*/  LDC R13, c[0x0][0x10] ;  /* 0x00000400ff0d7b82 */ /* 0x000e620000000800 */
[----:B------:R-:W2:Y:S01]  /*09e0*/  S2R R14, SR_CTAID.Y ;  /* 0x00000000000e7919 */ /* 0x000ea20000002600 */
[C---:B------:R-:W-:Y:S02]  /*09f0*/  LOP3.LUT R28, R17.reuse, 0x1, RZ, 0xc0, !PT ;  /* 0x00000001111c7812 */ /* 0x040fe400078ec0ff */
[----:B------:R-:W-:Y:S02]  /*0a00*/  LOP3.LUT P1, RZ, R17, 0x2, RZ, 0xc0, !PT ;  /* 0x0000000211ff7812 */ /* 0x000fe4000782c0ff */
[----:B------:R-:W-:Y:S02]  /*0a10*/  MOV R23, 0x1 ;  /* 0x0000000100177802 */ /* 0x000fe40000000f00 */
[----:B------:R-:W3:Y:S02]  /*0a20*/  LDC.64 R8, c[0x0][0x248] ;  /* 0x00009200ff087b82 */ /* 0x000ee40000000a00 */
[----:B------:R-:W-:-:S06]  /*0a30*/  SEL R23, R23, 0xffffffff, !P1 ;  /* 0xffffffff17177807 */ /* 0x000fcc0004800000 */
[----:B------:R-:W4:Y:S01]  /*0a40*/  LDC.64 R6, c[0x0][0x240] ;  /* 0x00009000ff067b82 */ /* 0x000f220000000a00 */
[----:B-1----:R-:W-:-:S04]  /*0a50*/  IMAD R15, R28, R13, RZ ;  /* 0x0000000d1c0f7224 */ /* 0x002fc800078e02ff */
[----:B------:R-:W-:-:S05]  /*0a60*/  IMAD R10, R15, R12, RZ ;  /* 0x0000000c0f0a7224 */ /* 0x000fca00078e02ff */
[----:B------:R-:W-:Y:S02]  /*0a70*/  SHF.L.U32 R11, R10, 0x1, RZ ;  /* 0x000000010a0b7819 */ /* 0x000fe400000006ff */
[----:B--2---:R-:W-:-:S03]  /*0a80*/  IADD3 R15, R15, R14, RZ ;  /* 0x0000000e0f0f7210 */ /* 0x004fc60007ffe0ff */
[----:B---3--:R-:W-:-:S04]  /*0a90*/  IMAD.WIDE R8, R11, 0x4, R8 ;  /* 0x000000040b087825 */ /* 0x008fc800078e0208 */
[----:B------:R-:W-:-:S04]  /*0aa0*/  IMAD R11, R13, UR7, R14 ;  /* 0x000000070d0b7c24 */ /* 0x000fc8000f8e020e */
[----:B------:R-:W-:-:S04]  /*0ab0*/  IMAD.WIDE.U32 R10, R11, 0x8, R8 ;  /* 0x000000080b0a7825 */ /* 0x000fc800078e0008 */
[----:B----4-:R-:W-:Y:S01]  /*0ac0*/  IMAD.WIDE.U32 R8, R15, 0x4, R6 ;  /* 0x000000040f087825 */ /* 0x010fe200078e0006 */
[----:B------:R-:W-:Y:S01]  /*0ad0*/  SEL R15, R12, RZ, !P1 ;  /* 0x000000ff0c0f7207 */ /* 0x000fe20004800000 */
[----:B------:R1:W-:Y:S03]  /*0ae0*/  STG.E.64 desc[UR8][R10.64], R4 ;  /* 0x000000040a007986 */ /* 0x0003e6000c101b08 */
[----:B------:R-:W-:Y:S01]  /*0af0*/  ISETP.NE.AND P1, PT, R15, -0x1, PT ;  /* 0xffffffff0f00780c */ /* 0x000fe20003f25270 */
[----:B------:R-:W-:Y:S06]  /*0b00*/  MEMBAR.ALL.GPU ;  /* 0x0000000000007992 */ /* 0x000fec000000a000 */
[----:B------:R-:W-:-:S00]  /*0b10*/  ERRBAR ;  /* 0x00000000000079ab */ /* 0x000fc00000000000 */
[----:B------:R-:W-:Y:S06]  /*0b20*/  CGAERRBAR ;  /* 0x00000000000075ab */ /* 0x000fec0000000000 */
[----:B------:R1:W-:Y:S01]  /*0b30*/  REDG.E.ADD.S32.STRONG.GPU desc[UR8][R8.64], R23 ;  /* 0x000000170800798e */ /* 0x0003e2000c10e388 */
[----:B------:R-:W-:Y:S05]  /*0b40*/  @!P1 BRA `(.L_x_1480) ;  /* 0x00000000001c9947 */ /* 0x000fea0003800000 */
[----:B------:R-:W-:-:S04]  /*0b50*/  IMAD R13, R28, R13, R14 ;  /* 0x0000000d1c0d7224 */ /* 0x000fc800078e020e */
[----:B------:R-:W-:-:S07]  /*0b60*/  IMAD.WIDE.U32 R6, R13, 0x4, R6 ;  /* 0x000000040d067825 */ /* 0x000fce00078e0006 */
.L_x_1481:
[----:B-1----:R-:W2:Y:S04]  /*0b70*/  LDG.E.STRONG.GPU R8, desc[UR8][R6.64] ;  /* 0x0000000806087981 */ /* 0x002ea8000c1ef900 */
[----:B--2---:R-:W-:Y:S01]  /*0b80*/  CCTL.IVALL ;  /* 0x00000000ff00798f */ /* 0x004fe20002000000 */
[----:B------:R-:W-:Y:S05]  /*0b90*/  YIELD ;  /* 0x0000000000007946 */ /* 0x000fea0003800000 */
[----:B------:R-:W-:-:S13]  /*0ba0*/  ISETP.NE.AND P1, PT, R8, R15, PT ;  /* 0x0000000f0800720c */ /* 0x000fda0003f25270 */
[----:B------:R-:W-:Y:S05]  /*0bb0*/  @P1 BRA `(.L_x_1481) ;  /* 0xfffffffc00ec1947 */ /* 0x000fea000383ffff */
.L_x_1480:
        /* <DEDUP_REMOVED lines=10> */
[----:B------:R-:W-:-:S07]  /*0c60*/  IADD3 R14, -R7, R12, RZ ;  /* 0x0000000c070e7210 */ /* 0x000fce0007ffe1ff */
.L_x_1483:
[----:B------:R-:W-:-:S13]  /*0c70*/  ISETP.EQ.OR P4, PT, R13, UR7, P2 ;  /* 0x000000070d007c0c */ /* 0x000fda0009782670 */
[----:B-1----:R-:W1:Y:S01]  /*0c80*/  @!P4 LDC R8, c[0x0][0x10] ;  /* 0x00000400ff08cb82 */ /* 0x002e620000000800 */
[----:B------:R-:W2:Y:S01]  /*0c90*/  @!P4 S2R R10, SR_CTAID.Y ;  /* 0x00000000000ac919 */ /* 0x000ea20000002600 */
[----:B------:R-:W-:-:S06]  /*0ca0*/  @!P4 LOP3.LUT R9, R17, 0x1, RZ, 0xc0, !PT ;  /* 0x000000011109c812 */ /* 0x000fcc00078ec0ff */
[----:B------:R-:W3:Y:S01]  /*0cb0*/  @!P4 LDC.64 R6, c[0x0][0x248] ;  /* 0x00009200ff06cb82 */ /* 0x000ee20000000a00 */
[----:B-1----:R-:W-:-:S04]  /*0cc0*/  @!P4 IMAD R9, R8, R9, RZ ;  /* 0x000000090809c224 */ /* 0x002fc800078e02ff */
[----:B------:R-:W-:-:S05]  /*0cd0*/  @!P4 IMAD R9, R9, R12, RZ ;  /* 0x0000000c0909c224 */ /* 0x000fca00078e02ff */
[----:B------:R-:W-:-:S05]  /*0ce0*/  @!P4 SHF.L.U32 R9, R9, 0x1, RZ ;  /* 0x000000010909c819 */ /* 0x000fca00000006ff */
[----:B---3--:R-:W-:-:S04]  /*0cf0*/  @!P4 IMAD.WIDE R6, R9, 0x4, R6 ;  /* 0x000000040906c825 */ /* 0x008fc800078e0206 */
[----:B--2---:R-:W-:-:S04]  /*0d00*/  @!P4 IMAD R9, R8, R13, R10 ;  /* 0x0000000d0809c224 */ /* 0x004fc800078e020a */
[----:B------:R-:W-:-:S06]  /*0d10*/  @!P4 IMAD.WIDE.U32 R6, R9, 0x8, R6 ;  /* 0x000000080906c825 */ /* 0x000fcc00078e0006 */
[----:B------:R-:W0:Y:S01]  /*0d20*/  @!P4 LDG.E.64 R6, desc[UR8][R6.64] ;  /* 0x000000080606c981 */ /* 0x000e22000c1e1b00 */
[C---:B------:R-:W-:Y:S02]  /*0d30*/  IADD3 R8, R13.reuse, 0x1, RZ ;  /* 0x000000010d087810 */ /* 0x040fe40007ffe0ff */
[----:B------:R-:W-:Y:S02]  /*0d40*/  IADD3 R15, R13, 0x2, RZ ;  /* 0x000000020d0f7810 */ /* 0x000fe40007ffe0ff */
[----:B------:R-:W-:Y:S02]  /*0d50*/  ISETP.EQ.OR P1, PT, R8, UR7, P2 ;  /* 0x0000000708007c0c */ /* 0x000fe40009722670 */
[----:B------:R-:W-:-:S11]  /*0d60*/  ISETP.EQ.OR P3, PT, R15, UR7, P2 ;  /* 0x000000070f007c0c */ /* 0x000fd60009762670 */
[----:B------:R-:W1:Y:S01]  /*0d70*/  @!P1 S2R R29, SR_CTAID.Y ;  /* 0x00000000001d9919 */ /* 0x000e620000002600 */
[----:B------:R-:W1:Y:S01]  /*0d80*/  @!P1 LDC R23, c[0x0][0x10] ;  /* 0x00000400ff179b82 */ /* 0x000e620000000800 */
[----:B------:R-:W-:Y:S01]  /*0d90*/  @!P1 LOP3.LUT R28, R17, 0x1, RZ, 0xc0, !PT ;  /* 0x00000001111c9812 */ /* 0x000fe200078ec0ff */
[----:B------:R-:W2:Y:S06]  /*0da0*/  @!P3 S2R R10, SR_CTAID.Y ;  /* 0x00000000000ab919 */ /* 0x000eac0000002600 */
[----:B------:R-:W2:Y:S01]  /*0db0*/  @!P3 LDC R11, c[0x0][0x10] ;  /* 0x00000400ff0bbb82 */ /* 0x000ea20000000800 */
[----:B-1----:R-:W-:-:S07]  /*0dc0*/  @!P1 IMAD R29, R8, R23, R29 ;  /* 0x00000017081d9224 */ /* 0x002fce00078e021d */
[----:B------:R-:W1:Y:S01]  /*0dd0*/  @!P1 LDC.64 R8, c[0x0][0x248] ;  /* 0x00009200ff089b82 */ /* 0x000e620000000a00 */
[----:B------:R-:W-:Y:S02]  /*0de0*/  @!P1 IMAD R23, R23, R28, RZ ;  /* 0x0000001c17179224 */ /* 0x000fe400078e02ff */
[----:B--2---:R-:W-:Y:S01]  /*0df0*/  @!P3 IMAD R10, R15, R11, R10 ;  /* 0x0000000b0f0ab224 */ /* 0x004fe200078e020a */
[----:B------:R-:W-:Y:S01]  /*0e00*/  IADD3 R15, R13, 0x3, RZ ;  /* 0x000000030d0f7810 */ /* 0x000fe20007ffe0ff */
[----:B------:R-:W-:-:S05]  /*0e10*/  @!P1 IMAD R23, R23, R12, RZ ;  /* 0x0000000c17179224 */ /* 0x000fca00078e02ff */
[----:B------:R-:W-:-:S05]  /*0e20*/  @!P1 SHF.L.U32 R23, R23, 0x1, RZ ;  /* 0x0000000117179819 */ /* 0x000fca00000006ff */
[----:B-1----:R-:W-:-:S04]  /*0e30*/  @!P1 IMAD.WIDE R8, R23, 0x4, R8 ;  /* 0x0000000417089825 */ /* 0x002fc800078e0208 */
[----:B------:R-:W-:-:S04]  /*0e40*/  @!P1 IMAD.WIDE.U32 R28, R29, 0x8, R8 ;  /* 0x000000081d1c9825 */ /* 0x000fc800078e0008 */
[----:B0-----:R-:W-:Y:S01]  /*0e50*/  @!P4 FADD.FTZ R4, R4, R6 ;  /* 0x000000060404c221 */ /* 0x001fe20000010000 */
[----:B------:R-:W-:Y:S01]  /*0e60*/  @!P4 FADD.FTZ R5, R5, R7 ;  /* 0x000000070505c221 */ /* 0x000fe20000010000 */
[----:B------:R-:W-:Y:S02]  /*0e70*/  ISETP.EQ.OR P4, PT, R15, UR7, P2 ;  /* 0x000000070f007c0c */ /* 0x000fe40009782670 */
[----:B------:R-:W-:-:S05]  /*0e80*/  @!P3 LOP3.LUT R6, R17, 0x1, RZ, 0xc0, !PT ;  /* 0x000000011106b812 */ /* 0x000fca00078ec0ff */
[----:B------:R-:W-:Y:S02]  /*0e90*/  @!P3 IMAD R11, R11, R6, RZ ;  /* 0x000000060b0bb224 */ /* 0x000fe400078e02ff */
[----:B------:R-:W0:Y:S02]  /*0ea0*/  @!P3 LDC.64 R6, c[0x0][0x248] ;  /* 0x00009200ff06bb82 */ /* 0x000e240000000a00 */
[----:B------:R-:W-:Y:S02]  /*0eb0*/  @!P3 IMAD R8, R11, R12, RZ ;  /* 0x0000000c0b08b224 */ /* 0x000fe400078e02ff */
[----:B------:R-:W1:Y:S03]  /*0ec0*/  @!P4 S2R R11, SR_CTAID.Y ;  /* 0x00000000000bc919 */ /* 0x000e660000002600 */
[----:B------:R-:W-:Y:S01]  /*0ed0*/  @!P3 SHF.L.U32 R9, R8, 0x1, RZ ;  /* 0x000000010809b819 */ /* 0x000fe200000006ff */
[----:B------:R-:W1:Y:S04]  /*0ee0*/  @!P4 LDC R23, c[0x0][0x10] ;  /* 0x00000400ff17cb82 */ /* 0x000e680000000800 */
[----:B0-----:R-:W-:-:S04]  /*0ef0*/  @!P3 IMAD.WIDE R6, R9, 0x4, R6 ;  /* 0x000000040906b825 */ /* 0x001fc800078e0206 */
[----:B------:R-:W-:Y:S01]  /*0f00*/  @!P3 IMAD.WIDE.U32 R8, R10, 0x8, R6 ;  /* 0x000000080a08b825 */ /* 0x000fe200078e0006 */
[----:B------:R-:W-:-:S03]  /*0f10*/  @!P4 LOP3.LUT R6, R17, 0x1, RZ, 0xc0, !PT ;  /* 0x000000011106c812 */ /* 0x000fc600078ec0ff */
[----:B-1----:R-:W-:Y:S02]  /*0f20*/  @!P4 IMAD R15, R15, R23, R11 ;  /* 0x000000170f0fc224 */ /* 0x002fe400078e020b */
[----:B------:R-:W2:Y:S01]  /*0f30*/  @!P3 LDG.E.64 R8, desc[UR8][R8.64] ;  /* 0x000000080808b981 */ /* 0x000ea2000c1e1b00 */
[----:B------:R-:W0:Y:S01]  /*0f40*/  @!P4 LDC.64 R10, c[0x0][0x248] ;  /* 0x00009200ff0acb82 */ /* 0x000e220000000a00 */
[----:B------:R-:W-:Y:S02]  /*0f50*/  @!P4 IMAD R23, R23, R6, RZ ;  /* 0x000000061717c224 */ /* 0x000fe400078e02ff */
[----:B------:R-:W3:Y:S02]  /*0f60*/  @!P1 LDG.E.64 R6, desc[UR8][R28.64] ;  /* 0x000000081c069981 */ /* 0x000ee4000c1e1b00 */
[----:B------:R-:W-:-:S05]  /*0f70*/  @!P4 IMAD R23, R23, R12, RZ ;  /* 0x0000000c1717c224 */ /* 0x000fca00078e02ff */
[----:B------:R-:W-:-:S05]  /*0f80*/  @!P4 SHF.L.U32 R23, R23, 0x1, RZ ;  /* 0x000000011717c819 */ /* 0x000fca00000006ff */
[----:B0-----:R-:W-:-:S04]  /*0f90*/  @!P4 IMAD.WIDE R10, R23, 0x4, R10 ;  /* 0x00000004170ac825 */ /* 0x001fc800078e020a */
[----:B------:R-:W-:-:S06]  /*0fa0*/  @!P4 IMAD.WIDE.U32 R10, R15, 0x8, R10 ;  /* 0x000000080f0ac825 */ /* 0x000fcc00078e000a */
[----:B------:R-:W4:Y:S01]  /*0fb0*/  @!P4 LDG.E.64 R10, desc[UR8][R10.64] ;  /* 0x000000080a0ac981 */ /* 0x000f22000c1e1b00 */
[----:B------:R-:W-:Y:S02]  /*0fc0*/  IADD3 R14, R14, -0x4, RZ ;  /* 0xfffffffc0e0e7810 */ /* 0x000fe40007ffe0ff */
[----:B------:R-:W-:Y:S01]  /*0fd0*/  IADD3 R13, R13, 0x4, RZ ;  /* 0x000000040d0d7810 */ /* 0x000fe20007ffe0ff */
[----:B---3--:R-:W-:Y:S01]  /*0fe0*/  @!P1 FADD.FTZ R4, R4, R6 ;  /* 0x0000000604049221 */ /* 0x008fe20000010000 */
[----:B------:R-:W-:Y:S01]  /*0ff0*/  @!P1 FADD.FTZ R5, R5, R7 ;  /* 0x0000000705059221 */ /* 0x000fe20000010000 */
[----:B------:R-:W-:Y:S02]  /*1000*/  ISETP.NE.AND P1, PT, R14, RZ, PT ;  /* 0x000000ff0e00720c */ /* 0x000fe40003f25270 */
[----:B--2---:R-:W-:Y:S01]  /*1010*/  @!P3 FADD.FTZ R4, R4, R8 ;  /* 0x000000080404b221 */ /* 0x004fe20000010000 */
[----:B------:R-:W-:-:S03]  /*1020*/  @!P3 FADD.FTZ R5, R5, R9 ;  /* 0x000000090505b221 */ /* 0x000fc60000010000 */
[----:B----4-:R-:W-:Y:S01]  /*1030*/  @!P4 FADD.FTZ R4, R4, R10 ;  /* 0x0000000a0404c221 */ /* 0x010fe20000010000 */
[----:B------:R-:W-:-:S06]  /*1040*/  @!P4 FADD.FTZ R5, R5, R11 ;  /* 0x0000000b0505c221 */ /* 0x000fcc0000010000 */
[----:B------:R-:W-:Y:S05]  /*1050*/  @P1 BRA `(.L_x_1483) ;  /* 0xfffffffc00041947 */ /* 0x000fea000383ffff */
.L_x_1482:
[----:B-1----:R-:W-:-:S13]  /*1060*/  LOP3.LUT P1, R8, R12, 0x3, RZ, 0xc0, !PT ;  /* 0x000000030c087812 */ /* 0x002fda000782c0ff */
[----:B------:R-:W-:Y:S05]  /*1070*/  @!P1 BRA `(.L_x_1479) ;  /* 0x0000000000c89947 */ /* 0x000fea0003800000 */
[----:B------:R-:W-:Y:S01]  /*1080*/  ISETP.EQ.OR P1, PT, R13, UR7, P2 ;  /* 0x000000070d007c0c */ /* 0x000fe20009722670 */
[----:B------:R-:W-:Y:S01]  /*1090*/  BSSY B0, `(.L_x_1484) ;  /* 0x0000010000007945 */ /* 0x000fe20003800000 */
[----:B------:R-:W-:-:S11]  /*10a0*/  ISETP.NE.AND P3, PT, R8, 0x1, PT ;  /* 0x000000010800780c */ /* 0x000fd60003f65270 */
[----:B------:R-:W-:Y:S05]  /*10b0*/  @P1 BRA `(.L_x_1485) ;  /* 0x0000000000341947 */ /* 0x000fea0003800000 */
[----:B------:R-:W1:Y:S01]  /*10c0*/  S2R R10, SR_CTAID.Y ;  /* 0x00000000000a7919 */ /* 0x000e620000002600 */
[----:B------:R-:W2:Y:S01]  /*10d0*/  LDC.64 R6, c[0x0][0x248] ;  /* 0x00009200ff067b82 */ /* 0x000ea20000000a00 */
[----:B------:R-:W-:Y:S01]  /*10e0*/  LOP3.LUT R9, R17, 0x1, RZ, 0xc0, !PT ;  /* 0x0000000111097812 */ /* 0x000fe200078ec0ff */
[----:B------:R-:W-:-:S04]  /*10f0*/  ULDC UR5, c[0x0][0x10] ;  /* 0x0000040000057ab9 */ /* 0x000fc80000000800 */
[----:B------:R-:W-:-:S04]  /*1100*/  IMAD R9, R9, UR5, RZ ;  /* 0x0000000509097c24 */ /* 0x000fc8000f8e02ff */
[----:B------:R-:W-:-:S05]  /*1110*/  IMAD R9, R9, R12, RZ ;  /* 0x0000000c09097224 */ /* 0x000fca00078e02ff */
[----:B------:R-:W-:-:S05]  /*1120*/  SHF.L.U32 R9, R9, 0x1, RZ ;  /* 0x0000000109097819 */ /* 0x000fca00000006ff */
[----:B--2---:R-:W-:-:S04]  /*1130*/  IMAD.WIDE R6, R9, 0x4, R6 ;  /* 0x0000000409067825 */ /* 0x004fc800078e0206 */
[----:B-1----:R-:W-:-:S04]  /*1140*/  IMAD R9, R13, UR5, R10 ;  /* 0x000000050d097c24 */ /* 0x002fc8000f8e020a */
[----:B------:R-:W-:-:S06]  /*1150*/  IMAD.WIDE.U32 R6, R9, 0x8, R6 ;  /* 0x0000000809067825 */ /* 0x000fcc00078e0006 */
[----:B------:R-:W0:Y:S02]  /*1160*/  LDG.E.64 R6, desc[UR8][R6.64] ;  /* 0x0000000806067981 */ /* 0x000e24000c1e1b00 */
[----:B0-----:R-:W-:Y:S01]  /*1170*/  FADD.FTZ R4, R4, R6 ;  /* 0x0000000604047221 */ /* 0x001fe20000010000 */
[----:B------:R-:W-:-:S07]  /*1180*/  FADD.FTZ R5, R5, R7 ;  /* 0x0000000705057221 */ /* 0x000fce0000010000 */
.L_x_1485:
[----:B------:R-:W-:Y:S05]  /*1190*/  BSYNC B0 ;  /* 0x0000000000007941 */ /* 0x000fea0003800000 */
.L_x_1484:
[----:B------:R-:W-:Y:S05]  /*11a0*/  @!P3 BRA `(.L_x_1479) ;  /* 0x00000000007cb947 */ /* 0x000fea0003800000 */
[C---:B------:R-:W-:Y:S02]  /*11b0*/  IADD3 R6, R13.reuse, 0x1, RZ ;  /* 0x000000010d067810 */ /* 0x040fe40007ffe0ff */
[----:B------:R-:W-:Y:S02]  /*11c0*/  IADD3 R13, R13, 0x2, RZ ;  /* 0x000000020d0d7810 */ /* 0x000fe40007ffe0ff */
[----:B------:R-:W-:Y:S02]  /*11d0*/  ISETP.EQ.OR P3, PT, R6, UR7, P2 ;  /* 0x0000000706007c0c */ /* 0x000fe40009762670 */
[----:B------:R-:W-:-:S04]  /*11e0*/  ISETP.EQ.OR P1, PT, R13, UR7, P2 ;  /* 0x000000070d007c0c */ /* 0x000fc80009722670 */
[----:B------:R-:W-:-:S07]  /*11f0*/  ISETP.EQ.OR P1, PT, R8, 0x2, P1 ;  /* 0x000000020800780c */ /* 0x000fce0000f22670 */
[----:B------:R-:W1:Y:S01]  /*1200*/  @!P3 S2R R15, SR_CTAID.Y ;  /* 0x00000000000fb919 */ /* 0x000e620000002600 */
[----:B------:R-:W1:Y:S01]  /*1210*/  @!P3 LDC R11, c[0x0][0x10] ;  /* 0x00000400ff0bbb82 */ /* 0x000e620000000800 */
[----:B------:R-:W-:-:S04]  /*1220*/  @!P3 LOP3.LUT R10, R17, 0x1, RZ, 0xc0, !PT ;  /* 0x00000001110ab812 */ /* 0x000fc800078ec0ff */
[----:B------:R-:W2:Y:S03]  /*1230*/  @!P1 S2R R14, SR_CTAID.Y ;  /* 0x00000000000e9919 */ /* 0x000ea60000002600 */
[----:B------:R-:W2:Y:S08]  /*1240*/  @!P1 LDC R23, c[0x0][0x10] ;  /* 0x00000400ff179b82 */ /* 0x000eb00000000800 */
[----:B------:R-:W3:Y:S01]  /*1250*/  @!P3 LDC.64 R8, c[0x0][0x248] ;  /* 0x00009200ff08bb82 */ /* 0x000ee20000000a00 */
[----:B-1----:R-:W-:-:S07]  /*1260*/  @!P3 IMAD R15, R6, R11, R15 ;  /* 0x0000000b060fb224 */ /* 0x002fce00078e020f */
[----:B------:R-:W1:Y:S01]  /*1270*/  @!P1 LDC.64 R6, c[0x0][0x248] ;  /* 0x00009200ff069b82 */ /* 0x000e620000000a00 */
[----:B------:R-:W-:Y:S01]  /*1280*/  @!P3 IMAD R11, R11, R10, RZ ;  /* 0x0000000a0b0bb224 */ /* 0x000fe200078e02ff */
[----:B------:R-:W-:Y:S01]  /*1290*/  @!P1 LOP3.LUT R10, R17, 0x1, RZ, 0xc0, !PT ;  /* 0x00000001110a9812 */ /* 0x000fe200078ec0ff */
[----:B--2---:R-:W-:Y:S02]  /*12a0*/  @!P1 IMAD R13, R13, R23, R14 ;  /* 0x000000170d0d9224 */ /* 0x004fe400078e020e */
[----:B------:R-:W-:Y:S02]  /*12b0*/  @!P3 IMAD R11, R11, R12, RZ ;  /* 0x0000000c0b0bb224 */ /* 0x000fe400078e02ff */
[----:B------:R-:W-:-:S03]  /*12c0*/  @!P1 IMAD R29, R23, R10, RZ ;  /* 0x0000000a171d9224 */ /* 0x000fc600078e02ff */
[----:B------:R-:W-:Y:S01]  /*12d0*/  @!P3 SHF.L.U32 R11, R11, 0x1, RZ ;  /* 0x000000010b0bb819 */ /* 0x000fe200000006ff */
[----:B------:R-:W-:-:S04]  /*12e0*/  @!P1 IMAD R29, R29, R12, RZ ;  /* 0x0000000c1d1d9224 */ /* 0x000fc800078e02ff */
[----:B---3--:R-:W-:Y:S01]  /*12f0*/  @!P3 IMAD.WIDE R10, R11, 0x4, R8 ;  /* 0x000000040b0ab825 */ /* 0x008fe200078e0208 */
[----:B------:R-:W-:-:S05]  /*1300*/  @!P1 SHF.L.U32 R29, R29, 0x1, RZ ;  /* 0x000000011d1d9819 */ /* 0x000fca00000006ff */
[----:B-1----:R-:W-:-:S04]  /*1310*/  @!P1 IMAD.WIDE R8, R29, 0x4, R6 ;  /* 0x000000041d089825 */ /* 0x002fc800078e0206 */
        /* <DEDUP_REMOVED lines=8> */
.L_x_1479:
[----:B------:R-:W-:Y:S01]  /*13a0*/  ULDC.64 UR12, c[0x0][0x218] ;  /* 0x00008600000c7ab9 */ /* 0x000fe20000000a00 */
[----:B------:R-:W-:Y:S01]  /*13b0*/  LOP3.LUT P1, RZ, R20, UR7, RZ, 0xfc, !PT ;  /* 0x0000000714ff7c12 */ /* 0x000fe2000f82fcff */
[----:B------:R-:W2:Y:S01]  /*13c0*/  S2UR UR6, SR_CgaCtaId ;  /* 0x00000000000679c3 */ /* 0x000ea20000008800 */
[----:B------:R-:W-:Y:S01]  /*13d0*/  ISETP.EQ.U32.AND P3, PT, RZ, UR12, PT ;  /* 0x0000000cff007c0c */ /* 0x000fe2000bf62070 */
[----:B------:R-:W-:Y:S01]  /*13e0*/  UMOV UR5, 0x400 ;  /* 0x0000040000057882 */ /* 0x000fe20000000000 */
[----:B-1----:R-:W-:Y:S01]  /*13f0*/  IADD3 R8, -R3, RZ, RZ ;  /* 0x000000ff03087210 */ /* 0x002fe20007ffe1ff */
[----:B------:R-:W-:Y:S01]  /*1400*/  ULDC UR11, c[0x0][0x288] ;  /* 0x0000a200000b7ab9 */ /* 0x000fe20000000800 */
[----:B------:R-:W-:-:S03]  /*1410*/  ISETP.EQ.OR.EX P1, PT, RZ, UR13, P1, P3 ;  /* 0x0000000dff007c0c */ /* 0x000fc60008f22730 */
[----:B------:R-:W-:Y:S01]  /*1420*/  IMAD R3, R8, UR11, R21 ;  /* 0x0000000b08037c24 */ /* 0x000fe2000f8e0215 */
[----:B------:R-:W1:Y:S03]  /*1430*/  LDC.64 R10, c[0x0][0x228] ;  /* 0x00008a00ff0a7b82 */ /* 0x000e660000000a00 */
[----:B------:R-:W-:-:S05]  /*1440*/  IMAD R3, R3, 0xc, R22 ;  /* 0x0000000c03037824 */ /* 0x000fca00078e0216 */
[----:B------:R-:W3:Y:S01]  /*1450*/  LDC.64 R6, c[0x0][0x230] ;  /* 0x00008c00ff067b82 */ /* 0x000ee20000000a00 */
[----:B--2---:R-:W-:-:S07]  /*1460*/  ULEA UR5, UR6, UR5, 0x18 ;  /* 0x0000000506057291 */ /* 0x004fce000f8ec03f */
[----:B------:R-:W2:Y:S01]  /*1470*/  @!P1 LDC.64 R12, c[0x0][0x218] ;  /* 0x00008600ff0c9b82 */ /* 0x000ea20000000a00 */
[----:B------:R-:W-:Y:S02]  /*1480*/  ULDC UR6, c[0x0][0x2a4] ;  /* 0x0000a90000067ab9 */ /* 0x000fe40000000800 */
[----:B------:R-:W-:Y:S01]  /*1490*/  @!P1 FMUL.FTZ R9, R5, UR6 ;  /* 0x0000000605099c20 */ /* 0x000fe20008410000 */
[----:B------:R-:W-:Y:S01]  /*14a0*/  @!P1 FMUL.FTZ R8, R4, UR6 ;  /* 0x0000000604089c20 */ /* 0x000fe20008410000 */
[----:B------:R0:W-:Y:S01]  /*14b0*/  @!P2 STS.64 [UR5+0x78], R4 ;  /* 0x00007804ff00a988 */ /* 0x0001e20008000a05 */
[----:B-1----:R-:W-:-:S04]  /*14c0*/  IMAD.WIDE R10, R3, 0x4, R10 ;  /* 0x00000004030a7825 */ /* 0x002fc800078e020a */
[----:B---3--:R-:W-:-:S04]  /*14d0*/  IMAD.WIDE R6, R3, 0x4, R6 ;  /* 0x0000000403067825 */ /* 0x008fc800078e0206 */
[----:B--2---:R-:W-:-:S05]  /*14e0*/  @!P1 IMAD.WIDE R12, R21, 0x8, R12 ;  /* 0x00000008150c9825 */ /* 0x004fca00078e020c */
[----:B------:R1:W-:Y:S01]  /*14f0*/  @!P1 STG.E.64 desc[UR8][R12.64], R8 ;  /* 0x000000080c009986 */ /* 0x0003e2000c101b08 */
[----:B------:R-:W-:Y:S06]  /*1500*/  BAR.SYNC.DEFER_BLOCKING 0x0 ;  /* 0x0000000000007b1d */ /* 0x000fec0000010000 */
[----:B------:R-:W2:Y:S04]  /*1510*/  LDG.E.64 R10, desc[UR8][R10.64] ;  /* 0x000000080a0a7981 */ /* 0x000ea8000c1e1b00 */
[----:B------:R-:W2:Y:S01]  /*1520*/  LDG.E.64 R6, desc[UR8][R6.64] ;  /* 0x0000000806067981 */ /* 0x000ea2000c1e1b00 */
[----:B------:R-:W-:-:S02]  /*1530*/  MOV R3, 0x3f800000 ;  /* 0x3f80000000037802 */ /* 0x000fc40000000f00 */
[----:B0-----:R-:W-:Y:S01]  /*1540*/  SHF.L.U32 R5, R0, 0x10, RZ ;  /* 0x0000001000057819 */ /* 0x001fe200000006ff */
[----:B------:R-:W0:Y:S01]  /*1550*/  LDS.64 R14, [UR5+0x78] ;  /* 0x00007805ff0e7984 */ /* 0x000e220008000a00 */
[----:B-1----:R-:W-:Y:S01]  /*1560*/  SHF.L.U32 R9, R2, 0x10, RZ ;  /* 0x0000001002097819 */ /* 0x002fe200000006ff */
[----:B0-----:R-:W-:-:S04]  /*1570*/  FMUL.FTZ R14, R14, UR6 ;  /* 0x000000060e0e7c20 */ /* 0x001fc80008410000 */
[----:B------:R-:W-:Y:S01]  /*1580*/  FMUL.FTZ R28, R14, R14 ;  /* 0x0000000e0e1c7220 */ /* 0x000fe20000410000 */
[--C-:B------:R-:W-:Y:S01]  /*1590*/  FADD.FTZ R0, R5, -R14.reuse ;  /* 0x8000000e05007221 */ /* 0x100fe20000010000 */
[----:B------:R-:W-:Y:S02]  /*15a0*/  FADD.FTZ R14, R9, -R14 ;  /* 0x8000000e090e7221 */ /* 0x000fe40000010000 */
[----:B------:R-:W-:-:S05]  /*15b0*/  FFMA.FTZ R15, R15, UR6, -R28 ;  /* 0x000000060f0f7c23 */ /* 0x000fca000801081c */
[----:B------:R-:W-:-:S13]  /*15c0*/  FSETP.GTU.FTZ.AND P1, PT, R15, RZ, PT ;  /* 0x000000ff0f00720b */ /* 0x000fda0003f3c000 */
[----:B------:R-:W0:Y:S02]  /*15d0*/  @P1 LDC R28, c[0x0][0x238] ;  /* 0x00008e00ff1c1b82 */ /* 0x000e240000000800 */
[----:B0-----:R-:W-:-:S04]  /*15e0*/  @P1 FADD.FTZ R15, R15, R28 ;  /* 0x0000001c0f0f1221 */ /* 0x001fc80000010000 */
[----:B------:R-:W0:Y:S01]  /*15f0*/  @P1 MUFU.RSQ R3, R15 ;  /* 0x0000000f00031308 */ /* 0x000e220000001400 */
[----:B------:R-:W-:Y:S01]  /*1600*/  ISETP.NE.AND P1, PT, RZ, UR10, PT ;  /* 0x0000000aff007c0c */ /* 0x000fe2000bf25270 */
[-C--:B0-----:R-:W-:Y:S01]  /*1610*/  FMUL.FTZ R5, R0, R3.reuse ;  /* 0x0000000300057220 */ /* 0x081fe20000410000 */
[----:B------:R-:W-:-:S03]  /*1620*/  FMUL.FTZ R14, R14, R3 ;  /* 0x000000030e0e7220 */ /* 0x000fc60000410000 */
[----:B--2---:R-:W-:Y:S01]  /*1630*/  FFMA.FTZ R6, R10, R5, R6 ;  /* 0x000000050a067223 */ /* 0x004fe20000010006 */
[----:B------:R-:W-:-:S07]  /*1640*/  FFMA.FTZ R7, R11, R14, R7 ;  /* 0x0000000e0b077223 */ /* 0x000fce0000010007 */
[----:B------:R-:W-:Y:S05]  /*1650*/  @!P1 BRA `(.L_x_1486) ;  /* 0x0000000000289947 */ /* 0x000fea0003800000 */
        /* <DEDUP_REMOVED lines=9> */
[----:B-1----:R-:W-:-:S07]  /*16f0*/  FMUL.FTZ R7, R7, R8 ;  /* 0x0000000807077220 */ /* 0x002fce0000410000 */
.L_x_1486:
[----:B------:R-:W-:Y:S04]  /*1700*/  BSSY B0, `(.L_x_1487) ;  /* 0x000000e000007945 */ /* 0x000fe80003800000 */
[----:B------:R-:W-:Y:S05]  /*1710*/  @!P0 BRA `(.L_x_1488) ;  /* 0x0000000000308947 */ /* 0x000fea0003800000 */
[----:B------:R-:W-:Y:S01]  /*1720*/  SHF.R.S32.HI R3, RZ, 0x1f, R18 ;  /* 0x0000001fff037819 */ /* 0x000fe20000011412 */
[----:B------:R-:W-:Y:S01]  /*1730*/  ULDC.64 UR12, c[0x0][0x270] ;  /* 0x00009c00000c7ab9 */ /* 0x000fe20000000a00 */
[----:B------:R-:W-:Y:S02]  /*1740*/  MOV R25, R27 ;  /* 0x0000001b00197202 */ /* 0x000fe40000000f00 */
[----:B------:R-:W-:Y:S01]  /*1750*/  F2FP.BF16.F32.PACK_AB R7, R7, R6 ;  /* 0x000000060707723e */ /* 0x000fe200000010ff */
[----:B------:R-:W-:Y:S02]  /*1760*/  IMAD R3, R3, UR12, RZ ;  /* 0x0000000c03037c24 */ /* 0x000fe4000f8e02ff */
[----:B------:R-:W-:-:S04]  /*1770*/  IMAD.WIDE.U32 R24, R18, UR12, R24 ;  /* 0x0000000c12187c25 */ /* 0x000fc8000f8e0018 */
[----:B------:R-:W-:Y:S01]  /*1780*/  IMAD R3, R18, UR13, R3 ;  /* 0x0000000d12037c24 */ /* 0x000fe2000f8e0203 */
[----:B------:R-:W-:Y:S02]  /*1790*/  ULDC.64 UR12, c[0x0][0x210] ;  /* 0x00008400000c7ab9 */ /* 0x000fe40000000a00 */
[----:B------:R-:W-:Y:S02]  /*17a0*/  LEA R2, P1, R24, UR12, 0x1 ;  /* 0x0000000c18027c11 */ /* 0x000fe4000f8208ff */
[----:B------:R-:W-:-:S04]  /*17b0*/  IADD3 R3, R25, R3, RZ ;  /* 0x0000000319037210 */ /* 0x000fc80007ffe0ff */
[----:B------:R-:W-:-:S05]  /*17c0*/  LEA.HI.X R3, R24, UR13, R3, 0x1, P1 ;  /* 0x0000000d18037c11 */ /* 0x000fca00088f0c03 */
[----:B------:R0:W-:Y:S02]  /*17d0*/  STG.E desc[UR8][R2.64], R7 ;  /* 0x0000000702007986 */ /* 0x0001e4000c101908 */
.L_x_1488:
[----:B------:R-:W-:Y:S05]  /*17e0*/  BSYNC B0 ;  /* 0x0000000000007941 */ /* 0x000fea0003800000 */
.L_x_1487:
[----:B------:R-:W1:Y:S01]  /*17f0*/  LDC R0, c[0x0][0x10] ;  /* 0x00000400ff007b82 */ /* 0x000e620000000800 */
[----:B------:R-:W-:Y:S02]  /*1800*/  IADD3 R17, R17, 0x1, RZ ;  /* 0x0000000111117810 */ /* 0x000fe40007ffe0ff */
[----:B-1----:R-:W-:-:S04]  /*1810*/  IADD3 R21, R0, R21, RZ ;  /* 0x0000001500157210 */ /* 0x002fc80007ffe0ff */
[----:B------:R-:W-:-:S13]  /*1820*/  ISETP.GE.AND P1, PT, R21, UR4, PT ;  /* 0x0000000415007c0c */ /* 0x000fda000bf26270 */
[----:B------:R-:W-:Y:S05]  /*1830*/  @!P1 BRA `(.L_x_1489) ;  /* 0xffffffe8006c9947 */ /* 0x000fea000383ffff */
[----:B------:R-:W-:Y:S05]  /*1840*/  EXIT ;  /* 0x000000000000794d */ /* 0x000fea0003800000 */
.L_x_1490:
        /* <DEDUP_REMOVED lines=11> */
.L_x_2315:


//--------------------- .text._Z35group_norm_nhwc_fwd_one_pass_kernelI11Bf16IOFp32WLi128ELi12ELi384EEv26Group_norm_nhwc_fwd_params --------------------------
	.section	.text._Z35group_norm_nhwc_fwd_one_pass_kernelI11Bf16IOFp32WLi128ELi12ELi384EEv26Group_norm_nhwc_fwd_params,"ax",@progbits
	.align	128
        .global         _Z35group_norm_nhwc_fwd_one_pass_kernelI11Bf16IOFp32WLi128ELi12ELi384EEv26Group_norm_nhwc_fwd_params
        .type           _Z35group_norm_nhwc_fwd_one_pass_kernelI11Bf16IOFp32WLi128ELi12ELi384EEv26Group_norm_nhwc_fwd_params,@function
        .size           _Z35group_norm_nhwc_fwd_one_pass_kernelI11Bf16IOFp32WLi128ELi12ELi384EEv26Group_norm_nhwc_fwd_params,(.L_x_2316 - _Z35group_norm_nhwc_fwd_one_pass_kernelI11Bf16IOFp32WLi128ELi12ELi384EEv26Group_norm_nhwc_fwd_params)
        .other          _Z35group_norm_nhwc_fwd_one_pass_kernelI11Bf16IOFp32WLi128ELi12ELi384EEv26Group_norm_nhwc_fwd_params,@"STO_CUDA_ENTRY STV_DEFAULT"
_Z35group_norm_nhwc_fwd_one_pass_kernelI11Bf16IOFp32WLi128ELi12ELi384EEv26Group_norm_nhwc_fwd_params:
.text._Z35group_norm_nhwc_fwd_one_pass_kernelI11Bf16IOFp32WLi128ELi12ELi384EEv26Group_norm_nhwc_fwd_params:
        /* <DEDUP_REMOVED lines=31> */
.L_x_1506:
[----:B0-----:R-:W0:Y:S01]  /*01f0*/  LDC R0, c[0x0][0x288] ;  /* 0x0000a200ff007b82 */ /* 0x001e220000000800 */
[----:B------:R-:W-:Y:S01]  /*0200*/  IADD3 R15, R18, 0x40, RZ ;  /* 0x00000040120f7810 */ /* 0x000fe20007ffe0ff */
[----:B------:R-:W-:Y:S01]  /*0210*/  ULDC.64 UR12, c[0x0][0x278] ;  /* 0x00009e00000c7ab9 */ /* 0x000fe20000000a00 */
[----:B------:R-:W-:Y:S02]  /*0220*/  SHF.R.S32.HI R29, RZ, 0x1f, R18 ;  /* 0x0000001fff1d7819 */ /* 0x000fe40000011412 */
[----:B------:R-:W-:-:S03]  /*0230*/  SHF.R.S32.HI R13, RZ, 0x1f, R15 ;  /* 0x0000001fff0d7819 */ /* 0x000fc6000001140f */
[----:B------:R-:W1:Y:S01]  /*0240*/  @P0 LDC.64 R10, c[0x0][0x270] ;  /* 0x00009c00ff0a0b82 */ /* 0x000e620000000a00 */
[----:B0-----:R-:W-:-:S04]  /*0250*/  IABS R5, R0 ;  /* 0x0000000000057213 */ /* 0x001fc80000000000 */
[----:B------:R-:W0:Y:S08]  /*0260*/  I2F.RP R4, R5 ;  /* 0x0000000500047306 */ /* 0x000e300000209400 */
[----:B0-----:R-:W0:Y:S02]  /*0270*/  MUFU.RCP R4, R4 ;  /* 0x0000000400047308 */ /* 0x001e240000001000 */
[----:B0-----:R-:W-:-:S06]  /*0280*/  IADD3 R2, R4, 0xffffffe, RZ ;  /* 0x0ffffffe04027810 */ /* 0x001fcc0007ffe0ff */
[----:B------:R0:W2:Y:S02]  /*0290*/  F2I.FTZ.U32.TRUNC.NTZ R3, R2 ;  /* 0x0000000200037305 */ /* 0x0000a4000021f000 */
[----:B0-----:R-:W-:Y:S02]  /*02a0*/  MOV R2, RZ ;  /* 0x000000ff00027202 */ /* 0x001fe40000000f00 */
[----:B--2---:R-:W-:-:S05]  /*02b0*/  IADD3 R6, RZ, -R3, RZ ;  /* 0x80000003ff067210 */ /* 0x004fca0007ffe0ff */
[----:B------:R-:W-:Y:S01]  /*02c0*/  IMAD R7, R6, R5, RZ ;  /* 0x0000000506077224 */ /* 0x000fe200078e02ff */
[----:B------:R-:W-:-:S03]  /*02d0*/  IABS R6, R21 ;  /* 0x0000001500067213 */ /* 0x000fc60000000000 */
[----:B------:R-:W-:Y:S01]  /*02e0*/  IMAD.HI.U32 R3, R3, R7, R2 ;  /* 0x0000000703037227 */ /* 0x000fe200078e0002 */
[----:B------:R-:W-:-:S04]  /*02f0*/  LOP3.LUT R2, R21, R0, RZ, 0x3c, !PT ;  /* 0x0000000015027212 */ /* 0x000fc800078e3cff */
[----:B------:R-:W-:Y:S01]  /*0300*/  ISETP.GE.AND P3, PT, R2, RZ, PT ;  /* 0x000000ff0200720c */ /* 0x000fe20003f66270 */
[----:B------:R-:W-:Y:S01]  /*0310*/  IMAD.HI.U32 R3, R3, R6, RZ ;  /* 0x0000000603037227 */ /* 0x000fe200078e00ff */
[----:B------:R-:W-:-:S04]  /*0320*/  SHF.R.S32.HI R2, RZ, 0x1f, R22 ;  /* 0x0000001fff027819 */ /* 0x000fc80000011416 */
[----:B------:R-:W-:-:S05]  /*0330*/  IADD3 R4, -R3, RZ, RZ ;  /* 0x000000ff03047210 */ /* 0x000fca0007ffe1ff */
[C---:B------:R-:W-:Y:S02]  /*0340*/  IMAD R4, R5.reuse, R4, R6 ;  /* 0x0000000405047224 */ /* 0x040fe400078e0206 */
[----:B------:R-:W0:Y:S03]  /*0350*/  @P0 LDC.64 R6, c[0x0][0x220] ;  /* 0x00008800ff060b82 */ /* 0x000e260000000a00 */
[----:B------:R-:W-:-:S13]  /*0360*/  ISETP.GT.U32.AND P2, PT, R5, R4, PT ;  /* 0x000000040500720c */ /* 0x000fda0003f44070 */
[-C--:B------:R-:W-:Y:S02]  /*0370*/  @!P2 IADD3 R4, R4, -R5.reuse, RZ ;  /* 0x800000050404a210 */ /* 0x080fe40007ffe0ff */
[----:B------:R-:W-:Y:S02]  /*0380*/  @!P2 IADD3 R3, R3, 0x1, RZ ;  /* 0x000000010303a810 */ /* 0x000fe40007ffe0ff */
[----:B------:R-:W-:Y:S02]  /*0390*/  ISETP.GE.U32.AND P1, PT, R4, R5, PT ;  /* 0x000000050400720c */ /* 0x000fe40003f26070 */
[----:B------:R-:W-:-:S11]  /*03a0*/  ISETP.NE.AND P2, PT, R0, RZ, PT ;  /* 0x000000ff0000720c */ /* 0x000fd60003f45270 */
[----:B------:R-:W-:Y:S02]  /*03b0*/  @P1 IADD3 R3, R3, 0x1, RZ ;  /* 0x0000000103031810 */ /* 0x000fe40007ffe0ff */
[----:B------:R-:W-:Y:S02]  /*03c0*/  ISETP.GE.U32.AND P1, PT, R15, UR12, PT ;  /* 0x0000000c0f007c0c */ /* 0x000fe4000bf26070 */
[----:B------:R-:W-:Y:S02]  /*03d0*/  MOV R23, R3 ;  /* 0x0000000300177202 */ /* 0x000fe40000000f00 */
[----:B------:R-:W-:Y:S01]  /*03e0*/  ISETP.GE.AND.EX P1, PT, R13, UR13, PT, P1 ;  /* 0x0000000d0d007c0c */ /* 0x000fe2000bf26310 */
[----:B------:R-:W-:Y:S01]  /*03f0*/  ULDC.64 UR12, c[0x0][0x280] ;  /* 0x0000a000000c7ab9 */ /* 0x000fe20000000a00 */
[----:B------:R-:W-:Y:S02]  /*0400*/  @!P3 IADD3 R23, -R23, RZ, RZ ;  /* 0x000000ff1717b210 */ /* 0x000fe40007ffe1ff */
[----:B------:R-:W-:-:S02]  /*0410*/  ISETP.GT.U32.OR P1, PT, R20, 0x17f, P1 ;  /* 0x0000017f1400780c */ /* 0x000fc40000f24470 */
[----:B------:R-:W-:-:S04]  /*0420*/  @!P2 LOP3.LUT R23, RZ, R0, RZ, 0x33, !PT ;  /* 0x00000000ff17a212 */ /* 0x000fc800078e33ff */
[----:B------:R-:W-:-:S05]  /*0430*/  IADD3 R3, -R23, RZ, RZ ;  /* 0x000000ff17037210 */ /* 0x000fca0007ffe1ff */
[----:B------:R-:W-:Y:S01]  /*0440*/  IMAD R3, R0, R3, R21 ;  /* 0x0000000300037224 */ /* 0x000fe200078e0215 */
[----:B------:R-:W-:Y:S01]  /*0450*/  SHF.R.S32.HI R0, RZ, 0x1f, R23 ;  /* 0x0000001fff007819 */ /* 0x000fe20000011417 */
[----:B------:R-:W2:Y:S02]  /*0460*/  @!P1 LDC.64 R8, c[0x0][0x270] ;  /* 0x00009c00ff089b82 */ /* 0x000ea40000000a00 */
[----:B------:R-:W-:Y:S02]  /*0470*/  IMAD R3, R3, 0xc, RZ ;  /* 0x0000000c03037824 */ /* 0x000fe400078e02ff */
[----:B------:R-:W-:-:S03]  /*0480*/  IMAD R0, R0, UR12, RZ ;  /* 0x0000000c00007c24 */ /* 0x000fc6000f8e02ff */
[----:B------:R-:W-:Y:S01]  /*0490*/  IADD3 R24, P2, R22, R3, RZ ;  /* 0x0000000316187210 */ /* 0x000fe20007f5e0ff */
[----:B------:R-:W3:Y:S01]  /*04a0*/  @!P1 LDC.64 R4, c[0x0][0x220] ;  /* 0x00008800ff049b82 */ /* 0x000ee20000000a00 */
[----:B------:R-:W-:Y:S02]  /*04b0*/  IMAD R27, R23, UR13, R0 ;  /* 0x0000000d171b7c24 */ /* 0x000fe4000f8e0200 */
[----:B------:R-:W-:Y:S01]  /*04c0*/  LEA.HI.X.SX32 R25, R3, R2, 0x1, P2 ;  /* 0x0000000203197211 */ /* 0x000fe200010f0eff */
[----:B-1----:R-:W-:Y:S02]  /*04d0*/  @P0 IMAD R0, R29, R10, RZ ;  /* 0x0000000a1d000224 */ /* 0x002fe400078e02ff */
[----:B------:R-:W-:-:S04]  /*04e0*/  IMAD.WIDE.U32 R24, R23, UR12, R24 ;  /* 0x0000000c17187c25 */ /* 0x000fc8000f8e0018 */
[C---:B------:R-:W-:Y:S01]  /*04f0*/  @P0 IMAD R23, R18.reuse, R11, R0 ;  /* 0x0000000b12170224 */ /* 0x040fe200078e0200 */
[----:B------:R-:W-:Y:S02]  /*0500*/  IADD3 R27, R25, R27, RZ ;  /* 0x0000001b191b7210 */ /* 0x000fe40007ffe0ff */
[----:B------:R-:W-:Y:S01]  /*0510*/  @P0 MOV R26, R24 ;  /* 0x00000018001a0202 */ /* 0x000fe20000000f00 */
[----:B--2---:R-:W-:Y:S01]  /*0520*/  @!P1 IMAD R2, R13, R8, RZ ;  /* 0x000000080d029224 */ /* 0x004fe200078e02ff */
[----:B------:R-:W-:Y:S02]  /*0530*/  @!P1 MOV R12, R24 ;  /* 0x00000018000c9202 */ /* 0x000fe40000000f00 */
[----:B------:R-:W-:Y:S01]  /*0540*/  @!P1 MOV R13, R27 ;  /* 0x0000001b000d9202 */ /* 0x000fe20000000f00 */
[----:B------:R-:W-:-:S04]  /*0550*/  @P0 IMAD.WIDE.U32 R10, R18, R10, R26 ;  /* 0x0000000a120a0225 */ /* 0x000fc800078e001a */
[----:B------:R-:W-:Y:S01]  /*0560*/  @!P1 IMAD R29, R15, R9, R2 ;  /* 0x000000090f1d9224 */ /* 0x000fe200078e0202 */
[----:B------:R-:W-:Y:S01]  /*0570*/  @P0 IADD3 R2, R11, R23, RZ ;  /* 0x000000170b020210 */ /* 0x000fe20007ffe0ff */
[----:B------:R-:W-:Y:S01]  /*0580*/  @!P1 IMAD.WIDE.U32 R8, R15, R8, R12 ;  /* 0x000000080f089225 */ /* 0x000fe200078e000c */
[----:B0-----:R-:W-:-:S04]  /*0590*/  @P0 LEA R6, P2, R10, R6, 0x1 ;  /* 0x000000060a060211 */ /* 0x001fc800078408ff */
[----:B------:R-:W-:Y:S02]  /*05a0*/  @!P1 IADD3 R0, R9, R29, RZ ;  /* 0x0000001d09009210 */ /* 0x000fe40007ffe0ff */
[----:B---3--:R-:W-:Y:S02]  /*05b0*/  @!P1 LEA R4, P3, R8, R4, 0x1 ;  /* 0x0000000408049211 */ /* 0x008fe400078608ff */
[----:B------:R-:W-:Y:S02]  /*05c0*/  @P0 LEA.HI.X R7, R10, R7, R2, 0x1, P2 ;  /* 0x000000070a070211 */ /* 0x000fe400010f0c02 */
[----:B------:R-:W-:Y:S02]  /*05d0*/  MOV R2, RZ ;  /* 0x000000ff00027202 */ /* 0x000fe40000000f00 */
[----:B------:R-:W-:Y:S02]  /*05e0*/  @!P1 LEA.HI.X R5, R8, R5, R0, 0x1, P3 ;  /* 0x0000000508059211 */ /* 0x000fe400018f0c00 */
[----:B------:R-:W-:-:S02]  /*05f0*/  MOV R0, RZ ;  /* 0x000000ff00007202 */ /* 0x000fc40000000f00 */
[----:B------:R-:W2:Y:S04]  /*0600*/  @P0 LDG.E R2, desc[UR8][R6.64] ;  /* 0x0000000806020981 */ /* 0x000ea8000c1e1900 */
[----:B------:R-:W3:Y:S01]  /*0610*/  @!P1 LDG.E R0, desc[UR8][R4.64] ;  /* 0x0000000804009981 */ /* 0x000ee2000c1e1900 */
[C---:B------:R-:W-:Y:S01]  /*0620*/  ISETP.GT.AND P1, PT, R19.reuse, 0x1e, PT ;  /* 0x0000001e1300780c */ /* 0x040fe20003f24270 */
[----:B------:R-:W-:Y:S01]  /*0630*/  BSSY B0, `(.L_x_1491) ;  /* 0x000004d000007945 */ /* 0x000fe20003800000 */
[----:B------:R-:W-:Y:S02]  /*0640*/  ISETP.NE.AND P3, PT, R19, RZ, PT ;  /* 0x000000ff1300720c */ /* 0x000fe40003f65270 */
[----:B------:R-:W-:Y:S02]  /*0650*/  ISETP.NE.AND P2, PT, R20, RZ, PT ;  /* 0x000000ff1400720c */ /* 0x000fe40003f45270 */
[----:B--2---:R-:W-:-:S02]  /*0660*/  PRMT R8, R2, 0x7632, R8 ;  /* 0x0000763202087816 */ /* 0x004fc40000000008 */
[----:B---3--:R-:W-:Y:S02]  /*0670*/  PRMT R10, R0, 0x7632, R10 ;  /* 0x00007632000a7816 */ /* 0x008fe4000000000a */
[----:B------:R-:W-:Y:S02]  /*0680*/  SHF.L.U32 R9, R8, 0x10, RZ ;  /* 0x0000001008097819 */ /* 0x000fe400000006ff */
[----:B------:R-:W-:Y:S02]  /*0690*/  SHF.L.U32 R13, R10, 0x10, RZ ;  /* 0x000000100a0d7819 */ /* 0x000fe400000006ff */
[----:B------:R-:W-:Y:S01]  /*06a0*/  SHF.L.U32 R8, R2, 0x10, RZ ;  /* 0x0000001002087819 */ /* 0x000fe200000006ff */
[----:B------:R-:W-:Y:S01]  /*06b0*/  FMUL.FTZ R11, R9, R9 ;  /* 0x00000009090b7220 */ /* 0x000fe20000410000 */
[----:B------:R-:W-:Y:S01]  /*06c0*/  SHF.L.U32 R10, R0, 0x10, RZ ;  /* 0x00000010000a7819 */ /* 0x000fe200000006ff */
[----:B------:R-:W-:Y:S02]  /*06d0*/  FMUL.FTZ R15, R13, R13 ;  /* 0x0000000d0d0f7220 */ /* 0x000fe40000410000 */
[C---:B------:R-:W-:Y:S01]  /*06e0*/  FADD.FTZ R9, R8.reuse, R9 ;  /* 0x0000000908097221 */ /* 0x040fe20000010000 */
[----:B------:R-:W-:Y:S01]  /*06f0*/  FFMA.FTZ R11, R8, R8, R11 ;  /* 0x00000008080b7223 */ /* 0x000fe2000001000b */
[C---:B------:R-:W-:Y:S01]  /*0700*/  FADD.FTZ R4, R10.reuse, R13 ;  /* 0x0000000d0a047221 */ /* 0x040fe20000010000 */
[----:B------:R-:W-:Y:S01]  /*0710*/  FFMA.FTZ R10, R10, R10, R15 ;  /* 0x0000000a0a0a7223 */ /* 0x000fe2000001000f */
[----:B------:R-:W-:Y:S01]  /*0720*/  FADD.FTZ R9, RZ, R9 ;  /* 0x00000009ff097221 */ /* 0x000fe20000010000 */
[----:B------:R-:W-:-:S03]  /*0730*/  FADD.FTZ R11, RZ, R11 ;  /* 0x0000000bff0b7221 */ /* 0x000fc60000010000 */
[----:B------:R-:W-:Y:S01]  /*0740*/  FADD.FTZ R4, R9, R4 ;  /* 0x0000000409047221 */ /* 0x000fe20000010000 */
[----:B------:R-:W-:-:S04]  /*0750*/  FADD.FTZ R5, R11, R10 ;  /* 0x0000000a0b057221 */ /* 0x000fc80000010000 */
        /* <DEDUP_REMOVED lines=23> */
[----:B-1----:R-:W-:-:S05]  /*08d0*/  @!P1 FADD.FTZ R5, R5, R6 ;  /* 0x0000000605059221 */ /* 0x002fca0000010000 */
        /* <DEDUP_REMOVED lines=34> */
.L_x_1492:
[----:B------:R-:W-:Y:S05]  /*0b00*/  BSYNC B0 ;  /* 0x0000000000007941 */ /* 0x000fea0003800000 */
.L_x_1491:
        /* <DEDUP_REMOVED lines=30> */
.L_x_1495:
[----:B-1----:R-:W2:Y:S04]  /*0cf0*/  LDG.E.STRONG.GPU R8, desc[UR8][R6.64] ;  /* 0x0000000806087981 */ /* 0x002ea8000c1ef900 */
[----:B--2---:R-:W-:Y:S01]  /*0d00*/  CCTL.IVALL ;  /* 0x00000000ff00798f */ /* 0x004fe20002000000 */
[----:B------:R-:W-:Y:S05]  /*0d10*/  YIELD ;  /* 0x0000000000007946 */ /* 0x000fea0003800000 */
[----:B------:R-:W-:-:S13]  /*0d20*/  ISETP.NE.AND P1, PT, R8, R15, PT ;  /* 0x0000000f0800720c */ /* 0x000fda0003f25270 */
[----:B------:R-:W-:Y:S05]  /*0d30*/  @P1 BRA `(.L_x_1495) ;  /* 0xfffffffc00ec1947 */ /* 0x000fea000383ffff */
.L_x_1494:
        /* <DEDUP_REMOVED lines=11> */
.L_x_1497:
        /* <DEDUP_REMOVED lines=63> */
.L_x_1496:
        /* <DEDUP_REMOVED lines=19> */
.L_x_1499:
[----:B------:R-:W-:Y:S05]  /*1310*/  BSYNC B0 ;  /* 0x0000000000007941 */ /* 0x000fea0003800000 */
.L_x_1498:
        /* <DEDUP_REMOVED lines=32> */
.L_x_1493:
[----:B------:R-:W-:Y:S01]  /*1520*/  ULDC.64 UR12, c[0x0][0x218] ;  /* 0x00008600000c7ab9 */ /* 0x000fe20000000a00 */
[----:B------:R-:W-:Y:S01]  /*1530*/  LOP3.LUT P1, RZ, R20, UR7, RZ, 0xfc, !PT ;  /* 0x0000000714ff7c12 */ /* 0x000fe2000f82fcff */
[----:B------:R-:W2:Y:S01]  /*1540*/  S2UR UR6, SR_CgaCtaId ;  /* 0x00000000000679c3 */ /* 0x000ea20000008800 */
[----:B------:R-:W-:Y:S01]  /*1550*/  ISETP.EQ.U32.AND P3, PT, RZ, UR12, PT ;  /* 0x0000000cff007c0c */ /* 0x000fe2000bf62070 */
[----:B------:R-:W-:Y:S01]  /*1560*/  UMOV UR5, 0x400 ;  /* 0x0000040000057882 */ /* 0x000fe20000000000 */
[----:B------:R-:W-:Y:S02]  /*1570*/  IADD3 R3, R22, R3, RZ ;  /* 0x0000000316037210 */ /* 0x000fe40007ffe0ff */
[----:B------:R-:W-:-:S03]  /*1580*/  ISETP.EQ.OR.EX P1, PT, RZ, UR13, P1, P3 ;  /* 0x0000000dff007c0c */ /* 0x000fc60008f22730 */
[----:B-1----:R-:W1:Y:S08]  /*1590*/  LDC.64 R10, c[0x0][0x228] ;  /* 0x00008a00ff0a7b82 */ /* 0x002e700000000a00 */
[----:B------:R-:W3:Y:S08]  /*15a0*/  LDC.64 R6, c[0x0][0x230] ;  /* 0x00008c00ff067b82 */ /* 0x000ef00000000a00 */
[----:B------:R-:W4:Y:S01]  /*15b0*/  @!P1 LDC.64 R12, c[0x0][0x218] ;  /* 0x00008600ff0c9b82 */ /* 0x000f220000000a00 */
[----:B--2---:R-:W-:-:S03]  /*15c0*/  ULEA UR5, UR6, UR5, 0x18 ;  /* 0x0000000506057291 */ /* 0x004fc6000f8ec03f */
[----:B------:R-:W-:Y:S02]  /*15d0*/  ULDC UR6, c[0x0][0x2a4] ;  /* 0x0000a90000067ab9 */ /* 0x000fe40000000800 */
[----:B------:R-:W-:Y:S01]  /*15e0*/  @!P1 FMUL.FTZ R9, R5, UR6 ;  /* 0x0000000605099c20 */ /* 0x000fe20008410000 */
[----:B------:R-:W-:Y:S01]  /*15f0*/  @!P1 FMUL.FTZ R8, R4, UR6 ;  /* 0x0000000604089c20 */ /* 0x000fe20008410000 */
[C---:B-1----:R-:W-:Y:S02]  /*1600*/  IMAD.WIDE R10, R3.reuse, 0x4, R10 ;  /* 0x00000004030a7825 */ /* 0x042fe400078e020a */
[----:B------:R0:W-:Y:S02]  /*1610*/  @!P2 STS.64 [UR5+0x78], R4 ;  /* 0x00007804ff00a988 */ /* 0x0001e40008000a05 */
[----:B---3--:R-:W-:-:S04]  /*1620*/  IMAD.WIDE R6, R3, 0x4, R6 ;  /* 0x0000000403067825 */ /* 0x008fc800078e0206 */
[----:B----4-:R-:W-:-:S05]  /*1630*/  @!P1 IMAD.WIDE R12, R21, 0x8, R12 ;  /* 0x00000008150c9825 */ /* 0x010fca00078e020c */
[----:B------:R1:W-:Y:S01]  /*1640*/  @!P1 STG.E.64 desc[UR8][R12.64], R8 ;  /* 0x000000080c009986 */ /* 0x0003e2000c101b08 */
[----:B------:R-:W-:Y:S06]  /*1650*/  BAR.SYNC.DEFER_BLOCKING 0x0 ;  /* 0x0000000000007b1d */ /* 0x000fec0000010000 */
[----:B------:R-:W2:Y:S04]  /*1660*/  LDG.E.64 R10, desc[UR8][R10.64] ;  /* 0x000000080a0a7981 */ /* 0x000ea8000c1e1b00 */
[----:B------:R-:W2:Y:S01]  /*1670*/  LDG.E.64 R6, desc[UR8][R6.64] ;  /* 0x0000000806067981 */ /* 0x000ea2000c1e1b00 */
[----:B------:R-:W-:-:S02]  /*1680*/  MOV R3, 0x3f800000 ;  /* 0x3f80000000037802 */ /* 0x000fc40000000f00 */
[----:B0-----:R-:W-:Y:S01]  /*1690*/  PRMT R5, R2, 0x7632, R5 ;  /* 0x0000763202057816 */ /* 0x001fe20000000005 */
[----:B------:R-:W0:Y:S01]  /*16a0*/  LDS.64 R14, [UR5+0x78] ;  /* 0x00007805ff0e7984 */ /* 0x000e220008000a00 */
[----:B-1----:R-:W-:Y:S02]  /*16b0*/  PRMT R9, R0, 0x7632, R9 ;  /* 0x0000763200097816 */ /* 0x002fe40000000009 */
[----:B------:R-:W-:Y:S02]  /*16c0*/  SHF.L.U32 R13, R2, 0x10, RZ ;  /* 0x00000010020d7819 */ /* 0x000fe400000006ff */
[----:B------:R-:W-:Y:S02]  /*16d0*/  SHF.L.U32 R5, R5, 0x10, RZ ;  /* 0x0000001005057819 */ /* 0x000fe400000006ff */
[----:B------:R-:W-:Y:S02]  /*16e0*/  SHF.L.U32 R23, R0, 0x10, RZ ;  /* 0x0000001000177819 */ /* 0x000fe400000006ff */
[----:B------:R-:W-:Y:S01]  /*16f0*/  SHF.L.U32 R9, R9, 0x10, RZ ;  /* 0x0000001009097819 */ /* 0x000fe200000006ff */
[----:B0-----:R-:W-:-:S04]  /*1700*/  FMUL.FTZ R14, R14, UR6 ;  /* 0x000000060e0e7c20 */ /* 0x001fc80008410000 */
[C---:B------:R-:W-:Y:S01]  /*1710*/  FMUL.FTZ R28, R14.reuse, R14 ;  /* 0x0000000e0e1c7220 */ /* 0x040fe20000410000 */
[--C-:B------:R-:W-:Y:S01]  /*1720*/  FADD.FTZ R0, R13, -R14.reuse ;  /* 0x8000000e0d007221 */ /* 0x100fe20000010000 */
[C---:B------:R-:W-:Y:S01]  /*1730*/  FADD.FTZ R2, -R14.reuse, R5 ;  /* 0x000000050e027221 */ /* 0x040fe20000010100 */
[----:B------:R-:W-:Y:S01]  /*1740*/  FADD.FTZ R4, R23, -R14 ;  /* 0x8000000e17047221 */ /* 0x000fe20000010000 */
[----:B------:R-:W-:Y:S01]  /*1750*/  FFMA.FTZ R15, R15, UR6, -R28 ;  /* 0x000000060f0f7c23 */ /* 0x000fe2000801081c */
[----:B------:R-:W-:-:S04]  /*1760*/  FADD.FTZ R14, -R14, R9 ;  /* 0x000000090e0e7221 */ /* 0x000fc80000010100 */
[----:B------:R-:W-:-:S13]  /*1770*/  FSETP.GTU.FTZ.AND P1, PT, R15, RZ, PT ;  /* 0x000000ff0f00720b */ /* 0x000fda0003f3c000 */
[----:B------:R-:W0:Y:S02]  /*1780*/  @P1 LDC R28, c[0x0][0x238] ;  /* 0x00008e00ff1c1b82 */ /* 0x000e240000000800 */
[----:B0-----:R-:W-:-:S04]  /*1790*/  @P1 FADD.FTZ R15, R15, R28 ;  /* 0x0000001c0f0f1221 */ /* 0x001fc80000010000 */
[----:B------:R-:W0:Y:S01]  /*17a0*/  @P1 MUFU.RSQ R3, R15 ;  /* 0x0000000f00031308 */ /* 0x000e220000001400 */
[----:B------:R-:W-:Y:S01]  /*17b0*/  ISETP.NE.AND P1, PT, RZ, UR10, PT ;  /* 0x0000000aff007c0c */ /* 0x000fe2000bf25270 */
[-C--:B0-----:R-:W-:Y:S01]  /*17c0*/  FMUL.FTZ R5, R0, R3.reuse ;  /* 0x0000000300057220 */ /* 0x081fe20000410000 */
[-C--:B------:R-:W-:Y:S01]  /*17d0*/  FMUL.FTZ R9, R4, R3.reuse ;  /* 0x0000000304097220 */ /* 0x080fe20000410000 */
[-C--:B------:R-:W-:Y:S01]  /*17e0*/  FMUL.FTZ R14, R14, R3.reuse ;  /* 0x000000030e0e7220 */ /* 0x080fe20000410000 */
[----:B------:R-:W-:Y:S01]  /*17f0*/  FMUL.FTZ R2, R2, R3 ;  /* 0x0000000302027220 */ /* 0x000fe20000410000 */
[----:B------:R-:W-:Y:S01]  /*1800*/  IADD3 R0, R18, 0x40, RZ ;  /* 0x0000004012007810 */ /* 0x000fe20007ffe0ff */
[C-C-:B--2---:R-:W-:Y:S01]  /*1810*/  FFMA.FTZ R8, R10.reuse, R5, R6.reuse ;  /* 0x000000050a087223 */ /* 0x144fe20000010006 */
[----:B------:R-:W-:Y:S01]  /*1820*/  FFMA.FTZ R6, R10, R9, R6 ;  /* 0x000000090a067223 */ /* 0x000fe20000010006 */
[C-C-:B------:R-:W-:Y:S01]  /*1830*/  FFMA.FTZ R9, R11.reuse, R14, R7.reuse ;  /* 0x0000000e0b097223 */ /* 0x140fe20000010007 */
[----:B------:R-:W-:-:S04]  /*1840*/  FFMA.FTZ R7, R11, R2, R7 ;  /* 0x000000020b077223 */ /* 0x000fc80000010007 */
        /* <DEDUP_REMOVED lines=11> */
.L_x_1500:
[----:B------:R-:W-:Y:S04]  /*1900*/  BSSY B0, `(.L_x_1501) ;  /* 0x000000f000007945 */ /* 0x000fe80003800000 */
[----:B------:R-:W-:Y:S05]  /*1910*/  @!P0 BRA `(.L_x_1502) ;  /* 0x0000000000348947 */ /* 0x000fea0003800000 */
[----:B------:R-:W-:Y:S01]  /*1920*/  SHF.R.S32.HI R5, RZ, 0x1f, R18 ;  /* 0x0000001fff057819 */ /* 0x000fe20000011412 */
[----:B------:R-:W-:Y:S01]  /*1930*/  ULDC.64 UR12, c[0x0][0x270] ;  /* 0x00009c00000c7ab9 */ /* 0x000fe20000000a00 */
[----:B------:R-:W-:Y:S02]  /*1940*/  MOV R2, R24 ;  /* 0x0000001800027202 */ /* 0x000fe40000000f00 */
[----:B------:R-:W-:Y:S01]  /*1950*/  MOV R3, R27 ;  /* 0x0000001b00037202 */ /* 0x000fe20000000f00 */
[----:B------:R-:W-:Y:S01]  /*1960*/  IMAD R5, R5, UR12, RZ ;  /* 0x0000000c05057c24 */ /* 0x000fe2000f8e02ff */
[----:B------:R-:W-:Y:S01]  /*1970*/  F2FP.BF16.F32.PACK_AB R7, R7, R8 ;  /* 0x000000080707723e */ /* 0x000fe200000010ff */
[----:B------:R-:W-:-:S04]  /*1980*/  IMAD.WIDE.U32 R2, R18, UR12, R2 ;  /* 0x0000000c12027c25 */ /* 0x000fc8000f8e0002 */
[----:B------:R-:W-:Y:S01]  /*1990*/  IMAD R5, R18, UR13, R5 ;  /* 0x0000000d12057c24 */ /* 0x000fe2000f8e0205 */
[----:B------:R-:W-:Y:S02]  /*19a0*/  ULDC.64 UR12, c[0x0][0x210] ;  /* 0x00008400000c7ab9 */ /* 0x000fe40000000a00 */
[----:B------:R-:W-:Y:S02]  /*19b0*/  LEA R4, P2, R2, UR12, 0x1 ;  /* 0x0000000c02047c11 */ /* 0x000fe4000f8408ff */
[----:B------:R-:W-:-:S04]  /*19c0*/  IADD3 R5, R3, R5, RZ ;  /* 0x0000000503057210 */ /* 0x000fc80007ffe0ff */
[----:B------:R-:W-:-:S05]  /*19d0*/  LEA.HI.X R5, R2, UR13, R5, 0x1, P2 ;  /* 0x0000000d02057c11 */ /* 0x000fca00090f0c05 */
[----:B------:R0:W-:Y:S02]  /*19e0*/  STG.E desc[UR8][R4.64], R7 ;  /* 0x0000000704007986 */ /* 0x0001e4000c101908 */
.L_x_1502:
[----:B------:R-:W-:Y:S05]  /*19f0*/  BSYNC B0 ;  /* 0x0000000000007941 */ /* 0x000fea0003800000 */
.L_x_1501:
[----:B------:R-:W-:Y:S05]  /*1a00*/  @!P1 BRA `(.L_x_1503) ;  /* 0x0000000000289947 */ /* 0x000fea0003800000 */
        /* <DEDUP_REMOVED lines=10> */
.L_x_1503:
[----:B------:R-:W-:Y:S01]  /*1ab0*/  ULDC.64 UR12, c[0x0][0x278] ;  /* 0x00009e00000c7ab9 */ /* 0x000fe20000000a00 */
[----:B0-----:R-:W-:Y:S01]  /*1ac0*/  SHF.R.S32.HI R5, RZ, 0x1f, R0 ;  /* 0x0000001fff057819 */ /* 0x001fe20000011400 */
[----:B------:R-:W-:Y:S01]  /*1ad0*/  BSSY B0, `(.L_x_1504) ;  /* 0x0000011000007945 */ /* 0x000fe20003800000 */
[----:B------:R-:W-:-:S04]  /*1ae0*/  ISETP.GE.U32.AND P1, PT, R0, UR12, PT ;  /* 0x0000000c00007c0c */ /* 0x000fc8000bf26070 */
[----:B------:R-:W-:-:S04]  /*1af0*/  ISETP.GE.AND.EX P1, PT, R5, UR13, PT, P1 ;  /* 0x0000000d05007c0c */ /* 0x000fc8000bf26310 */
[----:B------:R-:W-:-:S13]  /*1b00*/  ISETP.GT.U32.OR P1, PT, R20, 0x17f, P1 ;  /* 0x0000017f1400780c */ /* 0x000fda0000f24470 */
[----:B------:R-:W-:Y:S05]  /*1b10*/  @P1 BRA `(.L_x_1505) ;  /* 0x0000000000301947 */ /* 0x000fea0003800000 */
[----:B------:R-:W-:Y:S01]  /*1b20*/  ULDC.64 UR12, c[0x0][0x270] ;  /* 0x00009c00000c7ab9 */ /* 0x000fe20000000a00 */
[----:B------:R-:W-:Y:S01]  /*1b30*/  MOV R2, R24 ;  /* 0x0000001800027202 */ /* 0x000fe20000000f00 */
[----:B------:R-:W-:Y:S01]  /*1b40*/  IMAD R5, R5, UR12, RZ ;  /* 0x0000000c05057c24 */ /* 0x000fe2000f8e02ff */
[----:B------:R-:W-:Y:S02]  /*1b50*/  MOV R3, R27 ;  /* 0x0000001b00037202 */ /* 0x000fe40000000f00 */
[----:B------:R-:W-:Y:S01]  /*1b60*/  F2FP.BF16.F32.PACK_AB R9, R9, R6 ;  /* 0x000000060909723e */ /* 0x000fe200000010ff */
[C---:B------:R-:W-:Y:S02]  /*1b70*/  IMAD R5, R0.reuse, UR13, R5 ;  /* 0x0000000d00057c24 */ /* 0x040fe4000f8e0205 */
[----:B------:R-:W-:Y:S01]  /*1b80*/  IMAD.WIDE.U32 R2, R0, UR12, R2 ;  /* 0x0000000c00027c25 */ /* 0x000fe2000f8e0002 */
[----:B------:R-:W-:Y:S02]  /*1b90*/  ULDC.64 UR12, c[0x0][0x210] ;  /* 0x00008400000c7ab9 */ /* 0x000fe40000000a00 */
[----:B------:R-:W-:-:S02]  /*1ba0*/  LEA R4, P1, R2, UR12, 0x1 ;  /* 0x0000000c02047c11 */ /* 0x000fc4000f8208ff */
[----:B------:R-:W-:-:S04]  /*1bb0*/  IADD3 R5, R3, R5, RZ ;  /* 0x0000000503057210 */ /* 0x000fc80007ffe0ff */
[----:B------:R-:W-:-:S05]  /*1bc0*/  LEA.HI.X R5, R2, UR13, R5, 0x1, P1 ;  /* 0x0000000d02057c11 */ /* 0x000fca00088f0c05 */
[----:B------:R0:W-:Y:S02]  /*1bd0*/  STG.E desc[UR8][R4.64], R9 ;  /* 0x0000000904007986 */ /* 0x0001e4000c101908 */
.L_x_1505:
[----:B------:R-:W-:Y:S05]  /*1be0*/  BSYNC B0 ;  /* 0x0000000000007941 */ /* 0x000fea0003800000 */
.L_x_1504:
[----:B------:R-:W1:Y:S01]  /*1bf0*/  LDC R0, c[0x0][0x10] ;  /* 0x00000400ff007b82 */ /* 0x000e620000000800 */
[----:B------:R-:W-:Y:S02]  /*1c00*/  IADD3 R17, R17, 0x1, RZ ;  /* 0x0000000111117810 */ /* 0x000fe40007ffe0ff */
[----:B-1----:R-:W-:-:S04]  /*1c10*/  IADD3 R21, R0, R21, RZ ;  /* 0x0000001500157210 */ /* 0x002fc80007ffe0ff */
[----:B------:R-:W-:-:S13]  /*1c20*/  ISETP.GE.AND P1, PT, R21, UR4, PT ;  /* 0x0000000415007c0c */ /* 0x000fda000bf26270 */
[----:B------:R-:W-:Y:S05]  /*1c30*/  @!P1 BRA `(.L_x_1506) ;  /* 0xffffffe4006c9947 */ /* 0x000fea000383ffff */
[----:B------:R-:W-:Y:S05]  /*1c40*/  EXIT ;  /* 0x000000000000794d */ /* 0x000fea0003800000 */
.L_x_1507:
        /* <DEDUP_REMOVED lines=11> */
.L_x_2316:


//--------------------- .text._Z35group_norm_nhwc_fwd_one_pass_kernelI11Bf16IOFp32WLi256ELi12ELi384EEv26Group_norm_nhwc_fwd_params --------------------------
	.section	.text._Z35group_norm_nhwc_fwd_one_pass_kernelI11Bf16IOFp32WLi256ELi12ELi384EEv26Group_norm_nhwc_fwd_params,"ax",@progbits
	.align	128
        .global         _Z35group_norm_nhwc_fwd_one_pass_kernelI11Bf16IOFp32WLi256ELi12ELi384EEv26Group_norm_nhwc_fwd_params
        .type           _Z35group_norm_nhwc_fwd_one_pass_kernelI11Bf16IOFp32WLi256ELi12ELi384EEv26Group_norm_nhwc_fwd_params,@function
        .size           _Z35group_norm_nhwc_fwd_one_pass_kernelI11Bf16IOFp32WLi256ELi12ELi384EEv26Group_norm_nhwc_fwd_params,(.L_x_2317 - _Z35group_norm_nhwc_fwd_one_pass_kernelI11Bf16IOFp32WLi256ELi12ELi384EEv26Group_norm_nhwc_fwd_params)
        .other          _Z35group_norm_nhwc_fwd_one_pass_kernelI11Bf16IOFp32WLi256ELi12ELi384EEv26Group_norm_nhwc_fwd_params,@"STO_CUDA_ENTRY STV_DEFAULT"
_Z35group_norm_nhwc_fwd_one_pass_kernelI11Bf16IOFp32WLi256ELi12ELi384EEv26Group_norm_nhwc_fwd_params:
.text._Z35group_norm_nhwc_fwd_one_pass_kernelI11Bf16IOFp32WLi256ELi12ELi384EEv26Group_norm_nhwc_fwd_params:
        /* <DEDUP_REMOVED lines=11> */
[----:B------:R-:W-:-:S05]  /*00b0*/  ULDC.U8 UR10, c[0x0][0x28c] ;  /* 0x0000a300000a7ab9 */ /* 0x000fca0000000000 */
[----:B------:R-:W1:Y:S08]  /*00c0*/  LDC R19, c[0x0][0x294] ;  /* 0x0000a500ff137b82 */ /* 0x000e700000000800 */
[----:B------:R-:W2:Y:S01]  /*00d0*/  S2UR UR6, SR_CgaCtaId ;  /* 0x00000000000679c3 */ /* 0x000ea20000008800 */
[----:B0-----:R-:W-:Y:S01]  /*00e0*/  IMAD.WIDE.U32 R2, R4, -0x55555555, RZ ;  /* 0xaaaaaaab04027825 */ /* 0x001fe200078e00ff */
[----:B------:R-:W-:-:S04]  /*00f0*/  SHF.R.S32.HI R5, RZ, 0x1f, R4 ;  /* 0x0000001fff057819 */ /* 0x000fc80000011404 */
[----:B------:R-:W-:Y:S02]  /*0100*/  SHF.R.U32.HI R2, RZ, 0x2, R3 ;  /* 0x00000002ff027819 */ /* 0x000fe40000011603 */
[----:B------:R-:W-:Y:S01]  /*0110*/  LEA.HI R5, R5, R4, RZ, 0x5 ;  /* 0x0000000405057211 */ /* 0x000fe200078f28ff */
[----:B--2---:R-:W-:Y:S02]  /*0120*/  ULEA UR5, UR6, UR5, 0x18 ;  /* 0x0000000506057291 */ /* 0x004fe4000f8ec03f */
[----:B-1----:R-:W-:Y:S01]  /*0130*/  IMAD R19, R19, UR7, R2 ;  /* 0x0000000713137c24 */ /* 0x002fe2000f8e0202 */
[----:B------:R-:W-:Y:S01]  /*0140*/  SHF.R.S32.HI R0, RZ, 0x5, R5 ;  /* 0x00000005ff007819 */ /* 0x000fe20000011405 */
[----:B------:R-:W-:-:S03]  /*0150*/  HFMA2.MMA R2, -RZ, RZ, 0, 0 ;  /* 0x00000000ff027435 */ /* 0x000fc600000001ff */
[----:B------:R-:W-:Y:S02]  /*0160*/  ISETP.GE.U32.AND P0, PT, R19, UR8, PT ;  /* 0x0000000813007c0c */ /* 0x000fe4000bf06070 */
[----:B------:R-:W-:Y:S02]  /*0170*/  SHF.R.S32.HI R3, RZ, 0x1f, R19 ;  /* 0x0000001fff037819 */ /* 0x000fe40000011413 */
[----:B------:R-:W-:Y:S02]  /*0180*/  LEA R0, R0, UR5, 0x3 ;  /* 0x0000000500007c11 */ /* 0x000fe4000f8e18ff */
[----:B------:R-:W-:Y:S01]  /*0190*/  ISETP.GE.AND.EX P0, PT, R3, UR9, PT, P0 ;  /* 0x0000000903007c0c */ /* 0x000fe2000bf06300 */
[----:B------:R-:W-:Y:S01]  /*01a0*/  ULDC.64 UR8, c[0x0][0x208] ;  /* 0x0000820000087ab9 */ /* 0x000fe20000000a00 */
[----:B------:R-:W-:Y:S02]  /*01b0*/  IADD3 R18, R19, 0x40, RZ ;  /* 0x0000004013127810 */ /* 0x000fe40007ffe0ff */
[----:B------:R-:W-:-:S13]  /*01c0*/  ISETP.LT.U32.AND P0, PT, R4, 0x180, !P0 ;  /* 0x000001800400780c */ /* 0x000fda0004701070 */
.L_x_1529:
[----:B01----:R-:W0:Y:S01]  /*01d0*/  LDC R7, c[0x0][0x288] ;  /* 0x0000a200ff077b82 */ /* 0x003e220000000800 */
[----:B------:R-:W-:Y:S01]  /*01e0*/  IABS R10, R20 ;  /* 0x00000014000a7213 */ /* 0x000fe20000000000 */
[----:B------:R-:W-:Y:S01]  /*01f0*/  ULDC.64 UR14, c[0x0][0x278] ;  /* 0x00009e00000e7ab9 */ /* 0x000fe20000000a00 */
[----:B------:R-:W-:Y:S01]  /*0200*/  ULDC.64 UR12, c[0x0][0x280] ;  /* 0x0000a000000c7ab9 */ /* 0x000fe20000000a00 */
[----:B------:R-:W-:-:S04]  /*0210*/  IADD3 R15, R19, 0x80, RZ ;  /* 0x00000080130f7810 */ /* 0x000fc80007ffe0ff */
[----:B------:R-:W-:Y:S02]  /*0220*/  SHF.R.S32.HI R16, RZ, 0x1f, R15 ;  /* 0x0000001fff107819 */ /* 0x000fe4000001140f */
[----:B0-----:R-:W-:-:S04]  /*0230*/  IABS R6, R7 ;  /* 0x0000000700067213 */ /* 0x001fc80000000000 */
[----:B------:R-:W0:Y:S08]  /*0240*/  I2F.RP R5, R6 ;  /* 0x0000000600057306 */ /* 0x000e300000209400 */
[----:B0-----:R-:W0:Y:S02]  /*0250*/  MUFU.RCP R5, R5 ;  /* 0x0000000500057308 */ /* 0x001e240000001000 */
[----:B0--3--:R-:W-:-:S06]  /*0260*/  IADD3 R8, R5, 0xffffffe, RZ ;  /* 0x0ffffffe05087810 */ /* 0x009fcc0007ffe0ff */
[----:B------:R0:W1:Y:S02]  /*0270*/  F2I.FTZ.U32.TRUNC.NTZ R9, R8 ;  /* 0x0000000800097305 */ /* 0x000064000021f000 */
[----:B0-----:R-:W-:Y:S02]  /*0280*/  MOV R8, RZ ;  /* 0x000000ff00087202 */ /* 0x001fe40000000f00 */
[----:B-1----:R-:W-:-:S05]  /*0290*/  IADD3 R11, RZ, -R9, RZ ;  /* 0x80000009ff0b7210 */ /* 0x002fca0007ffe0ff */
[----:B------:R-:W-:-:S04]  /*02a0*/  IMAD R11, R11, R6, RZ ;  /* 0x000000060b0b7224 */ /* 0x000fc800078e02ff */
[----:B------:R-:W-:-:S06]  /*02b0*/  IMAD.HI.U32 R9, R9, R11, R8 ;  /* 0x0000000b09097227 */ /* 0x000fcc00078e0008 */
[----:B------:R-:W-:-:S04]  /*02c0*/  IMAD.HI.U32 R13, R9, R10, RZ ;  /* 0x0000000a090d7227 */ /* 0x000fc800078e00ff */
[----:B------:R-:W-:Y:S01]  /*02d0*/  IMAD.WIDE.U32 R8, R4, -0x55555555, RZ ;  /* 0xaaaaaaab04087825 */ /* 0x000fe200078e00ff */
[----:B------:R-:W-:-:S04]  /*02e0*/  IADD3 R5, -R13, RZ, RZ ;  /* 0x000000ff0d057210 */ /* 0x000fc80007ffe1ff */
[----:B------:R-:W-:Y:S01]  /*02f0*/  SHF.R.U32.HI R9, RZ, 0x2, R9 ;  /* 0x00000002ff097819 */ /* 0x000fe20000011609 */
[C---:B------:R-:W-:Y:S02]  /*0300*/  IMAD R5, R6.reuse, R5, R10 ;  /* 0x0000000506057224 */ /* 0x040fe400078e020a */
[----:B------:R-:W0:Y:S02]  /*0310*/  @P0 LDC.64 R10, c[0x0][0x270] ;  /* 0x00009c00ff0a0b82 */ /* 0x000e240000000a00 */
[----:B------:R-:W-:Y:S01]  /*0320*/  IMAD R9, R9, -0x6, R4 ;  /* 0xfffffffa09097824 */ /* 0x000fe200078e0204 */
[----:B------:R-:W-:-:S04]  /*0330*/  ISETP.GT.U32.AND P2, PT, R6, R5, PT ;  /* 0x000000050600720c */ /* 0x000fc80003f44070 */
[----:B------:R-:W-:-:S04]  /*0340*/  SHF.L.U32 R22, R9, 0x1, RZ ;  /* 0x0000000109167819 */ /* 0x000fc800000006ff */
[----:B------:R-:W-:-:S05]  /*0350*/  SHF.R.S32.HI R12, RZ, 0x1f, R22 ;  /* 0x0000001fff0c7819 */ /* 0x000fca0000011416 */
[-C--:B------:R-:W-:Y:S02]  /*0360*/  @!P2 IADD3 R5, R5, -R6.reuse, RZ ;  /* 0x800000060505a210 */ /* 0x080fe40007ffe0ff */
[----:B------:R-:W-:Y:S02]  /*0370*/  @!P2 IADD3 R13, R13, 0x1, RZ ;  /* 0x000000010d0da810 */ /* 0x000fe40007ffe0ff */
[----:B------:R-:W-:Y:S02]  /*0380*/  ISETP.GE.U32.AND P1, PT, R5, R6, PT ;  /* 0x000000060500720c */ /* 0x000fe40003f26070 */
[----:B------:R-:W-:Y:S02]  /*0390*/  LOP3.LUT R5, R20, R7, RZ, 0x3c, !PT ;  /* 0x0000000714057212 */ /* 0x000fe400078e3cff */
[----:B------:R-:W-:Y:S02]  /*03a0*/  ISETP.NE.AND P2, PT, R7, RZ, PT ;  /* 0x000000ff0700720c */ /* 0x000fe40003f45270 */
[----:B------:R-:W-:-:S02]  /*03b0*/  ISETP.GE.AND P3, PT, R5, RZ, PT ;  /* 0x000000ff0500720c */ /* 0x000fc40003f66270 */
[----:B------:R-:W-:-:S05]  /*03c0*/  SHF.R.S32.HI R5, RZ, 0x1f, R18 ;  /* 0x0000001fff057819 */ /* 0x000fca0000011412 */
[----:B------:R-:W-:Y:S02]  /*03d0*/  @P1 IADD3 R13, R13, 0x1, RZ ;  /* 0x000000010d0d1810 */ /* 0x000fe40007ffe0ff */
[----:B------:R-:W-:-:S04]  /*03e0*/  ISETP.GE.U32.AND P1, PT, R18, UR14, PT ;  /* 0x0000000e12007c0c */ /* 0x000fc8000bf26070 */
[----:B------:R-:W-:Y:S02]  /*03f0*/  @!P3 IADD3 R13, -R13, RZ, RZ ;  /* 0x000000ff0d0db210 */ /* 0x000fe40007ffe1ff */
[----:B------:R-:W-:Y:S02]  /*0400*/  @!P2 LOP3.LUT R13, RZ, R7, RZ, 0x33, !PT ;  /* 0x00000007ff0da212 */ /* 0x000fe400078e33ff */
[----:B------:R-:W-:Y:S02]  /*0410*/  ISETP.GE.AND.EX P1, PT, R5, UR15, PT, P1 ;  /* 0x0000000f05007c0c */ /* 0x000fe4000bf26310 */
[----:B------:R-:W-:Y:S02]  /*0420*/  IADD3 R21, -R13, RZ, RZ ;  /* 0x000000ff0d157210 */ /* 0x000fe40007ffe1ff */
[----:B------:R-:W-:Y:S02]  /*0430*/  ISETP.GT.U32.OR P1, PT, R4, 0x17f, P1 ;  /* 0x0000017f0400780c */ /* 0x000fe40000f24470 */
[----:B------:R-:W-:Y:S01]  /*0440*/  SHF.R.S32.HI R8, RZ, 0x1f, R13 ;  /* 0x0000001fff087819 */ /* 0x000fe2000001140d */
[----:B------:R-:W-:-:S02]  /*0450*/  IMAD R21, R7, R21, R20 ;  /* 0x0000001507157224 */ /* 0x000fc400078e0214 */
[----:B------:R-:W1:Y:S02]  /*0460*/  @P0 LDC.64 R6, c[0x0][0x220] ;  /* 0x00008800ff060b82 */ /* 0x000e640000000a00 */
[----:B------:R-:W-:Y:S02]  /*0470*/  IMAD R21, R21, 0xc, RZ ;  /* 0x0000000c15157824 */ /* 0x000fe400078e02ff */
[----:B------:R-:W-:-:S03]  /*0480*/  IMAD R14, R8, UR12, RZ ;  /* 0x0000000c080e7c24 */ /* 0x000fc6000f8e02ff */
[----:B------:R-:W-:Y:S01]  /*0490*/  IADD3 R22, P2, R22, R21, RZ ;  /* 0x0000001516167210 */ /* 0x000fe20007f5e0ff */
[----:B------:R-:W2:Y:S01]  /*04a0*/  @!P1 LDC.64 R8, c[0x0][0x270] ;  /* 0x00009c00ff089b82 */ /* 0x000ea20000000a00 */
[----:B------:R-:W-:Y:S01]  /*04b0*/  IMAD R25, R13, UR13, R14 ;  /* 0x0000000d0d197c24 */ /* 0x000fe2000f8e020e */
[----:B------:R-:W-:Y:S02]  /*04c0*/  IADD3 R14, R19, 0xc0, RZ ;  /* 0x000000c0130e7810 */ /* 0x000fe40007ffe0ff */
[----:B------:R-:W-:Y:S01]  /*04d0*/  LEA.HI.X.SX32 R23, R21, R12, 0x1, P2 ;  /* 0x0000000c15177211 */ /* 0x000fe200010f0eff */
[----:B0-----:R-:W-:Y:S01]  /*04e0*/  @P0 IMAD R12, R3, R10, RZ ;  /* 0x0000000a030c0224 */ /* 0x001fe200078e02ff */
[----:B------:R-:W-:Y:S02]  /*04f0*/  ISETP.GE.U32.AND P2, PT, R15, UR14, PT ;  /* 0x0000000e0f007c0c */ /* 0x000fe4000bf46070 */
[----:B------:R-:W-:Y:S01]  /*0500*/  SHF.R.S32.HI R17, RZ, 0x1f, R14 ;  /* 0x0000001fff117819 */ /* 0x000fe2000001140e */
[----:B------:R-:W-:Y:S01]  /*0510*/  IMAD.WIDE.U32 R22, R13, UR12, R22 ;  /* 0x0000000c0d167c25 */ /* 0x000fe2000f8e0016 */
[----:B------:R-:W-:-:S03]  /*0520*/  ISETP.GE.AND.EX P2, PT, R16, UR15, PT, P2 ;  /* 0x0000000f10007c0c */ /* 0x000fc6000bf46320 */
[----:B------:R-:W-:Y:S01]  /*0530*/  @P0 IMAD R13, R19, R11, R12 ;  /* 0x0000000b130d0224 */ /* 0x000fe200078e020c */
[----:B------:R-:W-:Y:S02]  /*0540*/  IADD3 R25, R23, R25, RZ ;  /* 0x0000001917197210 */ /* 0x000fe40007ffe0ff */
[----:B------:R-:W-:Y:S02]  /*0550*/  @P0 MOV R24, R22 ;  /* 0x0000001600180202 */ /* 0x000fe40000000f00 */
[----:B------:R-:W-:-:S03]  /*0560*/  ISETP.GT.U32.OR P2, PT, R4, 0x17f, P2 ;  /* 0x0000017f0400780c */ /* 0x000fc60001744470 */
[----:B------:R-:W-:Y:S02]  /*0570*/  @P0 IMAD.WIDE.U32 R26, R19, R10, R24 ;  /* 0x0000000a131a0225 */ /* 0x000fe400078e0018 */
[----:B------:R-:W0:Y:S03]  /*0580*/  @!P1 LDC.64 R10, c[0x0][0x220] ;  /* 0x00008800ff0a9b82 */ /* 0x000e260000000a00 */
[----:B------:R-:W-:Y:S02]  /*0590*/  @P0 IADD3 R13, R27, R13, RZ ;  /* 0x0000000d1b0d0210 */ /* 0x000fe40007ffe0ff */
[C---:B-1----:R-:W-:Y:S02]  /*05a0*/  @P0 LEA R12, P3, R26.reuse, R6, 0x1 ;  /* 0x000000061a0c0211 */ /* 0x042fe400078608ff */
[----:B------:R-:W-:Y:S02]  /*05b0*/  @!P1 MOV R27, R25 ;  /* 0x00000019001b9202 */ /* 0x000fe40000000f00 */
[----:B------:R-:W-:Y:S01]  /*05c0*/  @P0 LEA.HI.X R13, R26, R7, R13, 0x1, P3 ;  /* 0x000000071a0d0211 */ /* 0x000fe200018f0c0d */
[----:B--2---:R-:W-:Y:S01]  /*05d0*/  @!P1 IMAD R7, R5, R8, RZ ;  /* 0x0000000805079224 */ /* 0x004fe200078e02ff */
[----:B------:R-:W-:-:S02]  /*05e0*/  @!P1 MOV R26, R22 ;  /* 0x00000016001a9202 */ /* 0x000fc40000000f00 */
[----:B------:R-:W-:Y:S01]  /*05f0*/  ISETP.GE.U32.AND P3, PT, R14, UR14, PT ;  /* 0x0000000e0e007c0c */ /* 0x000fe2000bf66070 */
[C---:B------:R-:W-:Y:S01]  /*0600*/  @!P1 IMAD R7, R18.reuse, R9, R7 ;  /* 0x0000000912079224 */ /* 0x040fe200078e0207 */
[----:B------:R-:W-:Y:S01]  /*0610*/  MOV R6, RZ ;  /* 0x000000ff00067202 */ /* 0x000fe20000000f00 */
[----:B------:R-:W-:Y:S01]  /*0620*/  @!P1 IMAD.WIDE.U32 R26, R18, R8, R26 ;  /* 0x00000008121a9225 */ /* 0x000fe200078e001a */
[----:B------:R-:W-:Y:S01]  /*0630*/  ISETP.GE.AND.EX P3, PT, R17, UR15, PT, P3 ;  /* 0x0000000f11007c0c */ /* 0x000fe2000bf66330 */
[----:B------:R-:W1:Y:S03]  /*0640*/  @!P2 LDC.64 R8, c[0x0][0x270] ;  /* 0x00009c00ff08ab82 */ /* 0x000e660000000a00 */
[----:B------:R-:W-:Y:S01]  /*0650*/  ISETP.GT.U32.OR P3, PT, R4, 0x17f, P3 ;  /* 0x0000017f0400780c */ /* 0x000fe20001f64470 */
[----:B------:R0:W2:Y:S01]  /*0660*/  @P0 LDG.E R6, desc[UR8][R12.64] ;  /* 0x000000080c060981 */ /* 0x0000a2000c1e1900 */
[----:B------:R-:W-:-:S02]  /*0670*/  @!P1 IADD3 R7, R27, R7, RZ ;  /* 0x000000071b079210 */ /* 0x000fc40007ffe0ff */
[----:B0-----:R-:W-:-:S04]  /*0680*/  @!P1 LEA R12, P4, R26, R10, 0x1 ;  /* 0x0000000a1a0c9211 */ /* 0x001fc800078808ff */
[----:B------:R-:W-:Y:S02]  /*0690*/  @!P1 LEA.HI.X R13, R26, R11, R7, 0x1, P4 ;  /* 0x0000000b1a0d9211 */ /* 0x000fe400020f0c07 */
[----:B------:R-:W-:-:S03]  /*06a0*/  MOV R7, RZ ;  /* 0x000000ff00077202 */ /* 0x000fc60000000f00 */
[----:B------:R-:W0:Y:S01]  /*06b0*/  @!P3 LDC.64 R10, c[0x0][0x270] ;  /* 0x00009c00ff0abb82 */ /* 0x000e220000000a00 */
[----:B------:R-:W-:Y:S02]  /*06c0*/  @!P2 MOV R26, R22 ;  /* 0x00000016001aa202 */ /* 0x000fe40000000f00 */
[-C--:B------:R-:W-:Y:S01]  /*06d0*/  @!P2 MOV R27, R25.reuse ;  /* 0x00000019001ba202 */ /* 0x080fe20000000f00 */
[----:B------:R3:W4:Y:S01]  /*06e0*/  @!P1 LDG.E R7, desc[UR8][R12.64] ;  /* 0x000000080c079981 */ /* 0x000722000c1e1900 */
[----:B-1----:R-:W-:Y:S01]  /*06f0*/  @!P2 IMAD R16, R16, R8, RZ ;  /* 0x000000081010a224 */ /* 0x002fe200078e02ff */
[----:B------:R-:W-:Y:S01]  /*0700*/  @!P3 MOV R28, R22 ;  /* 0x00000016001cb202 */ /* 0x000fe20000000f00 */
[----:B------:R-:W-:Y:S01]  /*0710*/  @!P2 IMAD.WIDE.U32 R26, R15, R8, R26 ;  /* 0x000000080f1aa225 */ /* 0x000fe200078e001a */
[----:B------:R-:W-:-:S03]  /*0720*/  @!P3 MOV R29, R25 ;  /* 0x00000019001db202 */ /* 0x000fc60000000f00 */
[----:B------:R-:W-:Y:S02]  /*0730*/  @!P2 IMAD R16, R15, R9, R16 ;  /* 0x000000090f10a224 */ /* 0x000fe400078e0210 */
[----:B------:R-:W1:Y:S03]  /*0740*/  @!P3 LDC.64 R8, c[0x0][0x220] ;  /* 0x00008800ff08bb82 */ /* 0x000e660000000a00 */
[----:B------:R-:W-:-:S05]  /*0750*/  @!P2 IADD3 R16, R27, R16, RZ ;  /* 0x000000101b10a210 */ /* 0x000fca0007ffe0ff */
[----:B---3--:R-:W3:Y:S01]  /*0760*/  @!P2 LDC.64 R12, c[0x0][0x220] ;  /* 0x00008800ff0cab82 */ /* 0x008ee20000000a00 */
[-C--:B0-----:R-:W-:Y:S02]  /*0770*/  @!P3 IMAD R17, R17, R10.reuse, RZ ;  /* 0x0000000a1111b224 */ /* 0x081fe400078e02ff */
[----:B------:R-:W-:-:S04]  /*0780*/  @!P3 IMAD.WIDE.U32 R28, R14, R10, R28 ;  /* 0x0000000a0e1cb225 */ /* 0x000fc800078e001c */
[----:B------:R-:W-:-:S05]  /*0790*/  @!P3 IMAD R11, R14, R11, R17 ;  /* 0x0000000b0e0bb224 */ /* 0x000fca00078e0211 */
[----:B------:R-:W-:Y:S02]  /*07a0*/  @!P3 IADD3 R11, R29, R11, RZ ;  /* 0x0000000b1d0bb210 */ /* 0x000fe40007ffe0ff */
[----:B---3--:R-:W-:-:S04]  /*07b0*/  @!P2 LEA R12, P1, R26, R12, 0x1 ;  /* 0x0000000c1a0ca211 */ /* 0x008fc800078208ff */
[----:B------:R-:W-:Y:S02]  /*07c0*/  @!P2 LEA.HI.X R13, R26, R13, R16, 0x1, P1 ;  /* 0x0000000d1a0da211 */ /* 0x000fe400008f0c10 */
[----:B------:R-:W-:Y:S02]  /*07d0*/  CS2R R16, SRZ ;  /* 0x0000000000107805 */ /* 0x000fe4000001ff00 */
[----:B-1----:R-:W-:-:S04]  /*07e0*/  @!P3 LEA R8, P1, R28, R8, 0x1 ;  /* 0x000000081c08b211 */ /* 0x002fc800078208ff */
[----:B------:R-:W-:Y:S01]  /*07f0*/  @!P3 LEA.HI.X R9, R28, R9, R11, 0x1, P1 ;  /* 0x000000091c09b211 */ /* 0x000fe200008f0c0b */
[----:B------:R-:W3:Y:S04]  /*0800*/  @!P2 LDG.E R16, desc[UR8][R12.64] ;  /* 0x000000080c10a981 */ /* 0x000ee8000c1e1900 */
[----:B------:R0:W5:Y:S01]  /*0810*/  @!P3 LDG.E R17, desc[UR8][R8.64] ;  /* 0x000000080811b981 */ /* 0x000162000c1e1900 */
[----:B------:R-:W-:Y:S01]  /*0820*/  ISETP.NE.AND P2, PT, R4, RZ, PT ;  /* 0x000000ff0400720c */ /* 0x000fe20003f45270 */
[----:B------:R-:W-:Y:S01]  /*0830*/  BSSY B0, `(.L_x_1508) ;  /* 0x000005e000007945 */ /* 0x000fe20003800000 */
[----:B--2---:R-:W-:-:S04]  /*0840*/  PRMT R10, R6, 0x7632, R10 ;  /* 0x00007632060a7816 */ /* 0x004fc8000000000a */
[----:B------:R-:W-:Y:S02]  /*0850*/  SHF.L.U32 R11, R10, 0x10, RZ ;  /* 0x000000100a0b7819 */ /* 0x000fe400000006ff */
[----:B------:R-:W-:-:S03]  /*0860*/  SHF.L.U32 R10, R6, 0x10, RZ ;  /* 0x00000010060a7819 */ /* 0x000fc600000006ff */
[----:B------:R-:W-:Y:S02]  /*0870*/  FMUL.FTZ R15, R11, R11 ;  /* 0x0000000b0b0f7220 */ /* 0x000fe40000410000 */
[C---:B------:R-:W-:Y:S02]  /*0880*/  FADD.FTZ R11, R10.reuse, R11 ;  /* 0x0000000b0a0b7221 */ /* 0x040fe40000010000 */
[----:B------:R-:W-:Y:S02]  /*0890*/  FFMA.FTZ R15, R10, R10, R15 ;  /* 0x0000000a0a0f7223 */ /* 0x000fe4000001000f */
[----:B0-----:R-:W-:Y:S02]  /*08a0*/  FADD.FTZ R8, RZ, R11 ;  /* 0x0000000bff087221 */ /* 0x001fe40000010000 */
[----:B------:R-:W-:Y:S01]  /*08b0*/  FADD.FTZ R10, RZ, R15 ;  /* 0x0000000fff0a7221 */ /* 0x000fe20000010000 */
[----:B----4-:R-:W-:-:S04]  /*08c0*/  PRMT R14, R7, 0x7632, R14 ;  /* 0x00007632070e7816 */ /* 0x010fc8000000000e */
[----:B------:R-:W-:Y:S02]  /*08d0*/  SHF.L.U32 R27, R14, 0x10, RZ ;  /* 0x000000100e1b7819 */ /* 0x000fe400000006ff */
[----:B------:R-:W-:-:S03]  /*08e0*/  SHF.L.U32 R14, R7, 0x10, RZ ;  /* 0x00000010070e7819 */ /* 0x000fc600000006ff */
[----:B------:R-:W-:Y:S02]  /*08f0*/  FMUL.FTZ R13, R27, R27 ;  /* 0x0000001b1b0d7220 */ /* 0x000fe40000410000 */
[C---:B------:R-:W-:Y:S02]  /*0900*/  FADD.FTZ R27, R14.reuse, R27 ;  /* 0x0000001b0e1b7221 */ /* 0x040fe40000010000 */
[----:B------:R-:W-:Y:S02]  /*0910*/  FFMA.FTZ R13, R14, R14, R13 ;  /* 0x0000000e0e0d7223 */ /* 0x000fe4000001000d */
[----:B------:R-:W0:Y:S01]  /*0920*/  S2R R14, SR_LANEID ;  /* 0x00000000000e7919 */ /* 0x000e220000000000 */
[----:B------:R-:W-:Y:S01]  /*0930*/  FADD.FTZ R8, R8, R27 ;  /* 0x0000001b08087221 */ /* 0x000fe20000010000 */
[----:B------:R-:W-:Y:S01]  /*0940*/  FADD.FTZ R10, R10, R13 ;  /* 0x0000000d0a0a7221 */ /* 0x000fe20000010000 */
[C---:B0-----:R-:W-:Y:S02]  /*0950*/  ISETP.GT.AND P1, PT, R14.reuse, 0x1e, PT ;  /* 0x0000001e0e00780c */ /* 0x041fe40003f24270 */
[----:B------:R-:W-:-:S02]  /*0960*/  ISETP.NE.AND P3, PT, R14, RZ, PT ;  /* 0x000000ff0e00720c */ /* 0x000fc40003f65270 */
[C---:B---3--:R-:W-:Y:S02]  /*0970*/  PRMT R9, R16.reuse, 0x7632, R9 ;  /* 0x0000763210097816 */ /* 0x048fe40000000009 */
[----:B------:R-:W-:Y:S02]  /*0980*/  SHF.L.U32 R11, R16, 0x10, RZ ;  /* 0x00000010100b7819 */ /* 0x000fe400000006ff */
[----:B------:R-:W-:Y:S02]  /*0990*/  SHF.L.U32 R12, R9, 0x10, RZ ;  /* 0x00000010090c7819 */ /* 0x000fe400000006ff */
[----:B-----5:R-:W-:-:S03]  /*09a0*/  PRMT R9, R17, 0x7632, R9 ;  /* 0x0000763211097816 */ /* 0x020fc60000000009 */
[----:B------:R-:W-:Y:S01]  /*09b0*/  FMUL.FTZ R26, R12, R12 ;  /* 0x0000000c0c1a7220 */ /* 0x000fe20000410000 */
[----:B------:R-:W-:Y:S01]  /*09c0*/  SHF.L.U32 R9, R9, 0x10, RZ ;  /* 0x0000001009097819 */ /* 0x000fe200000006ff */
[----:B------:R-:W-:Y:S01]  /*09d0*/  FADD.FTZ R13, R11, R12 ;  /* 0x0000000c0b0d7221 */ /* 0x000fe20000010000 */
[----:B------:R-:W-:Y:S01]  /*09e0*/  SHF.L.U32 R12, R17, 0x10, RZ ;  /* 0x00000010110c7819 */ /* 0x000fe200000006ff */
[----:B------:R-:W-:Y:S02]  /*09f0*/  FFMA.FTZ R11, R11, R11, R26 ;  /* 0x0000000b0b0b7223 */ /* 0x000fe4000001001a */
[----:B------:R-:W-:Y:S01]  /*0a00*/  FMUL.FTZ R15, R9, R9 ;  /* 0x00000009090f7220 */ /* 0x000fe20000410000 */
[----:B------:R-:W-:Y:S01]  /*0a10*/  FADD.FTZ R8, R8, R13 ;  /* 0x0000000d08087221 */ /* 0x000fe20000010000 */
[----:B------:R-:W-:Y:S01]  /*0a20*/  FADD.FTZ R10, R10, R11 ;  /* 0x0000000b0a0a7221 */ /* 0x000fe20000010000 */
[C---:B------:R-:W-:Y:S01]  /*0a30*/  FADD.FTZ R9, R12.reuse, R9 ;  /* 0x000000090c097221 */ /* 0x040fe20000010000 */
[----:B------:R-:W-:-:S03]  /*0a40*/  FFMA.FTZ R15, R12, R12, R15 ;  /* 0x0000000c0c0f7223 */ /* 0x000fc6000001000f */
        /* <DEDUP_REMOVED lines=33> */
[----:B------:R-:W2:Y:S01]  /*0c60*/  LDS.128 R8, [UR5+0x20] ;  /* 0x00002005ff087984 */ /* 0x000ea20008000c00 */
[----:B-1----:R-:W-:Y:S01]  /*0c70*/  FADD.FTZ R27, R12, R14 ;  /* 0x0000000e0c1b7221 */ /* 0x002fe20000010000 */
[----:B------:R-:W-:Y:S02]  /*0c80*/  FADD.FTZ R26, R13, R15 ;  /* 0x0000000f0d1a7221 */ /* 0x000fe40000010000 */
[----:B0-----:R-:W0:Y:S01]  /*0c90*/  LDS.128 R12, [UR5+0x30] ;  /* 0x00003005ff0c7984 */ /* 0x001e220008000c00 */
[----:B--2---:R-:W-:Y:S01]  /*0ca0*/  FADD.FTZ R27, R27, R8 ;  /* 0x000000081b1b7221 */ /* 0x004fe20000010000 */
[----:B------:R-:W-:-:S03]  /*0cb0*/  FADD.FTZ R26, R26, R9 ;  /* 0x000000091a1a7221 */ /* 0x000fc60000010000 */
        /* <DEDUP_REMOVED lines=21> */
.L_x_1509:
[----:B------:R-:W-:Y:S05]  /*0e10*/  BSYNC B0 ;  /* 0x0000000000007941 */ /* 0x000fea0003800000 */
.L_x_1508:
[----:B------:R-:W1:Y:S01]  /*0e20*/  LDC R10, c[0x0][0xc] ;  /* 0x00000300ff0a7b82 */ /* 0x000e620000000800 */
[----:B------:R-:W-:Y:S02]  /*0e30*/  PRMT R14, R7, 0x7632, R14 ;  /* 0x00007632070e7816 */ /* 0x000fe4000000000e */
[----:B-1----:R-:W-:-:S13]  /*0e40*/  ISETP.GE.U32.AND P1, PT, R10, 0x2, PT ;  /* 0x000000020a00780c */ /* 0x002fda0003f26070 */
[----:B------:R-:W-:Y:S05]  /*0e50*/  @!P1 BRA `(.L_x_1510) ;  /* 0x0000000800709947 */ /* 0x000fea0003800000 */
[----:B------:R-:W-:Y:S05]  /*0e60*/  @P2 BRA `(.L_x_1511) ;  /* 0x0000000000742947 */ /* 0x000fea0003800000 */
[----:B------:R-:W1:Y:S01]  /*0e70*/  LDC R15, c[0x0][0x10] ;  /* 0x00000400ff0f7b82 */ /* 0x000e620000000800 */
[----:B------:R-:W2:Y:S01]  /*0e80*/  S2R R11, SR_CTAID.Y ;  /* 0x00000000000b7919 */ /* 0x000ea20000002600 */
[C---:B------:R-:W-:Y:S02]  /*0e90*/  LOP3.LUT R8, R2.reuse, 0x1, RZ, 0xc0, !PT ;  /* 0x0000000102087812 */ /* 0x040fe400078ec0ff */
[----:B------:R-:W-:-:S04]  /*0ea0*/  LOP3.LUT P1, RZ, R2, 0x2, RZ, 0xc0, !PT ;  /* 0x0000000202ff7812 */ /* 0x000fc8000782c0ff */
[----:B------:R-:W3:Y:S01]  /*0eb0*/  LDC.64 R26, c[0x0][0x248] ;  /* 0x00009200ff1a7b82 */ /* 0x000ee20000000a00 */
[----:B-1----:R-:W-:-:S04]  /*0ec0*/  IMAD R8, R8, R15, RZ ;  /* 0x0000000f08087224 */ /* 0x002fc800078e02ff */
[----:B------:R-:W-:-:S05]  /*0ed0*/  IMAD R9, R8, R10, RZ ;  /* 0x0000000a08097224 */ /* 0x000fca00078e02ff */
[----:B------:R-:W-:Y:S01]  /*0ee0*/  SHF.L.U32 R9, R9, 0x1, RZ ;  /* 0x0000000109097819 */ /* 0x000fe200000006ff */
[----:B--2---:R-:W-:Y:S01]  /*0ef0*/  IMAD R15, R15, UR7, R11 ;  /* 0x000000070f0f7c24 */ /* 0x004fe2000f8e020b */
[----:B------:R-:W-:-:S03]  /*0f00*/  IADD3 R11, R8, R11, RZ ;  /* 0x0000000b080b7210 */ /* 0x000fc60007ffe0ff */
[----:B---3--:R-:W-:Y:S02]  /*0f10*/  IMAD.WIDE R26, R9, 0x4, R26 ;  /* 0x00000004091a7825 */ /* 0x008fe400078e021a */
[----:B------:R-:W1:Y:S01]  /*0f20*/  LDC.64 R8, c[0x0][0x240] ;  /* 0x00009000ff087b82 */ /* 0x000e620000000a00 */
[----:B------:R-:W-:Y:S01]  /*0f30*/  SEL R28, R10, RZ, !P1 ;  /* 0x000000ff0a1c7207 */ /* 0x000fe20004800000 */
[----:B------:R-:W-:Y:S01]  /*0f40*/  IMAD.WIDE.U32 R26, R15, 0x8, R26 ;  /* 0x000000080f1a7825 */ /* 0x000fe200078e001a */
[----:B------:R-:W-:-:S04]  /*0f50*/  MOV R15, 0xffffffff ;  /* 0xffffffff000f7802 */ /* 0x000fc80000000f00 */
[----:B------:R2:W-:Y:S01]  /*0f60*/  STG.E.64 desc[UR8][R26.64], R12 ;  /* 0x0000000c1a007986 */ /* 0x0005e2000c101b08 */
[----:B-1----:R-:W-:Y:S01]  /*0f70*/  IMAD.WIDE.U32 R8, R11, 0x4, R8 ;  /* 0x000000040b087825 */ /* 0x002fe200078e0008 */
[----:B------:R-:W-:Y:S02]  /*0f80*/  SEL R11, R15, 0x1, P1 ;  /* 0x000000010f0b7807 */ /* 0x000fe40000800000 */
[----:B------:R-:W-:Y:S01]  /*0f90*/  ISETP.NE.AND P1, PT, R28, -0x1, PT ;  /* 0xffffffff1c00780c */ /* 0x000fe20003f25270 */
[----:B------:R-:W-:Y:S06]  /*0fa0*/  MEMBAR.ALL.GPU ;  /* 0x0000000000007992 */ /* 0x000fec000000a000 */
[----:B------:R-:W-:-:S00]  /*0fb0*/  ERRBAR ;  /* 0x00000000000079ab */ /* 0x000fc00000000000 */
[----:B------:R-:W-:Y:S06]  /*0fc0*/  CGAERRBAR ;  /* 0x00000000000075ab */ /* 0x000fec0000000000 */
[----:B------:R2:W-:Y:S01]  /*0fd0*/  REDG.E.ADD.S32.STRONG.GPU desc[UR8][R8.64], R11 ;  /* 0x0000000b0800798e */ /* 0x0005e2000c10e388 */
[----:B------:R-:W-:Y:S05]  /*0fe0*/  @!P1 BRA `(.L_x_1511) ;  /* 0x0000000000149947 */ /* 0x000fea0003800000 */
.L_x_1512:
[----:B--2---:R-:W2:Y:S04]  /*0ff0*/  LDG.E.STRONG.GPU R11, desc[UR8][R8.64] ;  /* 0x00000008080b7981 */ /* 0x004ea8000c1ef900 */
[----:B--2---:R-:W-:Y:S01]  /*1000*/  CCTL.IVALL ;  /* 0x00000000ff00798f */ /* 0x004fe20002000000 */
[----:B------:R-:W-:Y:S05]  /*1010*/  YIELD ;  /* 0x0000000000007946 */ /* 0x000fea0003800000 */
[----:B------:R-:W-:-:S13]  /*1020*/  ISETP.NE.AND P1, PT, R11, R28, PT ;  /* 0x0000001c0b00720c */ /* 0x000fda0003f25270 */
[----:B------:R-:W-:Y:S05]  /*1030*/  @P1 BRA `(.L_x_1512) ;  /* 0xfffffffc00ec1947 */ /* 0x000fea000383ffff */
.L_x_1511:
[----:B------:R-:W-:Y:S01]  /*1040*/  ISETP.NE.AND P1, PT, R10, RZ, PT ;  /* 0x000000ff0a00720c */ /* 0x000fe20003f25270 */
[----:B------:R-:W-:Y:S05]  /*1050*/  WARPSYNC.ALL ;  /* 0x0000000000007948 */ /* 0x000fea0003800000 */
[----:B------:R-:W-:Y:S07]  /*1060*/  BAR.SYNC.DEFER_BLOCKING 0x0 ;  /* 0x0000000000007b1d */ /* 0x000fee0000010000 */
[----:B------:R-:W-:Y:S05]  /*1070*/  @!P1 BRA `(.L_x_1510) ;  /* 0x0000000400e89947 */ /* 0x000fea0003800000 */
[----:B--2---:R-:W-:Y:S01]  /*1080*/  IADD3 R8, R10, -0x1, RZ ;  /* 0xffffffff0a087810 */ /* 0x004fe20007ffe0ff */
[----:B------:R-:W-:-:S03]  /*1090*/  HFMA2.MMA R11, -RZ, RZ, 0, 0 ;  /* 0x00000000ff0b7435 */ /* 0x000fc600000001ff */
[----:B------:R-:W-:-:S13]  /*10a0*/  ISETP.GE.U32.AND P1, PT, R8, 0x3, PT ;  /* 0x000000030800780c */ /* 0x000fda0003f26070 */
[----:B------:R-:W-:Y:S05]  /*10b0*/  @!P1 BRA `(.L_x_1513) ;  /* 0x0000000400089947 */ /* 0x000fea0003800000 */
[----:B------:R-:W-:Y:S02]  /*10c0*/  LOP3.LUT R15, R10, 0x3, RZ, 0xc0, !PT ;  /* 0x000000030a0f7812 */ /* 0x000fe400078ec0ff */
[----:B------:R-:W-:Y:S02]  /*10d0*/  MOV R11, RZ ;  /* 0x000000ff000b7202 */ /* 0x000fe40000000f00 */
[----:B------:R-:W-:-:S07]  /*10e0*/  IADD3 R15, -R15, R10, RZ ;  /* 0x0000000a0f0f7210 */ /* 0x000fce0007ffe1ff */
.L_x_1514:
[----:B------:R-:W-:-:S13]  /*10f0*/  ISETP.EQ.OR P1, PT, R11, UR7, P2 ;  /* 0x000000070b007c0c */ /* 0x000fda0009722670 */
[----:B------:R-:W1:Y:S01]  /*1100*/  @!P1 S2R R27, SR_CTAID.Y ;  /* 0x00000000001b9919 */ /* 0x000e620000002600 */
[----:B------:R-:W2:Y:S01]  /*1110*/  @!P1 LDC R8, c[0x0][0x10] ;  /* 0x00000400ff089b82 */ /* 0x000ea20000000800 */
[----:B------:R-:W-:-:S05]  /*1120*/  @!P1 LOP3.LUT R29, R2, 0x1, RZ, 0xc0, !PT ;  /* 0x00000001021d9812 */ /* 0x000fca00078ec0ff */
[----:B--2---:R-:W-:-:S04]  /*1130*/  @!P1 IMAD R29, R29, R8, RZ ;  /* 0x000000081d1d9224 */ /* 0x004fc800078e02ff */
[----:B------:R-:W-:Y:S02]  /*1140*/  @!P1 IMAD R29, R29, R10, RZ ;  /* 0x0000000a1d1d9224 */ /* 0x000fe400078e02ff */
[----:B-1----:R-:W-:Y:S02]  /*1150*/  @!P1 IMAD R27, R8, R11, R27 ;  /* 0x0000000b081b9224 */ /* 0x002fe400078e021b */
[----:B------:R-:W1:Y:S01]  /*1160*/  @!P1 LDC.64 R8, c[0x0][0x248] ;  /* 0x00009200ff089b82 */ /* 0x000e620000000a00 */
[----:B------:R-:W-:-:S05]  /*1170*/  @!P1 SHF.L.U32 R29, R29, 0x1, RZ ;  /* 0x000000011d1d9819 */ /* 0x000fca00000006ff */
[----:B-1----:R-:W-:-:S04]  /*1180*/  @!P1 IMAD.WIDE R8, R29, 0x4, R8 ;  /* 0x000000041d089825 */ /* 0x002fc800078e0208 */
[----:B------:R-:W-:-:S06]  /*1190*/  @!P1 IMAD.WIDE.U32 R8, R27, 0x8, R8 ;  /* 0x000000081b089825 */ /* 0x000fcc00078e0008 */
[----:B------:R-:W0:Y:S01]  /*11a0*/  @!P1 LDG.E.64 R8, desc[UR8][R8.64] ;  /* 0x0000000808089981 */ /* 0x000e22000c1e1b00 */
[----:B------:R-:W-:-:S04]  /*11b0*/  IADD3 R26, R11, 0x1, RZ ;  /* 0x000000010b1a7810 */ /* 0x000fc80007ffe0ff */
[----:B------:R-:W-:-:S13]  /*11c0*/  ISETP.EQ.OR P3, PT, R26, UR7, P2 ;  /* 0x000000071a007c0c */ /* 0x000fda0009762670 */
[----:B------:R-:W1:Y:S01]  /*11d0*/  @!P3 S2R R27, SR_CTAID.Y ;  /* 0x00000000001bb919 */ /* 0x000e620000002600 */
[----:B------:R-:W1:Y:S01]  /*11e0*/  @!P3 LDC R29, c[0x0][0x10] ;  /* 0x00000400ff1dbb82 */ /* 0x000e620000000800 */
[----:B------:R-:W-:Y:S01]  /*11f0*/  @!P3 LOP3.LUT R28, R2, 0x1, RZ, 0xc0, !PT ;  /* 0x00000001021cb812 */ /* 0x000fe200078ec0ff */
[----:B-1----:R-:W-:-:S04]  /*1200*/  @!P3 IMAD R27, R26, R29, R27 ;  /* 0x0000001d1a1bb224 */ /* 0x002fc800078e021b */
[----:B------:R-:W-:-:S04]  /*1210*/  @!P3 IMAD R29, R28, R29, RZ ;  /* 0x0000001d1c1db224 */ /* 0x000fc800078e02ff */
[----:B------:R-:W-:-:S05]  /*1220*/  @!P3 IMAD R29, R29, R10, RZ ;  /* 0x0000000a1d1db224 */ /* 0x000fca00078e02ff */
[----:B------:R-:W-:Y:S01]  /*1230*/  @!P3 SHF.L.U32 R29, R29, 0x1, RZ ;  /* 0x000000011d1db819 */ /* 0x000fe200000006ff */
[----:B0-----:R-:W-:Y:S01]  /*1240*/  @!P1 FADD.FTZ R12, R12, R8 ;  /* 0x000000080c0c9221 */ /* 0x001fe20000010000 */
[----:B------:R-:W-:Y:S02]  /*1250*/  @!P1 FADD.FTZ R13, R13, R9 ;  /* 0x000000090d0d9221 */ /* 0x000fe40000010000 */
[----:B------:R-:W0:Y:S02]  /*1260*/  @!P3 LDC.64 R8, c[0x0][0x248] ;  /* 0x00009200ff08bb82 */ /* 0x000e240000000a00 */
[----:B0-----:R-:W-:-:S04]  /*1270*/  @!P3 IMAD.WIDE R8, R29, 0x4, R8 ;  /* 0x000000041d08b825 */ /* 0x001fc800078e0208 */
[----:B------:R-:W-:-:S06]  /*1280*/  @!P3 IMAD.WIDE.U32 R8, R27, 0x8, R8 ;  /* 0x000000081b08b825 */ /* 0x000fcc00078e0008 */
[----:B------:R-:W2:Y:S01]  /*1290*/  @!P3 LDG.E.64 R8, desc[UR8][R8.64] ;  /* 0x000000080808b981 */ /* 0x000ea2000c1e1b00 */
[----:B------:R-:W-:-:S04]  /*12a0*/  IADD3 R26, R11, 0x2, RZ ;  /* 0x000000020b1a7810 */ /* 0x000fc80007ffe0ff */
[----:B------:R-:W-:-:S13]  /*12b0*/  ISETP.EQ.OR P1, PT, R26, UR7, P2 ;  /* 0x000000071a007c0c */ /* 0x000fda0009722670 */
[----:B------:R-:W0:Y:S01]  /*12c0*/  @!P1 S2R R27, SR_CTAID.Y ;  /* 0x00000000001b9919 */ /* 0x000e220000002600 */
[----:B------:R-:W0:Y:S01]  /*12d0*/  @!P1 LDC R29, c[0x0][0x10] ;  /* 0x00000400ff1d9b82 */ /* 0x000e220000000800 */
[----:B------:R-:W-:Y:S01]  /*12e0*/  @!P1 LOP3.LUT R28, R2, 0x1, RZ, 0xc0, !PT ;  /* 0x00000001021c9812 */ /* 0x000fe200078ec0ff */
[----:B0-----:R-:W-:-:S04]  /*12f0*/  @!P1 IMAD R27, R26, R29, R27 ;  /* 0x0000001d1a1b9224 */ /* 0x001fc800078e021b */
[----:B------:R-:W-:-:S04]  /*1300*/  @!P1 IMAD R29, R28, R29, RZ ;  /* 0x0000001d1c1d9224 */ /* 0x000fc800078e02ff */
[----:B------:R-:W-:-:S05]  /*1310*/  @!P1 IMAD R29, R29, R10, RZ ;  /* 0x0000000a1d1d9224 */ /* 0x000fca00078e02ff */
[----:B------:R-:W-:Y:S01]  /*1320*/  @!P1 SHF.L.U32 R29, R29, 0x1, RZ ;  /* 0x000000011d1d9819 */ /* 0x000fe200000006ff */
[----:B--2---:R-:W-:Y:S01]  /*1330*/  @!P3 FADD.FTZ R12, R12, R8 ;  /* 0x000000080c0cb221 */ /* 0x004fe20000010000 */
        /* <DEDUP_REMOVED lines=20> */
[----:B------:R-:W-:Y:S02]  /*1480*/  IADD3 R15, R15, -0x4, RZ ;  /* 0xfffffffc0f0f7810 */ /* 0x000fe40007ffe0ff */
[----:B------:R-:W-:Y:S02]  /*1490*/  IADD3 R11, R11, 0x4, RZ ;  /* 0x000000040b0b7810 */ /* 0x000fe40007ffe0ff */
[----:B------:R-:W-:Y:S01]  /*14a0*/  ISETP.NE.AND P1, PT, R15, RZ, PT ;  /* 0x000000ff0f00720c */ /* 0x000fe20003f25270 */
[----:B--2---:R-:W-:Y:S01]  /*14b0*/  @!P3 FADD.FTZ R12, R12, R8 ;  /* 0x000000080c0cb221 */ /* 0x004fe20000010000 */
[----:B------:R-:W-:-:S11]  /*14c0*/  @!P3 FADD.FTZ R13, R13, R9 ;  /* 0x000000090d0db221 */ /* 0x000fd60000010000 */
[----:B------:R-:W-:Y:S05]  /*14d0*/  @P1 BRA `(.L_x_1514) ;  /* 0xfffffffc00041947 */ /* 0x000fea000383ffff */
.L_x_1513:
[----:B------:R-:W-:-:S13]  /*14e0*/  LOP3.LUT P1, R15, R10, 0x3, RZ, 0xc0, !PT ;  /* 0x000000030a0f7812 */ /* 0x000fda000782c0ff */
        /* <DEDUP_REMOVED lines=18> */
.L_x_1516:
[----:B------:R-:W-:Y:S05]  /*1610*/  BSYNC B0 ;  /* 0x0000000000007941 */ /* 0x000fea0003800000 */
.L_x_1515:
        /* <DEDUP_REMOVED lines=10> */
[----:B------:R-:W2:Y:S01]  /*16c0*/  @!P1 LDC R9, c[0x0][0x10] ;  /* 0x00000400ff099b82 */ /* 0x000ea20000000800 */
[-C--:B-1----:R-:W-:Y:S02]  /*16d0*/  @!P3 IMAD R26, R26, R11.reuse, R27 ;  /* 0x0000000b1a1ab224 */ /* 0x082fe400078e021b */
[----:B------:R-:W-:Y:S01]  /*16e0*/  @!P3 IMAD R11, R28, R11, RZ ;  /* 0x0000000b1c0bb224 */ /* 0x000fe200078e02ff */
[----:B------:R-:W-:Y:S01]  /*16f0*/  @!P1 LOP3.LUT R28, R2, 0x1, RZ, 0xc0, !PT ;  /* 0x00000001021c9812 */ /* 0x000fe200078ec0ff */
[----:B--2---:R-:W-:-:S04]  /*1700*/  @!P1 IMAD R15, R8, R9, R15 ;  /* 0x00000009080f9224 */ /* 0x004fc800078e020f */
[----:B------:R-:W-:Y:S02]  /*1710*/  @!P1 IMAD R27, R28, R9, RZ ;  /* 0x000000091c1b9224 */ /* 0x000fe400078e02ff */
[----:B------:R-:W1:Y:S01]  /*1720*/  @!P3 LDC.64 R8, c[0x0][0x248] ;  /* 0x00009200ff08bb82 */ /* 0x000e620000000a00 */
[-C--:B------:R-:W-:Y:S02]  /*1730*/  @!P3 IMAD R11, R11, R10.reuse, RZ ;  /* 0x0000000a0b0bb224 */ /* 0x080fe400078e02ff */
[----:B------:R-:W-:-:S03]  /*1740*/  @!P1 IMAD R27, R27, R10, RZ ;  /* 0x0000000a1b1b9224 */ /* 0x000fc600078e02ff */
[----:B------:R-:W-:Y:S02]  /*1750*/  @!P3 SHF.L.U32 R11, R11, 0x1, RZ ;  /* 0x000000010b0bb819 */ /* 0x000fe400000006ff */
[----:B------:R-:W-:-:S03]  /*1760*/  @!P1 SHF.L.U32 R27, R27, 0x1, RZ ;  /* 0x000000011b1b9819 */ /* 0x000fc600000006ff */
[----:B-1----:R-:W-:Y:S02]  /*1770*/  @!P3 IMAD.WIDE R10, R11, 0x4, R8 ;  /* 0x000000040b0ab825 */ /* 0x002fe400078e0208 */
[----:B------:R-:W1:Y:S02]  /*1780*/  @!P1 LDC.64 R8, c[0x0][0x248] ;  /* 0x00009200ff089b82 */ /* 0x000e640000000a00 */
[----:B------:R-:W-:-:S04]  /*1790*/  @!P3 IMAD.WIDE.U32 R10, R26, 0x8, R10 ;  /* 0x000000081a0ab825 */ /* 0x000fc800078e000a */
[----:B-1----:R-:W-:-:S04]  /*17a0*/  @!P1 IMAD.WIDE R8, R27, 0x4, R8 ;  /* 0x000000041b089825 */ /* 0x002fc800078e0208 */
[----:B------:R-:W-:Y:S02]  /*17b0*/  @!P1 IMAD.WIDE.U32 R26, R15, 0x8, R8 ;  /* 0x000000080f1a9825 */ /* 0x000fe400078e0008 */
[----:B------:R-:W0:Y:S04]  /*17c0*/  @!P3 LDG.E.64 R8, desc[UR8][R10.64] ;  /* 0x000000080a08b981 */ /* 0x000e28000c1e1b00 */
[----:B------:R-:W2:Y:S01]  /*17d0*/  @!P1 LDG.E.64 R10, desc[UR8][R26.64] ;  /* 0x000000081a0a9981 */ /* 0x000ea2000c1e1b00 */
[----:B0-----:R-:W-:Y:S01]  /*17e0*/  @!P3 FADD.FTZ R12, R12, R8 ;  /* 0x000000080c0cb221 */ /* 0x001fe20000010000 */
[----:B------:R-:W-:-:S03]  /*17f0*/  @!P3 FADD.FTZ R13, R13, R9 ;  /* 0x000000090d0db221 */ /* 0x000fc60000010000 */
[----:B--2---:R-:W-:Y:S01]  /*1800*/  @!P1 FADD.FTZ R12, R12, R10 ;  /* 0x0000000a0c0c9221 */ /* 0x004fe20000010000 */
[----:B------:R-:W-:-:S07]  /*1810*/  @!P1 FADD.FTZ R13, R13, R11 ;  /* 0x0000000b0d0d9221 */ /* 0x000fce0000010000 */
.L_x_1510:
[----:B------:R-:W-:Y:S01]  /*1820*/  ULDC.64 UR12, c[0x0][0x218] ;  /* 0x00008600000c7ab9 */ /* 0x000fe20000000a00 */
[C---:B------:R-:W-:Y:S01]  /*1830*/  LOP3.LUT P1, RZ, R4.reuse, UR7, RZ, 0xfc, !PT ;  /* 0x0000000704ff7c12 */ /* 0x040fe2000f82fcff */
[----:B------:R-:W1:Y:S01]  /*1840*/  S2UR UR6, SR_CgaCtaId ;  /* 0x00000000000679c3 */ /* 0x000e620000008800 */
[----:B------:R-:W-:Y:S01]  /*1850*/  ISETP.EQ.U32.AND P3, PT, RZ, UR12, PT ;  /* 0x0000000cff007c0c */ /* 0x000fe2000bf62070 */
[----:B------:R-:W-:Y:S01]  /*1860*/  UMOV UR5, 0x400 ;  /* 0x0000040000057882 */ /* 0x000fe20000000000 */
[----:B--2---:R-:W-:Y:S02]  /*1870*/  IMAD.WIDE.U32 R8, R4, -0x55555555, RZ ;  /* 0xaaaaaaab04087825 */ /* 0x004fe400078e00ff */
[----:B------:R-:W-:Y:S01]  /*1880*/  ISETP.EQ.OR.EX P1, PT, RZ, UR13, P1, P3 ;  /* 0x0000000dff007c0c */ /* 0x000fe20008f22730 */
[----:B------:R-:W-:Y:S02]  /*1890*/  ULDC.64 UR12, c[0x0][0x278] ;  /* 0x00009e00000c7ab9 */ /* 0x000fe40000000a00 */
[----:B------:R-:W-:Y:S01]  /*18a0*/  SHF.R.U32.HI R15, RZ, 0x2, R9 ;  /* 0x00000002ff0f7819 */ /* 0x000fe20000011609 */
[----:B------:R-:W2:Y:S04]  /*18b0*/  LDC.64 R10, c[0x0][0x228] ;  /* 0x00008a00ff0a7b82 */ /* 0x000ea80000000a00 */
[----:B------:R-:W-:-:S04]  /*18c0*/  IMAD R15, R15, -0x6, R4 ;  /* 0xfffffffa0f0f7824 */ /* 0x000fc800078e0204 */
[----:B------:R-:W3:Y:S01]  /*18d0*/  LDC.64 R8, c[0x0][0x230] ;  /* 0x00008c00ff087b82 */ /* 0x000ee20000000a00 */
[----:B------:R-:W-:-:S04]  /*18e0*/  SHF.L.U32 R28, R15, 0x1, RZ ;  /* 0x000000010f1c7819 */ /* 0x000fc800000006ff */
[----:B------:R-:W-:Y:S01]  /*18f0*/  IADD3 R21, R28, R21, RZ ;  /* 0x000000151c157210 */ /* 0x000fe20007ffe0ff */
[----:B-1----:R-:W-:Y:S02]  /*1900*/  ULEA UR5, UR6, UR5, 0x18 ;  /* 0x0000000506057291 */ /* 0x002fe4000f8ec03f */
[----:B------:R-:W1:Y:S01]  /*1910*/  @!P1 LDC.64 R26, c[0x0][0x218] ;  /* 0x00008600ff1a9b82 */ /* 0x000e620000000a00 */
[----:B------:R-:W-:-:S06]  /*1920*/  ULDC UR6, c[0x0][0x2a4] ;  /* 0x0000a90000067ab9 */ /* 0x000fcc0000000800 */
[----:B------:R0:W-:Y:S01]  /*1930*/  @!P2 STS.64 [UR5+0x78], R12 ;  /* 0x0000780cff00a988 */ /* 0x0001e20008000a05 */
[----:B--2---:R-:W-:-:S04]  /*1940*/  IMAD.WIDE R10, R21, 0x4, R10 ;  /* 0x00000004150a7825 */ /* 0x004fc800078e020a */
[----:B---3--:R-:W-:-:S04]  /*1950*/  IMAD.WIDE R28, R21, 0x4, R8 ;  /* 0x00000004151c7825 */ /* 0x008fc800078e0208 */
[----:B0-----:R-:W-:Y:S01]  /*1960*/  @!P1 FMUL.FTZ R13, R13, UR6 ;  /* 0x000000060d0d9c20 */ /* 0x001fe20008410000 */
[----:B------:R-:W-:Y:S01]  /*1970*/  @!P1 FMUL.FTZ R12, R12, UR6 ;  /* 0x000000060c0c9c20 */ /* 0x000fe20008410000 */
[----:B-1----:R-:W-:-:S05]  /*1980*/  @!P1 IMAD.WIDE R26, R20, 0x8, R26 ;  /* 0x00000008141a9825 */ /* 0x002fca00078e021a */
[----:B------:R0:W-:Y:S01]  /*1990*/  @!P1 STG.E.64 desc[UR8][R26.64], R12 ;  /* 0x0000000c1a009986 */ /* 0x0001e2000c101b08 */
[----:B------:R-:W-:Y:S06]  /*19a0*/  BAR.SYNC.DEFER_BLOCKING 0x0 ;  /* 0x0000000000007b1d */ /* 0x000fec0000010000 */
[----:B------:R-:W2:Y:S04]  /*19b0*/  LDG.E.64 R8, desc[UR8][R10.64] ;  /* 0x000000080a087981 */ /* 0x000ea8000c1e1b00 */
[----:B------:R-:W1:Y:S04]  /*19c0*/  LDS.64 R12, [UR5+0x78] ;  /* 0x00007805ff0c7984 */ /* 0x000e680008000a00 */
[----:B------:R3:W2:Y:S01]  /*19d0*/  LDG.E.64 R10, desc[UR8][R28.64] ;  /* 0x000000081c0a7981 */ /* 0x0006a2000c1e1b00 */
[----:B0-----:R-:W-:-:S02]  /*19e0*/  PRMT R26, R16, 0x7632, R26 ;  /* 0x00007632101a7816 */ /* 0x001fc4000000001a */
[----:B------:R-:W-:Y:S02]  /*19f0*/  SHF.L.U32 R16, R16, 0x10, RZ ;  /* 0x0000001010107819 */ /* 0x000fe400000006ff */
[----:B------:R-:W-:Y:S02]  /*1a00*/  SHF.L.U32 R14, R14, 0x10, RZ ;  /* 0x000000100e0e7819 */ /* 0x000fe400000006ff */
[----:B------:R-:W-:Y:S02]  /*1a10*/  SHF.L.U32 R26, R26, 0x10, RZ ;  /* 0x000000101a1a7819 */ /* 0x000fe400000006ff */
[----:B------:R-:W-:Y:S02]  /*1a20*/  ISETP.NE.AND P4, PT, RZ, UR10, PT ;  /* 0x0000000aff007c0c */ /* 0x000fe4000bf85270 */
[----:B------:R-:W-:-:S04]  /*1a30*/  ISETP.GE.U32.AND P2, PT, R18, UR12, PT ;  /* 0x0000000c12007c0c */ /* 0x000fc8000bf46070 */
[----:B------:R-:W-:-:S04]  /*1a40*/  ISETP.GE.AND.EX P2, PT, R5, UR13, PT, P2 ;  /* 0x0000000d05007c0c */ /* 0x000fc8000bf46320 */
[----:B------:R-:W-:Y:S01]  /*1a50*/  ISETP.GT.U32.OR P2, PT, R4, 0x17f, P2 ;  /* 0x0000017f0400780c */ /* 0x000fe20001744470 */
[----:B-1----:R-:W-:Y:S01]  /*1a60*/  FMUL.FTZ R15, R12, UR6 ;  /* 0x000000060c0f7c20 */ /* 0x002fe20008410000 */
[----:B------:R-:W-:-:S03]  /*1a70*/  MOV R12, 0x3f800000 ;  /* 0x3f800000000c7802 */ /* 0x000fc60000000f00 */
[C---:B------:R-:W-:Y:S01]  /*1a80*/  FMUL.FTZ R21, R15.reuse, R15 ;  /* 0x0000000f0f157220 */ /* 0x040fe20000410000 */
[C---:B---3--:R-:W-:Y:S01]  /*1a90*/  FADD.FTZ R29, -R15.reuse, R14 ;  /* 0x0000000e0f1d7221 */ /* 0x048fe20000010100 */
[----:B------:R-:W-:Y:S02]  /*1aa0*/  FADD.FTZ R26, -R15, R26 ;  /* 0x0000001a0f1a7221 */ /* 0x000fe40000010100 */
[----:B------:R-:W-:Y:S01]  /*1ab0*/  FFMA.FTZ R21, R13, UR6, -R21 ;  /* 0x000000060d157c23 */ /* 0x000fe20008010815 */
[----:B------:R-:W-:-:S04]  /*1ac0*/  PRMT R13, R6, 0x7632, R13 ;  /* 0x00007632060d7816 */ /* 0x000fc8000000000d */
[----:B------:R-:W-:Y:S02]  /*1ad0*/  FSETP.GTU.FTZ.AND P1, PT, R21, RZ, PT ;  /* 0x000000ff1500720b */ /* 0x000fe40003f3c000 */
[----:B------:R-:W-:-:S05]  /*1ae0*/  SHF.L.U32 R27, R13, 0x10, RZ ;  /* 0x000000100d1b7819 */ /* 0x000fca00000006ff */
[----:B------:R-:W-:-:S06]  /*1af0*/  FADD.FTZ R27, -R15, R27 ;  /* 0x0000001b0f1b7221 */ /* 0x000fcc0000010100 */
[----:B------:R-:W0:Y:S02]  /*1b00*/  @P1 LDC R28, c[0x0][0x238] ;  /* 0x00008e00ff1c1b82 */ /* 0x000e240000000800 */
[----:B0-----:R-:W-:Y:S01]  /*1b10*/  @P1 FADD.FTZ R21, R21, R28 ;  /* 0x0000001c15151221 */ /* 0x001fe20000010000 */
[----:B------:R-:W-:-:S03]  /*1b20*/  SHF.L.U32 R28, R17, 0x10, RZ ;  /* 0x00000010111c7819 */ /* 0x000fc600000006ff */
[----:B------:R0:W1:Y:S02]  /*1b30*/  @P1 MUFU.RSQ R12, R21 ;  /* 0x00000015000c1308 */ /* 0x0000640000001400 */
[----:B0-----:R-:W-:Y:S02]  /*1b40*/  SHF.L.U32 R21, R6, 0x10, RZ ;  /* 0x0000001006157819 */ /* 0x001fe400000006ff */
[----:B------:R-:W-:Y:S02]  /*1b50*/  SHF.L.U32 R6, R7, 0x10, RZ ;  /* 0x0000001007067819 */ /* 0x000fe400000006ff */
[----:B------:R-:W-:-:S03]  /*1b60*/  PRMT R7, R17, 0x7632, R7 ;  /* 0x0000763211077816 */ /* 0x000fc60000000007 */
[--C-:B------:R-:W-:Y:S01]  /*1b70*/  FADD.FTZ R17, R6, -R15.reuse ;  /* 0x8000000f06117221 */ /* 0x100fe20000010000 */
[----:B------:R-:W-:Y:S01]  /*1b80*/  SHF.L.U32 R13, R7, 0x10, RZ ;  /* 0x00000010070d7819 */ /* 0x000fe200000006ff */
[--C-:B------:R-:W-:Y:S01]  /*1b90*/  FADD.FTZ R7, R21, -R15.reuse ;  /* 0x8000000f15077221 */ /* 0x100fe20000010000 */
[--C-:B------:R-:W-:Y:S01]  /*1ba0*/  FADD.FTZ R21, R16, -R15.reuse ;  /* 0x8000000f10157221 */ /* 0x100fe20000010000 */
[----:B------:R-:W-:Y:S01]  /*1bb0*/  FADD.FTZ R6, R28, -R15 ;  /* 0x8000000f1c067221 */ /* 0x000fe20000010000 */
[-C--:B-1----:R-:W-:Y:S01]  /*1bc0*/  FMUL.FTZ R17, R17, R12.reuse ;  /* 0x0000000c11117220 */ /* 0x082fe20000410000 */
[-C--:B------:R-:W-:Y:S01]  /*1bd0*/  FMUL.FTZ R7, R7, R12.reuse ;  /* 0x0000000c07077220 */ /* 0x080fe20000410000 */
[----:B------:R-:W-:Y:S01]  /*1be0*/  FADD.FTZ R28, -R15, R13 ;  /* 0x0000000d0f1c7221 */ /* 0x000fe20000010100 */
[-C--:B------:R-:W-:Y:S01]  /*1bf0*/  FMUL.FTZ R21, R21, R12.reuse ;  /* 0x0000000c15157220 */ /* 0x080fe20000410000 */
[-C--:B------:R-:W-:Y:S01]  /*1c00*/  FMUL.FTZ R15, R6, R12.reuse ;  /* 0x0000000c060f7220 */ /* 0x080fe20000410000 */
[----:B------:R-:W-:Y:S01]  /*1c10*/  IADD3 R16, R19, 0xc0, RZ ;  /* 0x000000c013107810 */ /* 0x000fe20007ffe0ff */
[-C--:B------:R-:W-:Y:S01]  /*1c20*/  FMUL.FTZ R28, R28, R12.reuse ;  /* 0x0000000c1c1c7220 */ /* 0x080fe20000410000 */
[----:B------:R-:W-:-:S02]  /*1c30*/  FMUL.FTZ R26, R26, R12 ;  /* 0x0000000c1a1a7220 */ /* 0x000fc40000410000 */
[----:B------:R-:W-:Y:S02]  /*1c40*/  ISETP.GE.U32.AND P1, PT, R16, UR12, PT ;  /* 0x0000000c10007c0c */ /* 0x000fe4000bf26070 */
[----:B------:R-:W-:-:S04]  /*1c50*/  SHF.R.S32.HI R14, RZ, 0x1f, R16 ;  /* 0x0000001fff0e7819 */ /* 0x000fc80000011410 */
[----:B------:R-:W-:-:S04]  /*1c60*/  ISETP.GE.AND.EX P1, PT, R14, UR13, PT, P1 ;  /* 0x0000000d0e007c0c */ /* 0x000fc8000bf26310 */
[----:B------:R-:W-:Y:S01]  /*1c70*/  ISETP.GT.U32.OR P1, PT, R4, 0x17f, P1 ;  /* 0x0000017f0400780c */ /* 0x000fe20000f24470 */
[C-C-:B--2---:R-:W-:Y:S01]  /*1c80*/  FFMA.FTZ R13, R8.reuse, R7, R10.reuse ;  /* 0x00000007080d7223 */ /* 0x144fe2000001000a */
[C-C-:B------:R-:W-:Y:S01]  /*1c90*/  FFMA.FTZ R7, R8.reuse, R17, R10.reuse ;  /* 0x0000001108077223 */ /* 0x140fe2000001000a */
[----:B------:R-:W-:Y:S01]  /*1ca0*/  IADD3 R17, R19, 0x80, RZ ;  /* 0x0000008013117810 */ /* 0x000fe20007ffe0ff */
[C-C-:B------:R-:W-:Y:S01]  /*1cb0*/  FFMA.FTZ R6, R8.reuse, R21, R10.reuse ;  /* 0x0000001508067223 */ /* 0x140fe2000001000a */
[----:B------:R-:W-:Y:S01]  /*1cc0*/  FFMA.FTZ R21, R8, R15, R10 ;  /* 0x0000000f08157223 */ /* 0x000fe2000001000a */
[-C--:B------:R-:W-:Y:S01]  /*1cd0*/  FMUL.FTZ R8, R29, R12.reuse ;  /* 0x0000000c1d087220 */ /* 0x080fe20000410000 */
[----:B------:R-:W-:Y:S01]  /*1ce0*/  ISETP.GE.U32.AND P3, PT, R17, UR12, PT ;  /* 0x0000000c11007c0c */ /* 0x000fe2000bf66070 */
[----:B------:R-:W-:Y:S01]  /*1cf0*/  FMUL.FTZ R10, R27, R12 ;  /* 0x0000000c1b0a7220 */ /* 0x000fe20000410000 */
[----:B------:R-:W-:Y:S01]  /*1d00*/  SHF.R.S32.HI R15, RZ, 0x1f, R17 ;  /* 0x0000001fff0f7819 */ /* 0x000fe20000011411 */
[C-C-:B------:R-:W-:Y:S01]  /*1d10*/  FFMA.FTZ R12, R9.reuse, R28, R11.reuse ;  /* 0x0000001c090c7223 */ /* 0x140fe2000001000b */
[C-C-:B------:R-:W-:Y:S01]  /*1d20*/  FFMA.FTZ R27, R9.reuse, R8, R11.reuse ;  /* 0x00000008091b7223 */ /* 0x140fe2000001000b */
[--C-:B------:R-:W-:Y:S01]  /*1d30*/  FFMA.FTZ R26, R9, R26, R11.reuse ;  /* 0x0000001a091a7223 */ /* 0x100fe2000001000b */
[----:B------:R-:W-:Y:S01]  /*1d40*/  ISETP.GE.AND.EX P3, PT, R15, UR13, PT, P3 ;  /* 0x0000000d0f007c0c */ /* 0x000fe2000bf66330 */
[----:B------:R-:W-:-:S03]  /*1d50*/  FFMA.FTZ R28, R9, R10, R11 ;  /* 0x0000000a091c7223 */ /* 0x000fc6000001000b */
[----:B------:R-:W-:Y:S01]  /*1d60*/  ISETP.GT.U32.OR P3, PT, R4, 0x17f, P3 ;  /* 0x0000017f0400780c */ /* 0x000fe20001f64470 */
[----:B------:R-:W-:-:S12]  /*1d70*/  @!P4 BRA `(.L_x_1517) ;  /* 0x000000000028c947 */ /* 0x000fd80003800000 */
        /* <DEDUP_REMOVED lines=10> */
.L_x_1517:
[----:B------:R-:W-:Y:S04]  /*1e20*/  BSSY B0, `(.L_x_1518) ;  /* 0x000000e000007945 */ /* 0x000fe80003800000 */
[----:B------:R-:W-:Y:S05]  /*1e30*/  @!P0 BRA `(.L_x_1519) ;  /* 0x0000000000308947 */ /* 0x000fea0003800000 */
[----:B------:R-:W-:Y:S01]  /*1e40*/  ULDC.64 UR12, c[0x0][0x270] ;  /* 0x00009c00000c7ab9 */ /* 0x000fe20000000a00 */
[----:B------:R-:W-:Y:S01]  /*1e50*/  MOV R8, R22 ;  /* 0x0000001600087202 */ /* 0x000fe20000000f00 */
[----:B------:R-:W-:Y:S01]  /*1e60*/  IMAD R10, R3, UR12, RZ ;  /* 0x0000000c030a7c24 */ /* 0x000fe2000f8e02ff */
[----:B------:R-:W-:Y:S02]  /*1e70*/  MOV R9, R25 ;  /* 0x0000001900097202 */ /* 0x000fe40000000f00 */
[----:B------:R-:W-:Y:S01]  /*1e80*/  F2FP.BF16.F32.PACK_AB R13, R28, R13 ;  /* 0x0000000d1c0d723e */ /* 0x000fe200000010ff */
[C---:B------:R-:W-:Y:S02]  /*1e90*/  IMAD R11, R19.reuse, UR13, R10 ;  /* 0x0000000d130b7c24 */ /* 0x040fe4000f8e020a */
[----:B------:R-:W-:Y:S01]  /*1ea0*/  IMAD.WIDE.U32 R8, R19, UR12, R8 ;  /* 0x0000000c13087c25 */ /* 0x000fe2000f8e0008 */
[----:B------:R-:W-:-:S04]  /*1eb0*/  ULDC.64 UR12, c[0x0][0x210] ;  /* 0x00008400000c7ab9 */ /* 0x000fc80000000a00 */
[----:B------:R-:W-:Y:S02]  /*1ec0*/  IADD3 R11, R9, R11, RZ ;  /* 0x0000000b090b7210 */ /* 0x000fe40007ffe0ff */
[----:B------:R-:W-:-:S04]  /*1ed0*/  LEA R10, P5, R8, UR12, 0x1 ;  /* 0x0000000c080a7c11 */ /* 0x000fc8000f8a08ff */
[----:B------:R-:W-:-:S05]  /*1ee0*/  LEA.HI.X R11, R8, UR13, R11, 0x1, P5 ;  /* 0x0000000d080b7c11 */ /* 0x000fca000a8f0c0b */
[----:B------:R0:W-:Y:S04]  /*1ef0*/  STG.E desc[UR8][R10.64], R13 ;  /* 0x0000000d0a007986 */ /* 0x0001e8000c101908 */
.L_x_1519:
[----:B------:R-:W-:Y:S05]  /*1f00*/  BSYNC B0 ;  /* 0x0000000000007941 */ /* 0x000fea0003800000 */
.L_x_1518:
        /* <DEDUP_REMOVED lines=11> */
.L_x_1520:
[----:B------:R-:W-:Y:S04]  /*1fc0*/  BSSY B0, `(.L_x_1521) ;  /* 0x000000e000007945 */ /* 0x000fe80003800000 */
        /* <DEDUP_REMOVED lines=9> */
[----:B0-----:R-:W-:-:S02]  /*2060*/  LEA R10, P2, R8, UR12, 0x1 ;  /* 0x0000000c080a7c11 */ /* 0x001fc4000f8408ff */
[----:B------:R-:W-:-:S04]  /*2070*/  IADD3 R5, R9, R5, RZ ;  /* 0x0000000509057210 */ /* 0x000fc80007ffe0ff */
[----:B------:R-:W-:-:S05]  /*2080*/  LEA.HI.X R11, R8, UR13, R5, 0x1, P2 ;  /* 0x0000000d080b7c11 */ /* 0x000fca00090f0c05 */
[----:B------:R1:W-:Y:S02]  /*2090*/  STG.E desc[UR8][R10.64], R7 ;  /* 0x000000070a007986 */ /* 0x0003e4000c101908 */
.L_x_1522:
[----:B------:R-:W-:Y:S05]  /*20a0*/  BSYNC B0 ;  /* 0x0000000000007941 */ /* 0x000fea0003800000 */
.L_x_1521:
[----:B------:R-:W-:Y:S05]  /*20b0*/  @!P4 BRA `(.L_x_1523) ;  /* 0x000000000028c947 */ /* 0x000fea0003800000 */
        /* <DEDUP_REMOVED lines=8> */
[----:B-1----:R-:W-:Y:S01]  /*2140*/  FMUL.FTZ R6, R6, R7 ;  /* 0x0000000706067220 */ /* 0x002fe20000410000 */
[----:B--2---:R-:W-:-:S07]  /*2150*/  FMUL.FTZ R26, R26, R9 ;  /* 0x000000091a1a7220 */ /* 0x004fce0000410000 */
.L_x_1523:
[----:B------:R-:W-:Y:S04]  /*2160*/  BSSY B0, `(.L_x_1524) ;  /* 0x000000e000007945 */ /* 0x000fe80003800000 */
[----:B------:R-:W-:Y:S05]  /*2170*/  @P3 BRA `(.L_x_1525) ;  /* 0x0000000000303947 */ /* 0x000fea0003800000 */
[----:B------:R-:W-:Y:S01]  /*2180*/  ULDC.64 UR12, c[0x0][0x270] ;  /* 0x00009c00000c7ab9 */ /* 0x000fe20000000a00 */
[----:B------:R-:W-:Y:S01]  /*2190*/  MOV R8, R22 ;  /* 0x0000001600087202 */ /* 0x000fe20000000f00 */
[----:B01----:R-:W-:Y:S01]  /*21a0*/  IMAD R10, R15, UR12, RZ ;  /* 0x0000000c0f0a7c24 */ /* 0x003fe2000f8e02ff */
[----:B------:R-:W-:Y:S02]  /*21b0*/  MOV R9, R25 ;  /* 0x0000001900097202 */ /* 0x000fe40000000f00 */
        /* <DEDUP_REMOVED lines=8> */
.L_x_1525:
[----:B------:R-:W-:Y:S05]  /*2240*/  BSYNC B0 ;  /* 0x0000000000007941 */ /* 0x000fea0003800000 */
.L_x_1524:
[----:B------:R-:W-:Y:S05]  /*2250*/  @!P4 BRA `(.L_x_1526) ;  /* 0x000000000028c947 */ /* 0x000fea0003800000 */
        /* <DEDUP_REMOVED lines=10> */
.L_x_1526:
[----:B------:R-:W-:Y:S04]  /*2300*/  BSSY B0, `(.L_x_1527) ;  /* 0x000000e000007945 */ /* 0x000fe80003800000 */
[----:B------:R-:W-:Y:S05]  /*2310*/  @P1 BRA `(.L_x_1528) ;  /* 0x0000000000301947 */ /* 0x000fea0003800000 */
[----:B------:R-:W-:Y:S01]  /*2320*/  ULDC.64 UR12, c[0x0][0x270] ;  /* 0x00009c00000c7ab9 */ /* 0x000fe20000000a00 */
[----:B------:R-:W-:Y:S01]  /*2330*/  MOV R6, R22 ;  /* 0x0000001600067202 */ /* 0x000fe20000000f00 */
[----:B--2---:R-:W-:Y:S01]  /*2340*/  IMAD R5, R14, UR12, RZ ;  /* 0x0000000c0e057c24 */ /* 0x004fe2000f8e02ff */
[----:B-1----:R-:W-:Y:S02]  /*2350*/  MOV R7, R25 ;  /* 0x0000001900077202 */ /* 0x002fe40000000f00 */
        /* <DEDUP_REMOVED lines=8> */
.L_x_1528:
[----:B------:R-:W-:Y:S05]  /*23e0*/  BSYNC B0 ;  /* 0x0000000000007941 */ /* 0x000fea0003800000 */
.L_x_1527:
[----:B--2---:R-:W2:Y:S01]  /*23f0*/  LDC R5, c[0x0][0x10] ;  /* 0x00000400ff057b82 */ /* 0x004ea20000000800 */
[----:B------:R-:W-:Y:S02]  /*2400*/  IADD3 R2, R2, 0x1, RZ ;  /* 0x0000000102027810 */ /* 0x000fe40007ffe0ff */
[----:B--2---:R-:W-:-:S04]  /*2410*/  IADD3 R20, R5, R20, RZ ;  /* 0x0000001405147210 */ /* 0x004fc80007ffe0ff */
[----:B------:R-:W-:-:S13]  /*2420*/  ISETP.GE.AND P1, PT, R20, UR4, PT ;  /* 0x0000000414007c0c */ /* 0x000fda000bf26270 */
[----:B------:R-:W-:Y:S05]  /*2430*/  @!P1 BRA `(.L_x_1529) ;  /* 0xffffffdc00649947 */ /* 0x000fea000383ffff */
[----:B------:R-:W-:Y:S05]  /*2440*/  EXIT ;  /* 0x000000000000794d */ /* 0x000fea0003800000 */
.L_x_1530:
        /* <DEDUP_REMOVED lines=11> */
.L_x_2317:


//--------------------- .text._Z35group_norm_nhwc_fwd_one_pass_kernelI11Bf16IOFp32WLi512ELi12ELi384EEv26Group_norm_nhwc_fwd_params --------------------------
	.section	.text._Z35group_norm_nhwc_fwd_one_pass_kernelI11Bf16IOFp32WLi512ELi12ELi384EEv26Group_norm_nhwc_fwd_params,"ax",@progbits
	.align	128
        .global         _Z35group_norm_nhwc_fwd_one_pass_kernelI11Bf16IOFp32WLi512ELi12ELi384EEv26Group_norm_nhwc_fwd_params
        .type           _Z35group_norm_nhwc_fwd_one_pass_kernelI11Bf16IOFp32WLi512ELi12ELi384EEv26Group_norm_nhwc_fwd_params,@function
        .size           _Z35group_norm_nhwc_fwd_one_pass_kernelI11Bf16IOFp32WLi512ELi12ELi384EEv26Group_norm_nhwc_fwd_params,(.L_x_2318 - _Z35group_norm_nhwc_fwd_one_pass_kernelI11Bf16IOFp32WLi512ELi12ELi384EEv26Group_norm_nhwc_fwd_params)
        .other          _Z35group_norm_nhwc_fwd_one_pass_kernelI11Bf16IOFp32WLi512ELi12ELi384EEv26Group_norm_nhwc_fwd_params,@"STO_CUDA_ENTRY STV_DEFAULT"
_Z35group_norm_nhwc_fwd_one_pass_kernelI11Bf16IOFp32WLi512ELi12ELi384EEv26Group_norm_nhwc_fwd_params:
.text._Z35group_norm_nhwc_fwd_one_pass_kernelI11Bf16IOFp32WLi512ELi12ELi384EEv26Group_norm_nhwc_fwd_params:
        /* <DEDUP_REMOVED lines=12> */
[----:B------:R-:W-:-:S04]  /*00c0*/  ULDC.U8 UR10, c[0x0][0x28c] ;  /* 0x0000a300000a7ab9 */ /* 0x000fc80000000000 */
[----:B------:R-:W2:Y:S08]  /*00d0*/  LDC R0, c[0x0][0x294] ;  /* 0x0000a500ff007b82 */ /* 0x000eb00000000800 */
[----:B------:R-:W3:Y:S01]  /*00e0*/  S2UR UR6, SR_CgaCtaId ;  /* 0x00000000000679c3 */ /* 0x000ee20000008800 */
[----:B0-----:R-:W-:Y:S01]  /*00f0*/  IMAD.WIDE.U32 R4, R2, -0x55555555, RZ ;  /* 0xaaaaaaab02047825 */ /* 0x001fe200078e00ff */
[----:B------:R-:W-:-:S04]  /*0100*/  SHF.R.S32.HI R7, RZ, 0x1f, R2 ;  /* 0x0000001fff077819 */ /* 0x000fc80000011402 */
[----:B------:R-:W-:Y:S02]  /*0110*/  SHF.R.U32.HI R43, RZ, 0x2, R5 ;  /* 0x00000002ff2b7819 */ /* 0x000fe40000011605 */
[----:B------:R-:W-:Y:S01]  /*0120*/  LEA.HI R7, R7, R2, RZ, 0x5 ;  /* 0x0000000207077211 */ /* 0x000fe200078f28ff */
[----:B---3--:R-:W-:Y:S02]  /*0130*/  ULEA UR5, UR6, UR5, 0x18 ;  /* 0x0000000506057291 */ /* 0x008fe4000f8ec03f */
[----:B--2---:R-:W-:Y:S01]  /*0140*/  IMAD R4, R0, UR7, R43 ;  /* 0x0000000700047c24 */ /* 0x004fe2000f8e022b */
[----:B------:R-:W-:Y:S01]  /*0150*/  SHF.R.S32.HI R28, RZ, 0x5, R7 ;  /* 0x00000005ff1c7819 */ /* 0x000fe20000011407 */
[----:B------:R-:W-:Y:S01]  /*0160*/  IMAD R43, R43, -0x6, R2 ;  /* 0xfffffffa2b2b7824 */ /* 0x000fe200078e0202 */
[----:B------:R-:W-:Y:S02]  /*0170*/  HFMA2.MMA R7, -RZ, RZ, 0, 0 ;  /* 0x00000000ff077435 */ /* 0x000fe400000001ff */
[----:B------:R-:W-:-:S02]  /*0180*/  ISETP.GE.U32.AND P0, PT, R4, UR8, PT ;  /* 0x0000000804007c0c */ /* 0x000fc4000bf06070 */
[----:B------:R-:W-:Y:S02]  /*0190*/  SHF.R.S32.HI R5, RZ, 0x1f, R4 ;  /* 0x0000001fff057819 */ /* 0x000fe40000011404 */
[----:B------:R-:W-:Y:S02]  /*01a0*/  SHF.L.U32 R43, R43, 0x1, RZ ;  /* 0x000000012b2b7819 */ /* 0x000fe400000006ff */
[----:B------:R-:W-:Y:S01]  /*01b0*/  ISETP.GE.AND.EX P0, PT, R5, UR9, PT, P0 ;  /* 0x0000000905007c0c */ /* 0x000fe2000bf06300 */
[----:B------:R-:W-:Y:S01]  /*01c0*/  ULDC.64 UR8, c[0x0][0x208] ;  /* 0x0000820000087ab9 */ /* 0x000fe20000000a00 */
[----:B------:R-:W-:Y:S02]  /*01d0*/  LEA R28, R28, UR5, 0x3 ;  /* 0x000000051c1c7c11 */ /* 0x000fe4000f8e18ff */
[----:B------:R-:W-:Y:S02]  /*01e0*/  IADD3 R29, R4, 0x40, RZ ;  /* 0x00000040041d7810 */ /* 0x000fe40007ffe0ff */
[----:B------:R-:W-:-:S02]  /*01f0*/  ISETP.LT.U32.AND P0, PT, R2, 0x180, !P0 ;  /* 0x000001800200780c */ /* 0x000fc40004701070 */
[C---:B------:R-:W-:Y:S02]  /*0200*/  IADD3 R30, R4.reuse, 0x80, RZ ;  /* 0x00000080041e7810 */ /* 0x040fe40007ffe0ff */
[C---:B------:R-:W-:Y:S02]  /*0210*/  IADD3 R31, R4.reuse, 0xc0, RZ ;  /* 0x000000c0041f7810 */ /* 0x040fe40007ffe0ff */
[C---:B------:R-:W-:Y:S02]  /*0220*/  IADD3 R32, R4.reuse, 0x100, RZ ;  /* 0x0000010004207810 */ /* 0x040fe40007ffe0ff */
[C---:B------:R-:W-:Y:S02]  /*0230*/  IADD3 R33, R4.reuse, 0x140, RZ ;  /* 0x0000014004217810 */ /* 0x040fe40007ffe0ff */
[C---:B------:R-:W-:Y:S02]  /*0240*/  IADD3 R34, R4.reuse, 0x180, RZ ;  /* 0x0000018004227810 */ /* 0x040fe40007ffe0ff */
[----:B-1----:R-:W-:-:S07]  /*0250*/  IADD3 R35, R4, 0x1c0, RZ ;  /* 0x000001c004237810 */ /* 0x002fce0007ffe0ff */
.L_x_1564:
[----:B012---:R-:W0:Y:S01]  /*0260*/  LDC R15, c[0x0][0x288] ;  /* 0x0000a200ff0f7b82 */ /* 0x007e220000000800 */
[----:B------:R-:W-:Y:S01]  /*0270*/  ULDC.64 UR14, c[0x0][0x278] ;  /* 0x00009e00000e7ab9 */ /* 0x000fe20000000a00 */
[----:B------:R-:W-:Y:S01]  /*0280*/  SHF.R.S32.HI R23, RZ, 0x1f, R29 ;  /* 0x0000001fff177819 */ /* 0x000fe2000001141d */
[----:B------:R-:W-:Y:S01]  /*0290*/  ULDC.64 UR12, c[0x0][0x280] ;  /* 0x0000a000000c7ab9 */ /* 0x000fe20000000a00 */
[----:B------:R-:W-:Y:S02]  /*02a0*/  ISETP.GE.U32.AND P4, PT, R29, UR14, PT ;  /* 0x0000000e1d007c0c */ /* 0x000fe4000bf86070 */
[----:B------:R-:W-:Y:S02]  /*02b0*/  SHF.R.S32.HI R19, RZ, 0x1f, R30 ;  /* 0x0000001fff137819 */ /* 0x000fe4000001141e */
[----:B------:R-:W-:Y:S01]  /*02c0*/  ISETP.GE.AND.EX P4, PT, R23, UR15, PT, P4 ;  /* 0x0000000f17007c0c */ /* 0x000fe2000bf86340 */
[----:B------:R-:W1:Y:S01]  /*02d0*/  @P0 LDC.64 R20, c[0x0][0x220] ;  /* 0x00008800ff140b82 */ /* 0x000e620000000a00 */
[----:B------:R-:W-:-:S02]  /*02e0*/  SHF.R.S32.HI R17, RZ, 0x1f, R31 ;  /* 0x0000001fff117819 */ /* 0x000fc4000001141f */
[----:B------:R-:W-:Y:S02]  /*02f0*/  ISETP.GT.U32.OR P4, PT, R2, 0x17f, P4 ;  /* 0x0000017f0200780c */ /* 0x000fe40002784470 */
[----:B------:R-:W-:Y:S02]  /*0300*/  SHF.R.S32.HI R45, RZ, 0x1f, R33 ;  /* 0x0000001fff2d7819 */ /* 0x000fe40000011421 */
[----:B0---4-:R-:W-:-:S04]  /*0310*/  IABS R11, R15 ;  /* 0x0000000f000b7213 */ /* 0x011fc80000000000 */
        /* <DEDUP_REMOVED lines=8> */
[----:B------:R-:W-:Y:S02]  /*03a0*/  IMAD.HI.U32 R9, R9, R13, R8 ;  /* 0x0000000d09097227 */ /* 0x000fe400078e0008 */
[----:B------:R-:W0:Y:S04]  /*03b0*/  @P0 LDC.64 R12, c[0x0][0x270] ;  /* 0x00009c00ff0c0b82 */ /* 0x000e280000000a00 */
        /* <DEDUP_REMOVED lines=10> */
[----:B------:R-:W-:Y:S02]  /*0460*/  @P1 IADD3 R9, R9, 0x1, RZ ;  /* 0x0000000109091810 */ /* 0x000fe40007ffe0ff */
[----:B------:R-:W-:Y:S02]  /*0470*/  ISETP.GE.U32.AND P1, PT, R30, UR14, PT ;  /* 0x0000000e1e007c0c */ /* 0x000fe4000bf26070 */
[----:B------:R-:W-:Y:S02]  /*0480*/  MOV R11, R9 ;  /* 0x00000009000b7202 */ /* 0x000fe40000000f00 */
[----:B------:R-:W-:Y:S02]  /*0490*/  ISETP.GE.AND.EX P1, PT, R19, UR15, PT, P1 ;  /* 0x0000000f13007c0c */ /* 0x000fe4000bf26310 */
[----:B------:R-:W-:Y:S02]  /*04a0*/  @!P3 IADD3 R11, -R11, RZ, RZ ;  /* 0x000000ff0b0bb210 */ /* 0x000fe40007ffe1ff */
[----:B------:R-:W-:-:S02]  /*04b0*/  @!P2 LOP3.LUT R11, RZ, R15, RZ, 0x33, !PT ;  /* 0x0000000fff0ba212 */ /* 0x000fc400078e33ff */
[----:B------:R-:W-:Y:S02]  /*04c0*/  ISETP.GT.U32.OR P1, PT, R2, 0x17f, P1 ;  /* 0x0000017f0200780c */ /* 0x000fe40000f24470 */
[----:B------:R-:W-:Y:S02]  /*04d0*/  IADD3 R9, -R11, RZ, RZ ;  /* 0x000000ff0b097210 */ /* 0x000fe40007ffe1ff */
[----:B------:R-:W-:Y:S02]  /*04e0*/  SHF.R.S32.HI R0, RZ, 0x1f, R11 ;  /* 0x0000001fff007819 */ /* 0x000fe4000001140b */
[----:B------:R-:W-:Y:S01]  /*04f0*/  ISETP.GE.U32.AND P3, PT, R31, UR14, PT ;  /* 0x0000000e1f007c0c */ /* 0x000fe2000bf66070 */
[----:B------:R-:W-:Y:S01]  /*0500*/  IMAD R36, R15, R9, R6 ;  /* 0x000000090f247224 */ /* 0x000fe200078e0206 */
[----:B------:R-:W-:Y:S01]  /*0510*/  SHF.R.S32.HI R15, RZ, 0x1f, R43 ;  /* 0x0000001fff0f7819 */ /* 0x000fe2000001142b */
[----:B------:R-:W2:Y:S01]  /*0520*/  @!P4 LDC.64 R8, c[0x0][0x270] ;  /* 0x00009c00ff08cb82 */ /* 0x000ea20000000a00 */
[----:B------:R-:W-:Y:S01]  /*0530*/  IMAD R0, R0, UR12, RZ ;  /* 0x0000000c00007c24 */ /* 0x000fe2000f8e02ff */
[----:B------:R-:W-:Y:S01]  /*0540*/  ISETP.GE.AND.EX P3, PT, R17, UR15, PT, P3 ;  /* 0x0000000f11007c0c */ /* 0x000fe2000bf66330 */
[----:B------:R-:W-:-:S02]  /*0550*/  IMAD R36, R36, 0xc, RZ ;  /* 0x0000000c24247824 */ /* 0x000fc400078e02ff */
[----:B------:R-:W-:Y:S01]  /*0560*/  IMAD R51, R11, UR13, R0 ;  /* 0x0000000d0b337c24 */ /* 0x000fe2000f8e0200 */
[----:B------:R-:W-:Y:S01]  /*0570*/  ISETP.GT.U32.OR P3, PT, R2, 0x17f, P3 ;  /* 0x0000017f0200780c */ /* 0x000fe20001f64470 */
[----:B0-----:R-:W-:Y:S01]  /*0580*/  @P0 IMAD R0, R5, R12, RZ ;  /* 0x0000000c05000224 */ /* 0x001fe200078e02ff */
[----:B------:R-:W-:Y:S01]  /*0590*/  IADD3 R48, P2, R43, R36, RZ ;  /* 0x000000242b307210 */ /* 0x000fe20007f5e0ff */
[----:B------:R-:W0:Y:S02]  /*05a0*/  @!P1 LDC.64 R26, c[0x0][0x220] ;  /* 0x00008800ff1a9b82 */ /* 0x000e240000000a00 */
[----:B------:R-:W-:Y:S01]  /*05b0*/  @P0 IMAD R25, R4, R13, R0 ;  /* 0x0000000d04190224 */ /* 0x000fe200078e0200 */
[----:B------:R-:W-:-:S05]  /*05c0*/  LEA.HI.X.SX32 R49, R36, R15, 0x1, P2 ;  /* 0x0000000f24317211 */ /* 0x000fca00010f0eff */
[----:B------:R-:W3:Y:S01]  /*05d0*/  @!P4 LDC.64 R14, c[0x0][0x220] ;  /* 0x00008800ff0ecb82 */ /* 0x000ee20000000a00 */
[----:B------:R-:W-:-:S05]  /*05e0*/  IMAD.WIDE.U32 R48, R11, UR12, R48 ;  /* 0x0000000c0b307c25 */ /* 0x000fca000f8e0030 */
[----:B------:R-:W-:Y:S01]  /*05f0*/  IADD3 R51, R49, R51, RZ ;  /* 0x0000003331337210 */ /* 0x000fe20007ffe0ff */
[----:B--2---:R-:W-:Y:S01]  /*0600*/  @!P4 IMAD R0, R23, R8, RZ ;  /* 0x000000081700c224 */ /* 0x004fe200078e02ff */
[----:B------:R-:W2:Y:S01]  /*0610*/  @!P1 LDC.64 R10, c[0x0][0x270] ;  /* 0x00009c00ff0a9b82 */ /* 0x000ea20000000a00 */
[-C--:B------:R-:W-:Y:S02]  /*0620*/  @P0 MOV R50, R48.reuse ;  /* 0x0000003000320202 */ /* 0x080fe40000000f00 */
[----:B------:R-:W-:Y:S01]  /*0630*/  @!P4 MOV R22, R48 ;  /* 0x000000300016c202 */ /* 0x000fe20000000f00 */
[----:B------:R-:W-:Y:S01]  /*0640*/  @!P4 IMAD R37, R29, R9, R0 ;  /* 0x000000091d25c224 */ /* 0x000fe200078e0200 */
[----:B------:R-:W-:Y:S01]  /*0650*/  @!P4 MOV R23, R51 ;  /* 0x000000330017c202 */ /* 0x000fe20000000f00 */
[----:B------:R-:W-:-:S04]  /*0660*/  @P0 IMAD.WIDE.U32 R12, R4, R12, R50 ;  /* 0x0000000c040c0225 */ /* 0x000fc800078e0032 */
[----:B------:R-:W-:Y:S01]  /*0670*/  @!P4 IMAD.WIDE.U32 R8, R29, R8, R22 ;  /* 0x000000081d08c225 */ /* 0x000fe200078e0016 */
[----:B------:R-:W-:Y:S02]  /*0680*/  @P0 IADD3 R13, R13, R25, RZ ;  /* 0x000000190d0d0210 */ /* 0x000fe40007ffe0ff */
[C---:B-1----:R-:W-:Y:S02]  /*0690*/  @P0 LEA R20, P2, R12.reuse, R20, 0x1 ;  /* 0x000000140c140211 */ /* 0x042fe400078408ff */
[----:B------:R-:W-:Y:S02]  /*06a0*/  SHF.R.S32.HI R25, RZ, 0x1f, R32 ;  /* 0x0000001fff197819 */ /* 0x000fe40000011420 */
[----:B------:R-:W-:Y:S02]  /*06b0*/  @P0 LEA.HI.X R21, R12, R21, R13, 0x1, P2 ;  /* 0x000000150c150211 */ /* 0x000fe400010f0c0d */
[----:B------:R-:W-:Y:S01]  /*06c0*/  ISETP.GE.U32.AND P2, PT, R32, UR14, PT ;  /* 0x0000000e20007c0c */ /* 0x000fe2000bf46070 */
[----:B------:R-:W1:Y:S01]  /*06d0*/  @!P3 LDC.64 R12, c[0x0][0x270] ;  /* 0x00009c00ff0cbb82 */ /* 0x000e620000000a00 */
[----:B------:R-:W-:Y:S01]  /*06e0*/  @!P4 IADD3 R0, R9, R37, RZ ;  /* 0x000000250900c210 */ /* 0x000fe20007ffe0ff */
[----:B------:R-:W-:Y:S01]  /*06f0*/  IMAD.MOV.U32 R37, RZ, RZ, RZ ;  /* 0x000000ffff257224 */ /* 0x000fe200078e00ff */
[----:B---3--:R-:W-:Y:S01]  /*0700*/  @!P4 LEA R14, P5, R8, R14, 0x1 ;  /* 0x0000000e080ec211 */ /* 0x008fe200078a08ff */
[----:B--2---:R-:W-:Y:S01]  /*0710*/  @!P1 IMAD R19, R19, R10, RZ ;  /* 0x0000000a13139224 */ /* 0x004fe200078e02ff */
[----:B------:R-:W-:-:S02]  /*0720*/  ISETP.GE.AND.EX P2, PT, R25, UR15, PT, P2 ;  /* 0x0000000f19007c0c */ /* 0x000fc4000bf46320 */
[----:B------:R-:W-:Y:S01]  /*0730*/  @!P4 LEA.HI.X R15, R8, R15, R0, 0x1, P5 ;  /* 0x0000000f080fc211 */ /* 0x000fe200028f0c00 */
[----:B------:R-:W-:Y:S01]  /*0740*/  @!P1 IMAD R19, R30, R11, R19 ;  /* 0x0000000b1e139224 */ /* 0x000fe200078e0213 */
[----:B------:R-:W-:Y:S02]  /*0750*/  ISETP.GE.U32.AND P5, PT, R33, UR14, PT ;  /* 0x0000000e21007c0c */ /* 0x000fe4000bfa6070 */
[----:B------:R-:W-:Y:S01]  /*0760*/  @!P1 MOV R8, R48 ;  /* 0x0000003000089202 */ /* 0x000fe20000000f00 */
[----:B------:R2:W3:Y:S01]  /*0770*/  @!P4 LDG.E R37, desc[UR8][R14.64] ;  /* 0x000000080e25c981 */ /* 0x0004e2000c1e1900 */
[----:B------:R-:W-:Y:S02]  /*0780*/  @!P1 MOV R9, R51 ;  /* 0x0000003300099202 */ /* 0x000fe40000000f00 */
[----:B------:R-:W-:Y:S02]  /*0790*/  ISETP.GT.U32.OR P2, PT, R2, 0x17f, P2 ;  /* 0x0000017f0200780c */ /* 0x000fe40001744470 */
[----:B------:R-:W-:Y:S01]  /*07a0*/  ISETP.GE.AND.EX P5, PT, R45, UR15, PT, P5 ;  /* 0x0000000f2d007c0c */ /* 0x000fe2000bfa6350 */
[----:B------:R-:W-:-:S03]  /*07b0*/  @!P1 IMAD.WIDE.U32 R10, R30, R10, R8 ;  /* 0x0000000a1e0a9225 */ /* 0x000fc600078e0008 */
[----:B------:R-:W-:Y:S02]  /*07c0*/  ISETP.GT.U32.OR P5, PT, R2, 0x17f, P5 ;  /* 0x0000017f0200780c */ /* 0x000fe40002fa4470 */
[----:B------:R-:W-:Y:S02]  /*07d0*/  @!P1 IADD3 R0, R11, R19, RZ ;  /* 0x000000130b009210 */ /* 0x000fe40007ffe0ff */
[----:B------:R-:W4:Y:S01]  /*07e0*/  @!P3 LDC.64 R18, c[0x0][0x220] ;  /* 0x00008800ff12bb82 */ /* 0x000f220000000a00 */
[----:B0-----:R-:W-:Y:S02]  /*07f0*/  @!P1 LEA R26, P6, R10, R26, 0x1 ;  /* 0x0000001a0a1a9211 */ /* 0x001fe400078c08ff */
[----:B------:R-:W-:-:S05]  /*0800*/  SHF.R.S32.HI R39, RZ, 0x1f, R34 ;  /* 0x0000001fff277819 */ /* 0x000fca0000011422 */
[----:B------:R-:W0:Y:S01]  /*0810*/  @!P2 LDC.64 R8, c[0x0][0x270] ;  /* 0x00009c00ff08ab82 */ /* 0x000e220000000a00 */
[----:B------:R-:W-:Y:S02]  /*0820*/  ISETP.GE.U32.AND P4, PT, R34, UR14, PT ;  /* 0x0000000e22007c0c */ /* 0x000fe4000bf86070 */
[----:B------:R-:W-:Y:S01]  /*0830*/  @!P1 LEA.HI.X R27, R10, R27, R0, 0x1, P6 ;  /* 0x0000001b0a1b9211 */ /* 0x000fe200030f0c00 */
[----:B-1----:R-:W-:Y:S01]  /*0840*/  @!P3 IMAD R0, R17, R12, RZ ;  /* 0x0000000c1100b224 */ /* 0x002fe200078e02ff */
[----:B------:R-:W-:Y:S02]  /*0850*/  @!P3 MOV R22, R48 ;  /* 0x000000300016b202 */ /* 0x000fe40000000f00 */
[----:B------:R-:W-:Y:S01]  /*0860*/  @!P3 MOV R23, R51 ;  /* 0x000000330017b202 */ /* 0x000fe20000000f00 */
[----:B------:R-:W1:Y:S01]  /*0870*/  @!P5 LDC.64 R10, c[0x0][0x270] ;  /* 0x00009c00ff0adb82 */ /* 0x000e620000000a00 */
[----:B------:R-:W-:Y:S01]  /*0880*/  ISETP.GE.AND.EX P4, PT, R39, UR15, PT, P4 ;  /* 0x0000000f27007c0c */ /* 0x000fe2000bf86340 */
[C---:B------:R-:W-:Y:S01]  /*0890*/  @!P3 IMAD R47, R31.reuse, R13, R0 ;  /* 0x0000000d1f2fb224 */ /* 0x040fe200078e0200 */
[----:B------:R-:W-:Y:S01]  /*08a0*/  SHF.R.S32.HI R41, RZ, 0x1f, R35 ;  /* 0x0000001fff297819 */ /* 0x000fe20000011423 */
[----:B------:R-:W-:Y:S01]  /*08b0*/  @!P3 IMAD.WIDE.U32 R22, R31, R12, R22 ;  /* 0x0000000c1f16b225 */ /* 0x000fe200078e0016 */
[----:B------:R-:W-:-:S02]  /*08c0*/  ISETP.GE.U32.AND P6, PT, R35, UR14, PT ;  /* 0x0000000e23007c0c */ /* 0x000fc4000bfc6070 */
[C---:B------:R-:W-:Y:S01]  /*08d0*/  ISETP.GT.U32.OR P4, PT, R2.reuse, 0x17f, P4 ;  /* 0x0000017f0200780c */ /* 0x040fe20002784470 */
[----:B------:R-:W5:Y:S01]  /*08e0*/  @!P2 LDC.64 R12, c[0x0][0x220] ;  /* 0x00008800ff0cab82 */ /* 0x000f620000000a00 */
[----:B------:R-:W-:Y:S02]  /*08f0*/  MOV R38, RZ ;  /* 0x000000ff00267202 */ /* 0x000fe40000000f00 */
[----:B------:R-:W-:Y:S02]  /*0900*/  ISETP.GE.AND.EX P6, PT, R41, UR15, PT, P6 ;  /* 0x0000000f29007c0c */ /* 0x000fe4000bfc6360 */
[----:B------:R-:W-:Y:S02]  /*0910*/  @!P3 IADD3 R23, R23, R47, RZ ;  /* 0x0000002f1717b210 */ /* 0x000fe40007ffe0ff */
[----:B------:R-:W-:Y:S01]  /*0920*/  ISETP.GT.U32.OR P6, PT, R2, 0x17f, P6 ;  /* 0x0000017f0200780c */ /* 0x000fe200037c4470 */
[----:B------:R1:W3:Y:S01]  /*0930*/  @!P1 LDG.E R38, desc[UR8][R26.64] ;  /* 0x000000081a269981 */ /* 0x0002e2000c1e1900 */
[C---:B----4-:R-:W-:Y:S01]  /*0940*/  @!P3 LEA R24, P1, R22.reuse, R18, 0x1 ;  /* 0x000000121618b211 */ /* 0x050fe200078208ff */
[----:B0-----:R-:W-:Y:S01]  /*0950*/  @!P2 IMAD R18, R25, R8, RZ ;  /* 0x000000081912a224 */ /* 0x001fe200078e02ff */
[----:B--2---:R-:W0:Y:S02]  /*0960*/  @!P5 LDC.64 R14, c[0x0][0x220] ;  /* 0x00008800ff0edb82 */ /* 0x004e240000000a00 */
[----:B------:R-:W-:-:S02]  /*0970*/  @!P3 LEA.HI.X R25, R22, R19, R23, 0x1, P1 ;  /* 0x000000131619b211 */ /* 0x000fc400008f0c17 */
[----:B------:R-:W-:Y:S02]  /*0980*/  @!P2 MOV R22, R48 ;  /* 0x000000300016a202 */ /* 0x000fe40000000f00 */
[----:B------:R-:W-:Y:S02]  /*0990*/  @!P2 MOV R23, R51 ;  /* 0x000000330017a202 */ /* 0x000fe40000000f00 */
[----:B------:R-:W2:Y:S01]  /*09a0*/  @!P4 LDC.64 R16, c[0x0][0x270] ;  /* 0x00009c00ff10cb82 */ /* 0x000ea20000000a00 */
[----:B------:R-:W-:Y:S01]  /*09b0*/  MOV R0, RZ ;  /* 0x000000ff00007202 */ /* 0x000fe20000000f00 */
[C---:B------:R-:W-:Y:S02]  /*09c0*/  @!P2 IMAD R47, R32.reuse, R9, R18 ;  /* 0x00000009202fa224 */ /* 0x040fe400078e0212 */
[----:B-1----:R-:W-:Y:S02]  /*09d0*/  @!P5 IMAD R26, R45, R10, RZ ;  /* 0x0000000a2d1ad224 */ /* 0x002fe400078e02ff */
[----:B------:R-:W-:Y:S01]  /*09e0*/  @!P2 IMAD.WIDE.U32 R22, R32, R8, R22 ;  /* 0x000000082016a225 */ /* 0x000fe200078e0016 */
[----:B------:R1:W4:Y:S01]  /*09f0*/  @P0 LDG.E R0, desc[UR8][R20.64] ;  /* 0x0000000814000981 */ /* 0x000322000c1e1900 */
[----:B------:R-:W0:Y:S01]  /*0a00*/  @!P6 LDC.64 R18, c[0x0][0x270] ;  /* 0x00009c00ff12eb82 */ /* 0x000e220000000a00 */
[----:B------:R-:W-:Y:S01]  /*0a10*/  MOV R40, RZ ;  /* 0x000000ff00287202 */ /* 0x000fe20000000f00 */
[----:B------:R-:W-:Y:S01]  /*0a20*/  @!P5 IMAD R27, R33, R11, R26 ;  /* 0x0000000b211bd224 */ /* 0x000fe200078e021a */
[----:B------:R-:W-:-:S02]  /*0a30*/  @!P2 IADD3 R11, R23, R47, RZ ;  /* 0x0000002f170ba210 */ /* 0x000fc40007ffe0ff */
[C---:B-----5:R-:W-:Y:S02]  /*0a40*/  @!P2 LEA R12, P1, R22.reuse, R12, 0x1 ;  /* 0x0000000c160ca211 */ /* 0x060fe400078208ff */
[----:B------:R-:W5:Y:S01]  /*0a50*/  @!P3 LDG.E R40, desc[UR8][R24.64] ;  /* 0x000000081828b981 */ /* 0x000f62000c1e1900 */
[----:B------:R-:W0:Y:S01]  /*0a60*/  @!P4 LDC.64 R8, c[0x0][0x220] ;  /* 0x00008800ff08cb82 */ /* 0x000e220000000a00 */
[----:B-1----:R-:W-:Y:S02]  /*0a70*/  @!P5 MOV R20, R48 ;  /* 0x000000300014d202 */ /* 0x002fe40000000f00 */
[----:B------:R-:W-:Y:S02]  /*0a80*/  @!P5 MOV R21, R51 ;  /* 0x000000330015d202 */ /* 0x000fe40000000f00 */
[----:B------:R-:W-:Y:S01]  /*0a90*/  @!P2 LEA.HI.X R13, R22, R13, R11, 0x1, P1 ;  /* 0x0000000d160da211 */ /* 0x000fe200008f0c0b */
[----:B------:R-:W-:Y:S01]  /*0aa0*/  @!P5 IMAD.WIDE.U32 R20, R33, R10, R20 ;  /* 0x0000000a2114d225 */ /* 0x000fe200078e0014 */
[----:B------:R-:W-:Y:S01]  /*0ab0*/  MOV R42, RZ ;  /* 0x000000ff002a7202 */ /* 0x000fe20000000f00 */
[----:B------:R-:W1:Y:S02]  /*0ac0*/  @!P6 LDC.64 R10, c[0x0][0x220] ;  /* 0x00008800ff0aeb82 */ /* 0x000e640000000a00 */
[----:B--2---:R-:W-:Y:S01]  /*0ad0*/  @!P4 IMAD R22, R39, R16, RZ ;  /* 0x000000102716c224 */ /* 0x004fe200078e02ff */
[----:B------:R-:W-:-:S02]  /*0ae0*/  @!P5 IADD3 R21, R21, R27, RZ ;  /* 0x0000001b1515d210 */ /* 0x000fc40007ffe0ff */
[C---:B0-----:R-:W-:Y:S01]  /*0af0*/  @!P5 LEA R14, P1, R20.reuse, R14, 0x1 ;  /* 0x0000000e140ed211 */ /* 0x041fe200078208ff */
[----:B------:R0:W2:Y:S01]  /*0b00*/  @!P2 LDG.E R42, desc[UR8][R12.64] ;  /* 0x000000080c2aa981 */ /* 0x0000a2000c1e1900 */
[----:B------:R-:W-:Y:S02]  /*0b10*/  CS2R R44, SRZ ;  /* 0x00000000002c7805 */ /* 0x000fe4000001ff00 */
[----:B------:R-:W-:Y:S01]  /*0b20*/  @!P5 LEA.HI.X R15, R20, R15, R21, 0x1, P1 ;  /* 0x0000000f140fd211 */ /* 0x000fe200008f0c15 */
[C---:B------:R-:W-:Y:S01]  /*0b30*/  @!P4 IMAD R21, R34.reuse, R17, R22 ;  /* 0x000000112215c224 */ /* 0x040fe200078e0216 */
[----:B0-----:R-:W-:Y:S02]  /*0b40*/  @!P4 MOV R12, R48 ;  /* 0x00000030000cc202 */ /* 0x001fe40000000f00 */
[----:B------:R-:W-:Y:S01]  /*0b50*/  @!P4 MOV R13, R51 ;  /* 0x00000033000dc202 */ /* 0x000fe20000000f00 */
[----:B------:R-:W-:Y:S01]  /*0b60*/  @!P6 IMAD R20, R41, R18, RZ ;  /* 0x000000122914e224 */ /* 0x000fe200078e02ff */
[----:B------:R0:W2:Y:S01]  /*0b70*/  @!P5 LDG.E R44, desc[UR8][R14.64] ;  /* 0x000000080e2cd981 */ /* 0x0000a2000c1e1900 */
[----:B------:R-:W-:Y:S01]  /*0b80*/  @!P4 IMAD.WIDE.U32 R16, R34, R16, R12 ;  /* 0x000000102210c225 */ /* 0x000fe200078e000c */
[----:B------:R-:W-:-:S02]  /*0b90*/  @!P6 MOV R12, R48 ;  /* 0x00000030000ce202 */ /* 0x000fc40000000f00 */
[----:B------:R-:W-:Y:S01]  /*0ba0*/  @!P6 MOV R13, R51 ;  /* 0x00000033000de202 */ /* 0x000fe20000000f00 */
[----:B------:R-:W-:Y:S01]  /*0bb0*/  @!P4 IMAD.IADD R17, R17, 0x1, R21 ;  /* 0x000000011111c824 */ /* 0x000fe200078e0215 */
[C---:B------:R-:W-:Y:S01]  /*0bc0*/  @!P4 LEA R8, P1, R16.reuse, R8, 0x1 ;  /* 0x000000081008c211 */ /* 0x040fe200078208ff */
[C---:B------:R-:W-:Y:S02]  /*0bd0*/  @!P6 IMAD R19, R35.reuse, R19, R20 ;  /* 0x000000132313e224 */ /* 0x040fe400078e0214 */
[----:B------:R-:W-:Y:S01]  /*0be0*/  @!P6 IMAD.WIDE.U32 R12, R35, R18, R12 ;  /* 0x00000012230ce225 */ /* 0x000fe200078e000c */
[----:B------:R-:W-:-:S04]  /*0bf0*/  @!P4 LEA.HI.X R9, R16, R9, R17, 0x1, P1 ;  /* 0x000000091009c211 */ /* 0x000fc800008f0c11 */
[----:B------:R-:W-:Y:S01]  /*0c00*/  @!P6 IADD3 R13, R13, R19, RZ ;  /* 0x000000130d0de210 */ /* 0x000fe20007ffe0ff */
[----:B------:R4:W2:Y:S01]  /*0c10*/  @!P4 LDG.E R45, desc[UR8][R8.64] ;  /* 0x00000008082dc981 */ /* 0x0008a2000c1e1900 */
[C---:B-1----:R-:W-:Y:S02]  /*0c20*/  @!P6 LEA R10, P1, R12.reuse, R10, 0x1 ;  /* 0x0000000a0c0ae211 */ /* 0x042fe400078208ff */
[----:B------:R-:W-:Y:S02]  /*0c30*/  MOV R46, RZ ;  /* 0x000000ff002e7202 */ /* 0x000fe40000000f00 */
[----:B------:R-:W-:-:S05]  /*0c40*/  @!P6 LEA.HI.X R11, R12, R11, R13, 0x1, P1 ;  /* 0x0000000b0c0be211 */ /* 0x000fca00008f0c0d */
[----:B------:R1:W2:Y:S01]  /*0c50*/  @!P6 LDG.E R46, desc[UR8][R10.64] ;  /* 0x000000080a2ee981 */ /* 0x0002a2000c1e1900 */
[----:B------:R-:W-:Y:S02]  /*0c60*/  ISETP.GT.AND P1, PT, R3, 0x1e, PT ;  /* 0x0000001e0300780c */ /* 0x000fe40003f24270 */
[----:B---3--:R-:W-:-:S04]  /*0c70*/  PRMT R12, R37, 0x7632, R12 ;  /* 0x00007632250c7816 */ /* 0x008fc8000000000c */
[----:B------:R-:W-:Y:S02]  /*0c80*/  SHF.L.U32 R12, R12, 0x10, RZ ;  /* 0x000000100c0c7819 */ /* 0x000fe400000006ff */
[----:B------:R-:W-:-:S03]  /*0c90*/  SHF.L.U32 R13, R37, 0x10, RZ ;  /* 0x00000010250d7819 */ /* 0x000fc600000006ff */
[----:B0-----:R-:W-:Y:S02]  /*0ca0*/  FMUL.FTZ R14, R12, R12 ;  /* 0x0000000c0c0e7220 */ /* 0x001fe40000410000 */
[C---:B------:R-:W-:Y:S02]  /*0cb0*/  FADD.FTZ R12, R13.reuse, R12 ;  /* 0x0000000c0d0c7221 */ /* 0x040fe40000010000 */
[----:B------:R-:W-:Y:S01]  /*0cc0*/  FFMA.FTZ R13, R13, R13, R14 ;  /* 0x0000000d0d0d7223 */ /* 0x000fe2000001000e */
[C---:B------:R-:W-:Y:S02]  /*0cd0*/  PRMT R15, R38.reuse, 0x7632, R15 ;  /* 0x00007632260f7816 */ /* 0x040fe4000000000f */
[----:B------:R-:W-:Y:S02]  /*0ce0*/  SHF.L.U32 R14, R38, 0x10, RZ ;  /* 0x00000010260e7819 */ /* 0x000fe400000006ff */
[----:B------:R-:W-:-:S05]  /*0cf0*/  SHF.L.U32 R15, R15, 0x10, RZ ;  /* 0x000000100f0f7819 */ /* 0x000fca00000006ff */
[----:B------:R-:W-:Y:S01]  /*0d00*/  FMUL.FTZ R17, R15, R15 ;  /* 0x0000000f0f117220 */ /* 0x000fe20000410000 */
[----:B----4-:R-:W-:-:S04]  /*0d10*/  PRMT R8, R0, 0x7632, R8 ;  /* 0x0000763200087816 */ /* 0x010fc80000000008 */
[----:B-1----:R-:W-:Y:S02]  /*0d20*/  SHF.L.U32 R11, R8, 0x10, RZ ;  /* 0x00000010080b7819 */ /* 0x002fe400000006ff */
[----:B-----5:R-:W-:Y:S02]  /*0d30*/  PRMT R9, R40, 0x7632, R9 ;  /* 0x0000763228097816 */ /* 0x020fe40000000009 */
[----:B------:R-:W-:Y:S02]  /*0d40*/  SHF.L.U32 R10, R0, 0x10, RZ ;  /* 0x00000010000a7819 */ /* 0x000fe400000006ff */
[----:B------:R-:W-:Y:S01]  /*0d50*/  SHF.L.U32 R19, R9, 0x10, RZ ;  /* 0x0000001009137819 */ /* 0x000fe200000006ff */
[C---:B------:R-:W-:Y:S01]  /*0d60*/  FADD.FTZ R9, R14.reuse, R15 ;  /* 0x0000000f0e097221 */ /* 0x040fe20000010000 */
[----:B------:R-:W-:Y:S01]  /*0d70*/  FMUL.FTZ R15, R11, R11 ;  /* 0x0000000b0b0f7220 */ /* 0x000fe20000410000 */
[----:B------:R-:W-:Y:S01]  /*0d80*/  FFMA.FTZ R8, R14, R14, R17 ;  /* 0x0000000e0e087223 */ /* 0x000fe20000010011 */
[----:B------:R-:W-:Y:S01]  /*0d90*/  SHF.L.U32 R16, R40, 0x10, RZ ;  /* 0x0000001028107819 */ /* 0x000fe200000006ff */
[C---:B------:R-:W-:Y:S01]  /*0da0*/  FADD.FTZ R11, R10.reuse, R11 ;  /* 0x0000000b0a0b7221 */ /* 0x040fe20000010000 */
[----:B------:R-:W-:Y:S01]  /*0db0*/  FFMA.FTZ R14, R10, R10, R15 ;  /* 0x0000000a0a0e7223 */ /* 0x000fe2000001000f */
[----:B------:R-:W-:-:S02]  /*0dc0*/  FMUL.FTZ R17, R19, R19 ;  /* 0x0000001313117220 */ /* 0x000fc40000410000 */
[----:B------:R-:W-:Y:S01]  /*0dd0*/  FADD.FTZ R15, RZ, R11 ;  /* 0x0000000bff0f7221 */ /* 0x000fe20000010000 */
[----:B------:R-:W-:Y:S01]  /*0de0*/  FADD.FTZ R14, RZ, R14 ;  /* 0x0000000eff0e7221 */ /* 0x000fe20000010000 */
[C---:B------:R-:W-:Y:S01]  /*0df0*/  FADD.FTZ R10, R16.reuse, R19 ;  /* 0x00000013100a7221 */ /* 0x040fe20000010000 */
[----:B------:R-:W-:Y:S01]  /*0e00*/  FFMA.FTZ R11, R16, R16, R17 ;  /* 0x00000010100b7223 */ /* 0x000fe20000010011 */
[----:B--2---:R-:W-:Y:S01]  /*0e10*/  PRMT R18, R42, 0x7632, R18 ;  /* 0x000076322a127816 */ /* 0x004fe20000000012 */
[----:B------:R-:W-:Y:S01]  /*0e20*/  FADD.FTZ R13, R14, R13 ;  /* 0x0000000d0e0d7221 */ /* 0x000fe20000010000 */
[----:B------:R-:W-:Y:S02]  /*0e30*/  FADD.FTZ R12, R15, R12 ;  /* 0x0000000c0f0c7221 */ /* 0x000fe40000010000 */
[----:B------:R-:W-:Y:S01]  /*0e40*/  SHF.L.U32 R18, R18, 0x10, RZ ;  /* 0x0000001012127819 */ /* 0x000fe200000006ff */
[----:B------:R-:W-:Y:S01]  /*0e50*/  FADD.FTZ R8, R13, R8 ;  /* 0x000000080d087221 */ /* 0x000fe20000010000 */
[----:B------:R-:W-:Y:S01]  /*0e60*/  SHF.L.U32 R15, R42, 0x10, RZ ;  /* 0x000000102a0f7819 */ /* 0x000fe200000006ff */
[----:B------:R-:W-:Y:S01]  /*0e70*/  FADD.FTZ R9, R12, R9 ;  /* 0x000000090c097221 */ /* 0x000fe20000010000 */
[----:B------:R-:W-:Y:S01]  /*0e80*/  PRMT R16, R44, 0x7632, R16 ;  /* 0x000076322c107816 */ /* 0x000fe20000000010 */
[----:B------:R-:W-:-:S03]  /*0e90*/  FMUL.FTZ R14, R18, R18 ;  /* 0x00000012120e7220 */ /* 0x000fc60000410000 */
[----:B------:R-:W-:Y:S01]  /*0ea0*/  SHF.L.U32 R17, R16, 0x10, RZ ;  /* 0x0000001010117819 */ /* 0x000fe200000006ff */
[----:B------:R-:W-:Y:S01]  /*0eb0*/  FADD.FTZ R8, R8, R11 ;  /* 0x0000000b08087221 */ /* 0x000fe20000010000 */
[----:B------:R-:W-:Y:S01]  /*0ec0*/  SHF.L.U32 R12, R44, 0x10, RZ ;  /* 0x000000102c0c7819 */ /* 0x000fe200000006ff */
[----:B------:R-:W-:Y:S01]  /*0ed0*/  FADD.FTZ R18, R15, R18 ;  /* 0x000000120f127221 */ /* 0x000fe20000010000 */
[----:B------:R-:W-:Y:S01]  /*0ee0*/  FADD.FTZ R9, R9, R10 ;  /* 0x0000000a09097221 */ /* 0x000fe20000010000 */
[----:B------:R-:W-:Y:S01]  /*0ef0*/  FMUL.FTZ R13, R17, R17 ;  /* 0x00000011110d7220 */ /* 0x000fe20000410000 */
[----:B------:R-:W-:Y:S01]  /*0f00*/  FFMA.FTZ R15, R15, R15, R14 ;  /* 0x0000000f0f0f7223 */ /* 0x000fe2000001000e */
[C---:B------:R-:W-:Y:S01]  /*0f10*/  FADD.FTZ R10, R12.reuse, R17 ;  /* 0x000000110c0a7221 */ /* 0x040fe20000010000 */
[----:B------:R-:W-:Y:S01]  /*0f20*/  FADD.FTZ R9, R9, R18 ;  /* 0x0000001209097221 */ /* 0x000fe20000010000 */
[----:B------:R-:W-:Y:S01]  /*0f30*/  FFMA.FTZ R13, R12, R12, R13 ;  /* 0x0000000c0c0d7223 */ /* 0x000fe2000001000d */
[----:B------:R-:W-:Y:S01]  /*0f40*/  PRMT R11, R45, 0x7632, R11 ;  /* 0x000076322d0b7816 */ /* 0x000fe2000000000b */
[----:B------:R-:W-:-:S03]  /*0f50*/  FADD.FTZ R8, R8, R15 ;  /* 0x0000000f08087221 */ /* 0x000fc60000010000 */
[----:B------:R-:W-:Y:S01]  /*0f60*/  SHF.L.U32 R12, R11, 0x10, RZ ;  /* 0x000000100b0c7819 */ /* 0x000fe200000006ff */
[----:B------:R-:W-:Y:S01]  /*0f70*/  FADD.FTZ R9, R9, R10 ;  /* 0x0000000a09097221 */ /* 0x000fe20000010000 */
[----:B------:R-:W-:Y:S01]  /*0f80*/  SHF.L.U32 R11, R45, 0x10, RZ ;  /* 0x000000102d0b7819 */ /* 0x000fe200000006ff */
[----:B------:R-:W-:Y:S01]  /*0f90*/  FADD.FTZ R8, R8, R13 ;  /* 0x0000000d08087221 */ /* 0x000fe20000010000 */
[----:B------:R-:W-:Y:S01]  /*0fa0*/  PRMT R14, R46, 0x7632, R14 ;  /* 0x000076322e0e7816 */ /* 0x000fe2000000000e */
[----:B------:R-:W-:Y:S02]  /*0fb0*/  FMUL.FTZ R10, R12, R12 ;  /* 0x0000000c0c0a7220 */ /* 0x000fe40000410000 */
[C---:B------:R-:W-:Y:S01]  /*0fc0*/  FADD.FTZ R12, R11.reuse, R12 ;  /* 0x0000000c0b0c7221 */ /* 0x040fe20000010000 */
[----:B------:R-:W-:Y:S01]  /*0fd0*/  SHF.L.U32 R13, R14, 0x10, RZ ;  /* 0x000000100e0d7819 */ /* 0x000fe200000006ff */
[----:B------:R-:W-:Y:S01]  /*0fe0*/  FFMA.FTZ R11, R11, R11, R10 ;  /* 0x0000000b0b0b7223 */ /* 0x000fe2000001000a */
[----:B------:R-:W-:-:S03]  /*0ff0*/  SHF.L.U32 R10, R46, 0x10, RZ ;  /* 0x000000102e0a7819 */ /* 0x000fc600000006ff */
        /* <DEDUP_REMOVED lines=11> */
[----:B------:R-:W0:Y:S04]  /*10b0*/  SHFL.DOWN PT, R10, R9, 0x2, 0x1f ;  /* 0x08401f00090a7f89 */ /* 0x000e2800000e0000 */
[----:B------:R-:W1:Y:S01]  /*10c0*/  SHFL.DOWN PT, R11, R8, 0x2, 0x1f ;  /* 0x08401f00080b7f89 */ /* 0x000e6200000e0000 */
[----:B------:R-:W-:-:S13]  /*10d0*/  ISETP.GT.AND P1, PT, R3, 0x1d, PT ;  /* 0x0000001d0300780c */ /* 0x000fda0003f24270 */
        /* <DEDUP_REMOVED lines=14> */
[C---:B------:R-:W-:Y:S02]  /*11c0*/  ISETP.GT.AND P1, PT, R3.reuse, 0xf, PT ;  /* 0x0000000f0300780c */ /* 0x040fe40003f24270 */
[----:B------:R-:W-:Y:S02]  /*11d0*/  ISETP.NE.AND P2, PT, R3, RZ, PT ;  /* 0x000000ff0300720c */ /* 0x000fe40003f45270 */
[----:B------:R-:W-:Y:S01]  /*11e0*/  ISETP.NE.AND P3, PT, R2, RZ, PT ;  /* 0x000000ff0200720c */ /* 0x000fe20003f65270 */
[----:B------:R-:W-:Y:S08]  /*11f0*/  BSSY B0, `(.L_x_1531) ;  /* 0x0000027000007945 */ /* 0x000ff00003800000 */
[----:B0-----:R-:W-:Y:S01]  /*1200*/  @!P1 FADD.FTZ R9, R9, R10 ;  /* 0x0000000a09099221 */ /* 0x001fe20000010000 */
[----:B-1----:R-:W-:-:S04]  /*1210*/  @!P1 FADD.FTZ R8, R8, R11 ;  /* 0x0000000b08089221 */ /* 0x002fc80000010000 */
[----:B------:R-:W-:Y:S02]  /*1220*/  MOV R26, R9 ;  /* 0x00000009001a7202 */ /* 0x000fe40000000f00 */
        /* <DEDUP_REMOVED lines=9> */
[----:B------:R-:W3:Y:S04]  /*12c0*/  LDS.128 R12, [UR5+0x30] ;  /* 0x00003005ff0c7984 */ /* 0x000ee80008000c00 */
[----:B------:R-:W4:Y:S04]  /*12d0*/  LDS.128 R16, [UR5+0x40] ;  /* 0x00004005ff107984 */ /* 0x000f280008000c00 */
[----:B------:R-:W5:Y:S01]  /*12e0*/  LDS.128 R20, [UR5+0x50] ;  /* 0x00005005ff147984 */ /* 0x000f620008000c00 */
[----:B-1----:R-:W-:Y:S01]  /*12f0*/  FADD.FTZ R47, R26, R24 ;  /* 0x000000181a2f7221 */ /* 0x002fe20000010000 */
[----:B------:R-:W-:-:S02]  /*1300*/  FADD.FTZ R52, R27, R25 ;  /* 0x000000191b347221 */ /* 0x000fc40000010000 */
[----:B0-----:R-:W0:Y:S01]  /*1310*/  LDS.128 R24, [UR5+0x60] ;  /* 0x00006005ff187984 */ /* 0x001e220008000c00 */
        /* <DEDUP_REMOVED lines=20> */
.L_x_1532:
[----:B------:R-:W-:Y:S05]  /*1460*/  BSYNC B0 ;  /* 0x0000000000007941 */ /* 0x000fea0003800000 */
.L_x_1531:
[----:B------:R-:W1:Y:S01]  /*1470*/  LDC R14, c[0x0][0xc] ;  /* 0x00000300ff0e7b82 */ /* 0x000e620000000800 */
[----:B------:R-:W-:Y:S02]  /*1480*/  PRMT R22, R37, 0x7632, R22 ;  /* 0x0000763225167816 */ /* 0x000fe40000000016 */
[----:B------:R-:W-:Y:S02]  /*1490*/  PRMT R21, R38, 0x7632, R21 ;  /* 0x0000763226157816 */ /* 0x000fe40000000015 */
[----:B------:R-:W-:Y:S02]  /*14a0*/  PRMT R20, R40, 0x7632, R20 ;  /* 0x0000763228147816 */ /* 0x000fe40000000014 */
[----:B------:R-:W-:Y:S02]  /*14b0*/  PRMT R19, R42, 0x7632, R19 ;  /* 0x000076322a137816 */ /* 0x000fe40000000013 */
[----:B------:R-:W-:Y:S02]  /*14c0*/  PRMT R18, R44, 0x7632, R18 ;  /* 0x000076322c127816 */ /* 0x000fe40000000012 */
[----:B------:R-:W-:-:S02]  /*14d0*/  PRMT R23, R0, 0x7632, R23 ;  /* 0x0000763200177816 */ /* 0x000fc40000000017 */
[----:B------:R-:W-:Y:S02]  /*14e0*/  PRMT R17, R45, 0x7632, R17 ;  /* 0x000076322d117816 */ /* 0x000fe40000000011 */
        /* <DEDUP_REMOVED lines=10> */
[----:B------:R-:W-:-:S04]  /*1590*/  IMAD R8, R25, R14, RZ ;  /* 0x0000000e19087224 */ /* 0x000fc800078e02ff */
[----:B------:R-:W-:Y:S02]  /*15a0*/  IMAD.SHL.U32 R13, R8, 0x2, RZ ;  /* 0x00000002080d7824 */ /* 0x000fe400078e00ff */
[----:B------:R-:W1:Y:S02]  /*15b0*/  LDC.64 R8, c[0x0][0x240] ;  /* 0x00009000ff087b82 */ /* 0x000e640000000a00 */
[----:B---3--:R-:W-:-:S04]  /*15c0*/  IMAD.WIDE R10, R13, 0x4, R10 ;  /* 0x000000040d0a7825 */ /* 0x008fc800078e020a */
[----:B--2---:R-:W-:Y:S01]  /*15d0*/  IMAD R13, R15, UR7, R24 ;  /* 0x000000070f0d7c24 */ /* 0x004fe2000f8e0218 */
[----:B------:R-:W-:-:S03]  /*15e0*/  SEL R47, R14, RZ, !P1 ;  /* 0x000000ff0e2f7207 */ /* 0x000fc60004800000 */
[----:B------:R-:W-:Y:S01]  /*15f0*/  IMAD.WIDE.U32 R12, R13, 0x8, R10 ;  /* 0x000000080d0c7825 */ /* 0x000fe200078e000a */
[----:B------:R-:W-:Y:S02]  /*1600*/  IADD3 R11, R25, R24, RZ ;  /* 0x00000018190b7210 */ /* 0x000fe40007ffe0ff */
[----:B------:R-:W-:Y:S02]  /*1610*/  MOV R25, 0x1 ;  /* 0x0000000100197802 */ /* 0x000fe40000000f00 */
[----:B------:R2:W-:Y:S02]  /*1620*/  STG.E.64 desc[UR8][R12.64], R26 ;  /* 0x0000001a0c007986 */ /* 0x0005e4000c101b08 */
[----:B------:R-:W-:Y:S02]  /*1630*/  SEL R25, R25, 0xffffffff, !P1 ;  /* 0xffffffff19197807 */ /* 0x000fe40004800000 */
[----:B------:R-:W-:Y:S01]  /*1640*/  ISETP.NE.AND P1, PT, R47, -0x1, PT ;  /* 0xffffffff2f00780c */ /* 0x000fe20003f25270 */
[----:B-1----:R-:W-:Y:S01]  /*1650*/  IMAD.WIDE.U32 R10, R11, 0x4, R8 ;  /* 0x000000040b0a7825 */ /* 0x002fe200078e0008 */
[----:B------:R-:W-:Y:S06]  /*1660*/  MEMBAR.ALL.GPU ;  /* 0x0000000000007992 */ /* 0x000fec000000a000 */
[----:B------:R-:W-:-:S00]  /*1670*/  ERRBAR ;  /* 0x00000000000079ab */ /* 0x000fc00000000000 */
[----:B------:R-:W-:Y:S06]  /*1680*/  CGAERRBAR ;  /* 0x00000000000075ab */ /* 0x000fec0000000000 */
[----:B------:R2:W-:Y:S01]  /*1690*/  REDG.E.ADD.S32.STRONG.GPU desc[UR8][R10.64], R25 ;  /* 0x000000190a00798e */ /* 0x0005e2000c10e388 */
[----:B------:R-:W-:Y:S05]  /*16a0*/  @!P1 BRA `(.L_x_1534) ;  /* 0x00000000001c9947 */ /* 0x000fea0003800000 */
[----:B------:R-:W-:-:S04]  /*16b0*/  IMAD R15, R52, R15, R24 ;  /* 0x0000000f340f7224 */ /* 0x000fc800078e0218 */
[----:B------:R-:W-:-:S07]  /*16c0*/  IMAD.WIDE.U32 R8, R15, 0x4, R8 ;  /* 0x000000040f087825 */ /* 0x000fce00078e0008 */
.L_x_1535:
[----:B--2---:R-:W2:Y:S04]  /*16d0*/  LDG.E.STRONG.GPU R10, desc[UR8][R8.64] ;  /* 0x00000008080a7981 */ /* 0x004ea8000c1ef900 */
[----:B--2---:R-:W-:Y:S01]  /*16e0*/  CCTL.IVALL ;  /* 0x00000000ff00798f */ /* 0x004fe20002000000 */
[----:B------:R-:W-:Y:S05]  /*16f0*/  YIELD ;  /* 0x0000000000007946 */ /* 0x000fea0003800000 */
[----:B------:R-:W-:-:S13]  /*1700*/  ISETP.NE.AND P1, PT, R10, R47, PT ;  /* 0x0000002f0a00720c */ /* 0x000fda0003f25270 */
[----:B------:R-:W-:Y:S05]  /*1710*/  @P1 BRA `(.L_x_1535) ;  /* 0xfffffffc00ec1947 */ /* 0x000fea000383ffff */
.L_x_1534:
        /* <DEDUP_REMOVED lines=11> */
.L_x_1537:
[----:B------:R-:W-:-:S13]  /*17d0*/  ISETP.EQ.OR P1, PT, R15, UR7, P3 ;  /* 0x000000070f007c0c */ /* 0x000fda0009f22670 */
[----:B--2---:R-:W1:Y:S01]  /*17e0*/  @!P1 LDC R10, c[0x0][0x10] ;  /* 0x00000400ff0a9b82 */ /* 0x004e620000000800 */
        /* <DEDUP_REMOVED lines=61> */
.L_x_1536:
[----:B--2---:R-:W-:-:S13]  /*1bc0*/  LOP3.LUT P1, R10, R14, 0x3, RZ, 0xc0, !PT ;  /* 0x000000030e0a7812 */ /* 0x004fda000782c0ff */
        /* <DEDUP_REMOVED lines=18> */
.L_x_1539:
[----:B------:R-:W-:Y:S05]  /*1cf0*/  BSYNC B0 ;  /* 0x0000000000007941 */ /* 0x000fea0003800000 */
.L_x_1538:
[----:B------:R-:W-:Y:S05]  /*1d00*/  @!P2 BRA `(.L_x_1533) ;  /* 0x00000000007ca947 */ /* 0x000fea0003800000 */
[C---:B------:R-:W-:Y:S02]  /*1d10*/  IADD3 R8, R15.reuse, 0x1, RZ ;  /* 0x000000010f087810 */ /* 0x040fe40007ffe0ff */
[----:B------:R-:W-:Y:S02]  /*1d20*/  IADD3 R24, R15, 0x2, RZ ;  /* 0x000000020f187810 */ /* 0x000fe40007ffe0ff */
[----:B------:R-:W-:Y:S02]  /*1d30*/  ISETP.EQ.OR P2, PT, R8, UR7, P3 ;  /* 0x0000000708007c0c */ /* 0x000fe40009f42670 */
[----:B------:R-:W-:-:S04]  /*1d40*/  ISETP.EQ.OR P1, PT, R24, UR7, P3 ;  /* 0x0000000718007c0c */ /* 0x000fc80009f22670 */
[----:B------:R-:W-:-:S07]  /*1d50*/  ISETP.EQ.OR P1, PT, R10, 0x2, P1 ;  /* 0x000000020a00780c */ /* 0x000fce0000f22670 */
[----:B------:R-:W1:Y:S01]  /*1d60*/  @!P2 S2R R9, SR_CTAID.Y ;  /* 0x000000000009a919 */ /* 0x000e620000002600 */
[----:B------:R-:W1:Y:S05]  /*1d70*/  @!P2 LDC R13, c[0x0][0x10] ;  /* 0x00000400ff0dab82 */ /* 0x000e6a0000000800 */
[----:B------:R-:W2:Y:S01]  /*1d80*/  @!P1 S2R R25, SR_CTAID.Y ;  /* 0x0000000000199919 */ /* 0x000ea20000002600 */
[C---:B------:R-:W-:Y:S02]  /*1d90*/  @!P1 LOP3.LUT R12, R7.reuse, 0x1, RZ, 0xc0, !PT ;  /* 0x00000001070c9812 */ /* 0x040fe400078ec0ff */
[----:B------:R-:W3:Y:S08]  /*1da0*/  @!P1 LDC R47, c[0x0][0x10] ;  /* 0x00000400ff2f9b82 */ /* 0x000ef00000000800 */
[----:B------:R-:W4:Y:S01]  /*1db0*/  @!P2 LDC.64 R10, c[0x0][0x248] ;  /* 0x00009200ff0aab82 */ /* 0x000f220000000a00 */
[----:B-1----:R-:W-:Y:S01]  /*1dc0*/  @!P2 IMAD R15, R8, R13, R9 ;  /* 0x0000000d080fa224 */ /* 0x002fe200078e0209 */
[----:B------:R-:W-:Y:S01]  /*1dd0*/  @!P2 LOP3.LUT R8, R7, 0x1, RZ, 0xc0, !PT ;  /* 0x000000010708a812 */ /* 0x000fe200078ec0ff */
[----:B---3--:R-:W-:-:S04]  /*1de0*/  @!P1 IMAD R53, R47, R12, RZ ;  /* 0x0000000c2f359224 */ /* 0x008fc800078e02ff */
[----:B------:R-:W-:Y:S02]  /*1df0*/  @!P2 IMAD R13, R13, R8, RZ ;  /* 0x000000080d0da224 */ /* 0x000fe400078e02ff */
[----:B------:R-:W1:Y:S01]  /*1e00*/  @!P1 LDC.64 R8, c[0x0][0x248] ;  /* 0x00009200ff089b82 */ /* 0x000e620000000a00 */
[-C--:B------:R-:W-:Y:S02]  /*1e10*/  @!P1 IMAD R53, R53, R14.reuse, RZ ;  /* 0x0000000e35359224 */ /* 0x080fe400078e02ff */
[----:B------:R-:W-:Y:S02]  /*1e20*/  @!P2 IMAD R13, R13, R14, RZ ;  /* 0x0000000e0d0da224 */ /* 0x000fe400078e02ff */
[----:B--2---:R-:W-:-:S03]  /*1e30*/  @!P1 IMAD R25, R24, R47, R25 ;  /* 0x0000002f18199224 */ /* 0x004fc600078e0219 */
[----:B------:R-:W-:-:S05]  /*1e40*/  @!P2 SHF.L.U32 R13, R13, 0x1, RZ ;  /* 0x000000010d0da819 */ /* 0x000fca00000006ff */
[----:B----4-:R-:W-:Y:S01]  /*1e50*/  @!P2 IMAD.WIDE R12, R13, 0x4, R10 ;  /* 0x000000040d0ca825 */ /* 0x010fe200078e020a */
        /* <DEDUP_REMOVED lines=10> */
.L_x_1533:
[----:B------:R-:W-:Y:S01]  /*1f00*/  ULDC.64 UR12, c[0x0][0x218] ;  /* 0x00008600000c7ab9 */ /* 0x000fe20000000a00 */
[----:B------:R-:W-:Y:S01]  /*1f10*/  LOP3.LUT P1, RZ, R2, UR7, RZ, 0xfc, !PT ;  /* 0x0000000702ff7c12 */ /* 0x000fe2000f82fcff */
[----:B------:R-:W1:Y:S01]  /*1f20*/  S2UR UR6, SR_CgaCtaId ;  /* 0x00000000000679c3 */ /* 0x000e620000008800 */
[----:B------:R-:W-:Y:S01]  /*1f30*/  ISETP.EQ.U32.AND P2, PT, RZ, UR12, PT ;  /* 0x0000000cff007c0c */ /* 0x000fe2000bf42070 */
[----:B------:R-:W-:Y:S01]  /*1f40*/  UMOV UR5, 0x400 ;  /* 0x0000040000057882 */ /* 0x000fe20000000000 */
[----:B------:R-:W-:-:S05]  /*1f50*/  IMAD.IADD R47, R43, 0x1, R36 ;  /* 0x000000012b2f7824 */ /* 0x000fca00078e0224 */
[----:B--2---:R-:W2:Y:S01]  /*1f60*/  LDC.64 R10, c[0x0][0x228] ;  /* 0x00008a00ff0a7b82 */ /* 0x004ea20000000a00 */
[----:B------:R-:W-:Y:S01]  /*1f70*/  ISETP.EQ.OR.EX P1, PT, RZ, UR13, P1, P2 ;  /* 0x0000000dff007c0c */ /* 0x000fe20008f22720 */
[----:B------:R-:W-:-:S06]  /*1f80*/  ULDC.64 UR14, c[0x0][0x278] ;  /* 0x00009e00000e7ab9 */ /* 0x000fcc0000000a00 */
[----:B------:R-:W3:Y:S08]  /*1f90*/  LDC.64 R8, c[0x0][0x230] ;  /* 0x00008c00ff087b82 */ /* 0x000ef00000000a00 */
[----:B------:R-:W4:Y:S01]  /*1fa0*/  @!P1 LDC.64 R12, c[0x0][0x218] ;  /* 0x00008600ff0c9b82 */ /* 0x000f220000000a00 */
[----:B-1----:R-:W-:-:S03]  /*1fb0*/  ULEA UR5, UR6, UR5, 0x18 ;  /* 0x0000000506057291 */ /* 0x002fc6000f8ec03f */
[----:B------:R-:W-:Y:S02]  /*1fc0*/  ULDC UR6, c[0x0][0x2a4] ;  /* 0x0000a90000067ab9 */ /* 0x000fe40000000800 */
[----:B------:R-:W-:Y:S01]  /*1fd0*/  @!P1 FMUL.FTZ R15, R27, UR6 ;  /* 0x000000061b0f9c20 */ /* 0x000fe20008410000 */
[----:B------:R-:W-:Y:S01]  /*1fe0*/  @!P1 FMUL.FTZ R14, R26, UR6 ;  /* 0x000000061a0e9c20 */ /* 0x000fe20008410000 */
[C---:B--2---:R-:W-:Y:S02]  /*1ff0*/  IMAD.WIDE R52, R47.reuse, 0x4, R10 ;  /* 0x000000042f347825 */ /* 0x044fe400078e020a */
[----:B------:R-:W-:Y:S02]  /*2000*/  @!P3 STS.64 [UR5+0x78], R26 ;  /* 0x0000781aff00b988 */ /* 0x000fe40008000a05 */
[----:B---3--:R-:W-:-:S04]  /*2010*/  IMAD.WIDE R10, R47, 0x4, R8 ;  /* 0x000000042f0a7825 */ /* 0x008fc800078e0208 */
[----:B----4-:R-:W-:-:S05]  /*2020*/  @!P1 IMAD.WIDE R24, R6, 0x8, R12 ;  /* 0x0000000806189825 */ /* 0x010fca00078e020c */
[----:B------:R1:W-:Y:S01]  /*2030*/  @!P1 STG.E.64 desc[UR8][R24.64], R14 ;  /* 0x0000000e18009986 */ /* 0x0003e2000c101b08 */
[----:B------:R-:W-:Y:S06]  /*2040*/  BAR.SYNC.DEFER_BLOCKING 0x0 ;  /* 0x0000000000007b1d */ /* 0x000fec0000010000 */
[----:B------:R2:W3:Y:S04]  /*2050*/  LDG.E.64 R8, desc[UR8][R52.64] ;  /* 0x0000000834087981 */ /* 0x0004e8000c1e1b00 */
[----:B------:R-:W3:Y:S01]  /*2060*/  LDG.E.64 R10, desc[UR8][R10.64] ;  /* 0x000000080a0a7981 */ /* 0x000ee2000c1e1b00 */
[----:B------:R-:W-:-:S02]  /*2070*/  ISETP.NE.AND P6, PT, RZ, UR10, PT ;  /* 0x0000000aff007c0c */ /* 0x000fc4000bfc5270 */
[----:B-1----:R-:W-:Y:S01]  /*2080*/  SHF.L.U32 R15, R0, 0x10, RZ ;  /* 0x00000010000f7819 */ /* 0x002fe200000006ff */
[----:B------:R-:W1:Y:S01]  /*2090*/  LDS.64 R12, [UR5+0x78] ;  /* 0x00007805ff0c7984 */ /* 0x000e620008000a00 */
[----:B------:R-:W-:Y:S02]  /*20a0*/  SHF.L.U32 R23, R23, 0x10, RZ ;  /* 0x0000001017177819 */ /* 0x000fe400000006ff */
[----:B------:R-:W-:Y:S02]  /*20b0*/  SHF.L.U32 R37, R37, 0x10, RZ ;  /* 0x0000001025257819 */ /* 0x000fe400000006ff */
[----:B0-----:R-:W-:Y:S02]  /*20c0*/  SHF.L.U32 R27, R38, 0x10, RZ ;  /* 0x00000010261b7819 */ /* 0x001fe400000006ff */
[----:B------:R-:W-:Y:S02]  /*20d0*/  SHF.L.U32 R19, R19, 0x10, RZ ;  /* 0x0000001013137819 */ /* 0x000fe400000006ff */
[----:B------:R-:W-:-:S02]  /*20e0*/  SHF.L.U32 R25, R22, 0x10, RZ ;  /* 0x0000001016197819 */ /* 0x000fc400000006ff */
[----:B------:R-:W-:Y:S02]  /*20f0*/  SHF.L.U32 R21, R21, 0x10, RZ ;  /* 0x0000001015157819 */ /* 0x000fe400000006ff */
[----:B------:R-:W-:Y:S02]  /*2100*/  SHF.L.U32 R47, R40, 0x10, RZ ;  /* 0x00000010282f7819 */ /* 0x000fe400000006ff */
[----:B--2---:R-:W-:Y:S02]  /*2110*/  SHF.L.U32 R53, R20, 0x10, RZ ;  /* 0x0000001014357819 */ /* 0x004fe400000006ff */
[----:B------:R-:W-:Y:S02]  /*2120*/  SHF.L.U32 R42, R42, 0x10, RZ ;  /* 0x000000102a2a7819 */ /* 0x000fe400000006ff */
[----:B------:R-:W-:Y:S02]  /*2130*/  SHF.L.U32 R44, R44, 0x10, RZ ;  /* 0x000000102c2c7819 */ /* 0x000fe400000006ff */
[----:B------:R-:W-:-:S02]  /*2140*/  SHF.L.U32 R18, R18, 0x10, RZ ;  /* 0x0000001012127819 */ /* 0x000fc400000006ff */
[----:B------:R-:W-:Y:S02]  /*2150*/  SHF.L.U32 R45, R45, 0x10, RZ ;  /* 0x000000102d2d7819 */ /* 0x000fe400000006ff */
[----:B------:R-:W-:Y:S02]  /*2160*/  SHF.L.U32 R17, R17, 0x10, RZ ;  /* 0x0000001011117819 */ /* 0x000fe400000006ff */
[----:B------:R-:W-:Y:S02]  /*2170*/  SHF.L.U32 R46, R46, 0x10, RZ ;  /* 0x000000102e2e7819 */ /* 0x000fe400000006ff */
[----:B------:R-:W-:Y:S02]  /*2180*/  SHF.L.U32 R16, R16, 0x10, RZ ;  /* 0x0000001010107819 */ /* 0x000fe400000006ff */
[----:B------:R-:W-:Y:S02]  /*2190*/  SHF.R.S32.HI R0, RZ, 0x1f, R29 ;  /* 0x0000001fff007819 */ /* 0x000fe4000001141d */
[----:B------:R-:W-:-:S02]  /*21a0*/  SHF.R.S32.HI R14, RZ, 0x1f, R30 ;  /* 0x0000001fff0e7819 */ /* 0x000fc4000001141e */
[----:B------:R-:W-:-:S04]  /*21b0*/  ISETP.GE.U32.AND P2, PT, R30, UR14, PT ;  /* 0x0000000e1e007c0c */ /* 0x000fc8000bf46070 */
[----:B------:R-:W-:Y:S01]  /*21c0*/  ISETP.GE.AND.EX P2, PT, R14, UR15, PT, P2 ;  /* 0x0000000f0e007c0c */ /* 0x000fe2000bf46320 */
[----:B-1----:R-:W-:-:S03]  /*21d0*/  FMUL.FTZ R12, R12, UR6 ;  /* 0x000000060c0c7c20 */ /* 0x002fc60008410000 */
[----:B------:R-:W-:Y:S01]  /*21e0*/  ISETP.GT.U32.OR P2, PT, R2, 0x17f, P2 ;  /* 0x0000017f0200780c */ /* 0x000fe20001744470 */
[C---:B------:R-:W-:Y:S01]  /*21f0*/  FMUL.FTZ R36, R12.reuse, R12 ;  /* 0x0000000c0c247220 */ /* 0x040fe20000410000 */
[--C-:B------:R-:W-:Y:S01]  /*2200*/  FADD.FTZ R20, R15, -R12.reuse ;  /* 0x8000000c0f147221 */ /* 0x100fe20000010000 */
[C---:B------:R-:W-:Y:S01]  /*2210*/  FADD.FTZ R22, -R12.reuse, R23 ;  /* 0x000000170c167221 */ /* 0x040fe20000010100 */
[----:B------:R-:W-:Y:S01]  /*2220*/  FADD.FTZ R24, R37, -R12 ;  /* 0x8000000c25187221 */ /* 0x000fe20000010000 */
[----:B------:R-:W-:Y:S01]  /*2230*/  FFMA.FTZ R13, R13, UR6, -R36 ;  /* 0x000000060d0d7c23 */ /* 0x000fe20008010824 */
[C---:B------:R-:W-:Y:S01]  /*2240*/  FADD.FTZ R19, -R12.reuse, R19 ;  /* 0x000000130c137221 */ /* 0x040fe20000010100 */
[C---:B------:R-:W-:Y:S01]  /*2250*/  FADD.FTZ R38, -R12.reuse, R21 ;  /* 0x000000150c267221 */ /* 0x040fe20000010100 */
[--C-:B------:R-:W-:Y:S01]  /*2260*/  FADD.FTZ R40, R47, -R12.reuse ;  /* 0x8000000c2f287221 */ /* 0x100fe20000010000 */
[----:B------:R-:W-:Y:S01]  /*2270*/  FADD.FTZ R52, -R12, R53 ;  /* 0x000000350c347221 */ /* 0x000fe20000010100 */
[----:B------:R-:W-:Y:S01]  /*2280*/  FSETP.GTU.FTZ.AND P1, PT, R13, RZ, PT ;  /* 0x000000ff0d00720b */ /* 0x000fe20003f3c000 */
[--C-:B------:R-:W-:Y:S01]  /*2290*/  FADD.FTZ R42, R42, -R12.reuse ;  /* 0x8000000c2a2a7221 */ /* 0x100fe20000010000 */
[----:B------:R-:W-:Y:S01]  /*22a0*/  FADD.FTZ R44, R44, -R12 ;  /* 0x8000000c2c2c7221 */ /* 0x000fe20000010000 */
[C---:B------:R-:W-:Y:S01]  /*22b0*/  FADD.FTZ R18, -R12.reuse, R18 ;  /* 0x000000120c127221 */ /* 0x040fe20000010100 */
[--C-:B------:R-:W-:Y:S01]  /*22c0*/  FADD.FTZ R45, R45, -R12.reuse ;  /* 0x8000000c2d2d7221 */ /* 0x100fe20000010000 */
[----:B------:R-:W-:Y:S01]  /*22d0*/  FADD.FTZ R17, -R12, R17 ;  /* 0x000000110c117221 */ /* 0x000fe20000010100 */
[----:B------:R-:W-:Y:S01]  /*22e0*/  FADD.FTZ R46, R46, -R12 ;  /* 0x8000000c2e2e7221 */ /* 0x000fe20000010000 */
[----:B------:R-:W-:-:S06]  /*22f0*/  FADD.FTZ R16, -R12, R16 ;  /* 0x000000100c107221 */ /* 0x000fcc0000010100 */
[----:B------:R-:W0:Y:S02]  /*2300*/  @P1 LDC R36, c[0x0][0x238] ;  /* 0x00008e00ff241b82 */ /* 0x000e240000000800 */
[----:B0-----:R-:W-:Y:S01]  /*2310*/  @P1 FADD.FTZ R26, R13, R36 ;  /* 0x000000240d1a1221 */ /* 0x001fe20000010000 */
[----:B------:R-:W-:Y:S01]  /*2320*/  MOV R13, 0x3f800000 ;  /* 0x3f800000000d7802 */ /* 0x000fe20000000f00 */
[----:B------:R-:W-:-:S05]  /*2330*/  FADD.FTZ R36, R27, -R12 ;  /* 0x8000000c1b247221 */ /* 0x000fca0000010000 */
[----:B------:R0:W1:Y:S01]  /*2340*/  @P1 MUFU.RSQ R13, R26 ;  /* 0x0000001a000d1308 */ /* 0x0000620000001400 */
[----:B------:R-:W-:-:S04]  /*2350*/  ISETP.GE.U32.AND P1, PT, R29, UR14, PT ;  /* 0x0000000e1d007c0c */ /* 0x000fc8000bf26070 */
[----:B------:R-:W-:Y:S01]  /*2360*/  ISETP.GE.AND.EX P1, PT, R0, UR15, PT, P1 ;  /* 0x0000000f00007c0c */ /* 0x000fe2000bf26310 */
[----:B0-----:R-:W-:-:S03]  /*2370*/  FADD.FTZ R26, -R12, R25 ;  /* 0x000000190c1a7221 */ /* 0x001fc60000010100 */
[----:B------:R-:W-:Y:S01]  /*2380*/  ISETP.GT.U32.OR P1, PT, R2, 0x17f, P1 ;  /* 0x0000017f0200780c */ /* 0x000fe20000f24470 */
[-C--:B-1----:R-:W-:Y:S01]  /*2390*/  FMUL.FTZ R27, R20, R13.reuse ;  /* 0x0000000d141b7220 */ /* 0x082fe20000410000 */
[-C--:B------:R-:W-:Y:S01]  /*23a0*/  FMUL.FTZ R22, R22, R13.reuse ;  /* 0x0000000d16167220 */ /* 0x080fe20000410000 */
        /* <DEDUP_REMOVED lines=13> */
[----:B------:R-:W-:Y:S01]  /*2480*/  FMUL.FTZ R36, R16, R13 ;  /* 0x0000000d10247220 */ /* 0x000fe20000410000 */
[----:B---3--:R-:W-:Y:S01]  /*2490*/  FFMA.FTZ R27, R8, R27, R10 ;  /* 0x0000001b081b7223 */ /* 0x008fe2000001000a */
[----:B------:R-:W-:Y:S01]  /*24a0*/  FFMA.FTZ R22, R9, R22, R11 ;  /* 0x0000001609167223 */ /* 0x000fe2000001000b */
[----:B------:R-:W-:Y:S06]  /*24b0*/  @!P6 BRA `(.L_x_1540) ;  /* 0x000000000028e947 */ /* 0x000fec0003800000 */
        /* <DEDUP_REMOVED lines=10> */
.L_x_1540:
        /* <DEDUP_REMOVED lines=14> */
.L_x_1542:
[----:B------:R-:W-:Y:S05]  /*2640*/  BSYNC B0 ;  /* 0x0000000000007941 */ /* 0x000fea0003800000 */
.L_x_1541:
[----:B------:R-:W-:Y:S01]  /*2650*/  FFMA.FTZ R15, R8, R15, R10 ;  /* 0x0000000f080f7223 */ /* 0x000fe2000001000a */
[----:B------:R-:W-:Y:S01]  /*2660*/  FFMA.FTZ R26, R9, R26, R11 ;  /* 0x0000001a091a7223 */ /* 0x000fe2000001000b */
[----:B------:R-:W-:Y:S06]  /*2670*/  @!P6 BRA `(.L_x_1543) ;  /* 0x000000000028e947 */ /* 0x000fec0003800000 */
        /* <DEDUP_REMOVED lines=10> */
.L_x_1543:
[----:B------:R-:W-:Y:S04]  /*2720*/  BSSY B0, `(.L_x_1544) ;  /* 0x000000e000007945 */ /* 0x000fe80003800000 */
[----:B------:R-:W-:Y:S05]  /*2730*/  @P1 BRA `(.L_x_1545) ;  /* 0x0000000000301947 */ /* 0x000fea0003800000 */
[----:B------:R-:W-:Y:S01]  /*2740*/  ULDC.64 UR12, c[0x0][0x270] ;  /* 0x00009c00000c7ab9 */ /* 0x000fe20000000a00 */
[----:B------:R-:W-:Y:S01]  /*2750*/  MOV R13, R51 ;  /* 0x00000033000d7202 */ /* 0x000fe20000000f00 */
[----:B------:R-:W-:Y:S01]  /*2760*/  IMAD R0, R0, UR12, RZ ;  /* 0x0000000c00007c24 */ /* 0x000fe2000f8e02ff */
[----:B------:R-:W-:Y:S01]  /*2770*/  F2FP.BF16.F32.PACK_AB R15, R26, R15 ;  /* 0x0000000f1a0f723e */ /* 0x000fe200000010ff */
[----:B------:R-:W-:Y:S02]  /*2780*/  IMAD.MOV.U32 R12, RZ, RZ, R48 ;  /* 0x000000ffff0c7224 */ /* 0x000fe400078e0030 */
[C---:B0-----:R-:W-:Y:S02]  /*2790*/  IMAD R17, R29.reuse, UR13, R0 ;  /* 0x0000000d1d117c24 */ /* 0x041fe4000f8e0200 */
[----:B------:R-:W-:Y:S01]  /*27a0*/  IMAD.WIDE.U32 R12, R29, UR12, R12 ;  /* 0x0000000c1d0c7c25 */ /* 0x000fe2000f8e000c */
[----:B------:R-:W-:Y:S02]  /*27b0*/  ULDC.64 UR12, c[0x0][0x210] ;  /* 0x00008400000c7ab9 */ /* 0x000fe40000000a00 */
[----:B------:R-:W-:-:S02]  /*27c0*/  LEA R16, P1, R12, UR12, 0x1 ;  /* 0x0000000c0c107c11 */ /* 0x000fc4000f8208ff */
[----:B------:R-:W-:-:S04]  /*27d0*/  IADD3 R17, R13, R17, RZ ;  /* 0x000000110d117210 */ /* 0x000fc80007ffe0ff */
[----:B------:R-:W-:-:S05]  /*27e0*/  LEA.HI.X R17, R12, UR13, R17, 0x1, P1 ;  /* 0x0000000d0c117c11 */ /* 0x000fca00088f0c11 */
[----:B------:R1:W-:Y:S02]  /*27f0*/  STG.E desc[UR8][R16.64], R15 ;  /* 0x0000000f10007986 */ /* 0x0003e4000c101908 */
.L_x_1545:
[----:B------:R-:W-:Y:S05]  /*2800*/  BSYNC B0 ;  /* 0x0000000000007941 */ /* 0x000fea0003800000 */
.L_x_1544:
[----:B------:R-:W-:Y:S01]  /*2810*/  FFMA.FTZ R21, R8, R21, R10 ;  /* 0x0000001508157223 */ /* 0x000fe2000001000a */
[----:B------:R-:W-:Y:S01]  /*2820*/  FFMA.FTZ R38, R9, R38, R11 ;  /* 0x0000002609267223 */ /* 0x000fe2000001000b */
[----:B------:R-:W-:Y:S06]  /*2830*/  @!P6 BRA `(.L_x_1546) ;  /* 0x000000000028e947 */ /* 0x000fec0003800000 */
[----:B------:R-:W-:Y:S01]  /*2840*/  FMUL.FTZ R0, R21, -1.4426950216293334961 ;  /* 0xbfb8aa3b15007820 */ /* 0x000fe20000410000 */
[----:B------:R-:W-:-:S05]  /*2850*/  FMUL.FTZ R13, R38, -1.4426950216293334961 ;  /* 0xbfb8aa3b260d7820 */ /* 0x000fca0000410000 */
[----:B------:R-:W2:Y:S08]  /*2860*/  MUFU.EX2 R0, R0 ;  /* 0x0000000000007308 */ /* 0x000eb00000000800 */
[----:B------:R-:W1:Y:S01]  /*2870*/  MUFU.EX2 R13, R13 ;  /* 0x0000000d000d7308 */ /* 0x000e620000000800 */
[----:B--2---:R-:W-:-:S07]  /*2880*/  FADD.FTZ R12, R0, 1 ;  /* 0x3f800000000c7421 */ /* 0x004fce0000010000 */
[----:B------:R-:W2:Y:S01]  /*2890*/  MUFU.RCP R12, R12 ;  /* 0x0000000c000c7308 */ /* 0x000ea20000001000 */
[----:B-1----:R-:W-:-:S07]  /*28a0*/  FADD.FTZ R15, R13, 1 ;  /* 0x3f8000000d0f7421 */ /* 0x002fce0000010000 */
[----:B------:R-:W1:Y:S01]  /*28b0*/  MUFU.RCP R15, R15 ;  /* 0x0000000f000f7308 */ /* 0x000e620000001000 */
[----:B--2---:R-:W-:Y:S01]  /*28c0*/  FMUL.FTZ R21, R21, R12 ;  /* 0x0000000c15157220 */ /* 0x004fe20000410000 */
[----:B-1----:R-:W-:-:S07]  /*28d0*/  FMUL.FTZ R38, R38, R15 ;  /* 0x0000000f26267220 */ /* 0x002fce0000410000 */
.L_x_1546:
[----:B------:R-:W-:Y:S04]  /*28e0*/  BSSY B0, `(.L_x_1547) ;  /* 0x000000e000007945 */ /* 0x000fe80003800000 */
[----:B------:R-:W-:Y:S05]  /*28f0*/  @P2 BRA `(.L_x_1548) ;  /* 0x0000000000302947 */ /* 0x000fea0003800000 */
[----:B------:R-:W-:Y:S01]  /*2900*/  ULDC.64 UR12, c[0x0][0x270] ;  /* 0x00009c00000c7ab9 */ /* 0x000fe20000000a00 */
[----:B------:R-:W-:Y:S01]  /*2910*/  MOV R12, R48 ;  /* 0x00000030000c7202 */ /* 0x000fe20000000f00 */
[----:B-1----:R-:W-:Y:S01]  /*2920*/  IMAD R15, R14, UR12, RZ ;  /* 0x0000000c0e0f7c24 */ /* 0x002fe2000f8e02ff */
        /* <DEDUP_REMOVED lines=9> */
.L_x_1548:
[----:B------:R-:W-:Y:S05]  /*29c0*/  BSYNC B0 ;  /* 0x0000000000007941 */ /* 0x000fea0003800000 */
.L_x_1547:
[----:B------:R-:W-:Y:S01]  /*29d0*/  SHF.R.S32.HI R13, RZ, 0x1f, R31 ;  /* 0x0000001fff0d7819 */ /* 0x000fe2000001141f */
[C---:B------:R-:W-:Y:S01]  /*29e0*/  FFMA.FTZ R23, R8.reuse, R23, R10 ;  /* 0x0000001708177223 */ /* 0x040fe2000001000a */
[----:B------:R-:W-:Y:S01]  /*29f0*/  SHF.R.S32.HI R12, RZ, 0x1f, R32 ;  /* 0x0000001fff0c7819 */ /* 0x000fe20000011420 */
[C-C-:B------:R-:W-:Y:S01]  /*2a00*/  FFMA.FTZ R25, R8.reuse, R25, R10.reuse ;  /* 0x0000001908197223 */ /* 0x140fe2000001000a */
[----:B------:R-:W-:Y:S01]  /*2a10*/  SHF.R.S32.HI R0, RZ, 0x1f, R33 ;  /* 0x0000001fff007819 */ /* 0x000fe20000011421 */
[C-C-:B------:R-:W-:Y:S01]  /*2a20*/  FFMA.FTZ R19, R8.reuse, R19, R10.reuse ;  /* 0x0000001308137223 */ /* 0x140fe2000001000a */
[----:B------:R-:W-:Y:S01]  /*2a30*/  ISETP.GE.U32.AND P5, PT, R31, UR14, PT ;  /* 0x0000000e1f007c0c */ /* 0x000fe2000bfa6070 */
[--C-:B------:R-:W-:Y:S01]  /*2a40*/  FFMA.FTZ R45, R8, R45, R10.reuse ;  /* 0x0000002d082d7223 */ /* 0x100fe2000001000a */
[----:B------:R-:W-:Y:S01]  /*2a50*/  ISETP.GE.U32.AND P1, PT, R32, UR14, PT ;  /* 0x0000000e20007c0c */ /* 0x000fe2000bf26070 */
[----:B------:R-:W-:Y:S01]  /*2a60*/  FFMA.FTZ R37, R8, R37, R10 ;  /* 0x0000002508257223 */ /* 0x000fe2000001000a */
[----:B------:R-:W-:Y:S01]  /*2a70*/  ISETP.GE.U32.AND P2, PT, R33, UR14, PT ;  /* 0x0000000e21007c0c */ /* 0x000fe2000bf46070 */
[C-C-:B------:R-:W-:Y:S01]  /*2a80*/  FFMA.FTZ R20, R9.reuse, R20, R11.reuse ;  /* 0x0000001409147223 */ /* 0x140fe2000001000b */
[----:B------:R-:W-:Y:S01]  /*2a90*/  ISETP.GE.U32.AND P3, PT, R34, UR14, PT ;  /* 0x0000000e22007c0c */ /* 0x000fe2000bf66070 */
[--C-:B------:R-:W-:Y:S01]  /*2aa0*/  FFMA.FTZ R18, R9, R18, R11.reuse ;  /* 0x0000001209127223 */ /* 0x100fe2000001000b */
[----:B------:R-:W-:Y:S01]  /*2ab0*/  ISETP.GE.U32.AND P4, PT, R35, UR14, PT ;  /* 0x0000000e23007c0c */ /* 0x000fe2000bf86070 */
[--C-:B------:R-:W-:Y:S01]  /*2ac0*/  FFMA.FTZ R24, R9, R24, R11.reuse ;  /* 0x0000001809187223 */ /* 0x100fe2000001000b */
[----:B------:R-:W-:Y:S01]  /*2ad0*/  ISETP.GE.AND.EX P5, PT, R13, UR15, PT, P5 ;  /* 0x0000000f0d007c0c */ /* 0x000fe2000bfa6350 */
[C-C-:B------:R-:W-:Y:S01]  /*2ae0*/  FFMA.FTZ R36, R9.reuse, R36, R11.reuse ;  /* 0x0000002409247223 */ /* 0x140fe2000001000b */
[----:B------:R-:W-:Y:S01]  /*2af0*/  ISETP.GE.AND.EX P1, PT, R12, UR15, PT, P1 ;  /* 0x0000000f0c007c0c */ /* 0x000fe2000bf26310 */
[----:B------:R-:W-:Y:S01]  /*2b00*/  FFMA.FTZ R52, R9, R52, R11 ;  /* 0x0000003409347223 */ /* 0x000fe2000001000b */
[----:B------:R-:W-:-:S02]  /*2b10*/  ISETP.GE.AND.EX P2, PT, R0, UR15, PT, P2 ;  /* 0x0000000f00007c0c */ /* 0x000fc4000bf46320 */
[----:B------:R-:W-:Y:S02]  /*2b20*/  ISETP.GE.AND.EX P3, PT, R39, UR15, PT, P3 ;  /* 0x0000000f27007c0c */ /* 0x000fe4000bf66330 */
[----:B------:R-:W-:Y:S02]  /*2b30*/  ISETP.GE.AND.EX P4, PT, R41, UR15, PT, P4 ;  /* 0x0000000f29007c0c */ /* 0x000fe4000bf86340 */
[C---:B------:R-:W-:Y:S02]  /*2b40*/  ISETP.GT.U32.OR P5, PT, R2.reuse, 0x17f, P5 ;  /* 0x0000017f0200780c */ /* 0x040fe40002fa4470 */
[C---:B------:R-:W-:Y:S02]  /*2b50*/  ISETP.GT.U32.OR P1, PT, R2.reuse, 0x17f, P1 ;  /* 0x0000017f0200780c */ /* 0x040fe40000f24470 */
[C---:B------:R-:W-:Y:S02]  /*2b60*/  ISETP.GT.U32.OR P2, PT, R2.reuse, 0x17f, P2 ;  /* 0x0000017f0200780c */ /* 0x040fe40001744470 */
[----:B------:R-:W-:-:S02]  /*2b70*/  ISETP.GT.U32.OR P3, PT, R2, 0x17f, P3 ;  /* 0x0000017f0200780c */ /* 0x000fc40001f64470 */
[----:B------:R-:W-:Y:S01]  /*2b80*/  ISETP.GT.U32.OR P4, PT, R2, 0x17f, P4 ;  /* 0x0000017f0200780c */ /* 0x000fe20002784470 */
[----:B------:R-:W-:-:S12]  /*2b90*/  @!P6 BRA `(.L_x_1549) ;  /* 0x000000000028e947 */ /* 0x000fd80003800000 */
[----:B------:R-:W-:Y:S01]  /*2ba0*/  FMUL.FTZ R8, R23, -1.4426950216293334961 ;  /* 0xbfb8aa3b17087820 */ /* 0x000fe20000410000 */
[----:B------:R-:W-:-:S05]  /*2bb0*/  FMUL.FTZ R11, R52, -1.4426950216293334961 ;  /* 0xbfb8aa3b340b7820 */ /* 0x000fca0000410000 */
[----:B------:R-:W3:Y:S08]  /*2bc0*/  MUFU.EX2 R8, R8 ;  /* 0x0000000800087308 */ /* 0x000ef00000000800 */
[----:B------:R-:W2:Y:S01]  /*2bd0*/  MUFU.EX2 R11, R11 ;  /* 0x0000000b000b7308 */ /* 0x000ea20000000800 */
[----:B---3--:R-:W-:-:S07]  /*2be0*/  FADD.FTZ R9, R8, 1 ;  /* 0x3f80000008097421 */ /* 0x008fce0000010000 */
[----:B------:R-:W3:Y:S01]  /*2bf0*/  MUFU.RCP R10, R9 ;  /* 0x00000009000a7308 */ /* 0x000ee20000001000 */
[----:B--2---:R-:W-:-:S07]  /*2c00*/  FADD.FTZ R14, R11, 1 ;  /* 0x3f8000000b0e7421 */ /* 0x004fce0000010000 */
[----:B-1----:R-:W1:Y:S01]  /*2c10*/  MUFU.RCP R15, R14 ;  /* 0x0000000e000f7308 */ /* 0x002e620000001000 */
[----:B---3--:R-:W-:Y:S01]  /*2c20*/  FMUL.FTZ R23, R23, R10 ;  /* 0x0000000a17177220 */ /* 0x008fe20000410000 */
[----:B-1----:R-:W-:-:S07]  /*2c30*/  FMUL.FTZ R52, R52, R15 ;  /* 0x0000000f34347220 */ /* 0x002fce0000410000 */
.L_x_1549:
        /* <DEDUP_REMOVED lines=14> */
.L_x_1551:
[----:B------:R-:W-:Y:S05]  /*2d20*/  BSYNC B0 ;  /* 0x0000000000007941 */ /* 0x000fea0003800000 */
.L_x_1550:
[----:B------:R-:W-:Y:S05]  /*2d30*/  @!P6 BRA `(.L_x_1552) ;  /* 0x000000000028e947 */ /* 0x000fea0003800000 */
[----:B---3--:R-:W-:Y:S01]  /*2d40*/  FMUL.FTZ R11, R20, -1.4426950216293334961 ;  /* 0xbfb8aa3b140b7820 */ /* 0x008fe20000410000 */
[----:B------:R-:W-:-:S05]  /*2d50*/  FMUL.FTZ R8, R25, -1.4426950216293334961 ;  /* 0xbfb8aa3b19087820 */ /* 0x000fca0000410000 */
[----:B------:R-:W3:Y:S08]  /*2d60*/  MUFU.EX2 R11, R11 ;  /* 0x0000000b000b7308 */ /* 0x000ef00000000800 */
[----:B------:R-:W4:Y:S01]  /*2d70*/  MUFU.EX2 R8, R8 ;  /* 0x0000000800087308 */ /* 0x000f220000000800 */
[----:B---3--:R-:W-:-:S07]  /*2d80*/  FADD.FTZ R13, R11, 1 ;  /* 0x3f8000000b0d7421 */ /* 0x008fce0000010000 */
[----:B------:R-:W3:Y:S01]  /*2d90*/  MUFU.RCP R13, R13 ;  /* 0x0000000d000d7308 */ /* 0x000ee20000001000 */
[----:B----4-:R-:W-:-:S07]  /*2da0*/  FADD.FTZ R9, R8, 1 ;  /* 0x3f80000008097421 */ /* 0x010fce0000010000 */
[----:B------:R-:W4:Y:S01]  /*2db0*/  MUFU.RCP R10, R9 ;  /* 0x00000009000a7308 */ /* 0x000f220000001000 */
[----:B---3--:R-:W-:Y:S01]  /*2dc0*/  FMUL.FTZ R20, R20, R13 ;  /* 0x0000000d14147220 */ /* 0x008fe20000410000 */
[----:B----4-:R-:W-:-:S07]  /*2dd0*/  FMUL.FTZ R25, R25, R10 ;  /* 0x0000000a19197220 */ /* 0x010fce0000410000 */
.L_x_1552:
[----:B------:R-:W-:Y:S04]  /*2de0*/  BSSY B0, `(.L_x_1553) ;  /* 0x000000e000007945 */ /* 0x000fe80003800000 */
[----:B------:R-:W-:Y:S05]  /*2df0*/  @P1 BRA `(.L_x_1554) ;  /* 0x0000000000301947 */ /* 0x000fea0003800000 */
[----:B------:R-:W-:Y:S01]  /*2e00*/  ULDC.64 UR12, c[0x0][0x270] ;  /* 0x00009c00000c7ab9 */ /* 0x000fe20000000a00 */
[----:B------:R-:W-:Y:S01]  /*2e10*/  MOV R8, R48 ;  /* 0x0000003000087202 */ /* 0x000fe20000000f00 */
[----:B---3--:R-:W-:Y:S01]  /*2e20*/  IMAD R11, R12, UR12, RZ ;  /* 0x0000000c0c0b7c24 */ /* 0x008fe2000f8e02ff */
        /* <DEDUP_REMOVED lines=9> */
.L_x_1554:
[----:B------:R-:W-:Y:S05]  /*2ec0*/  BSYNC B0 ;  /* 0x0000000000007941 */ /* 0x000fea0003800000 */
.L_x_1553:
[----:B------:R-:W-:Y:S05]  /*2ed0*/  @!P6 BRA `(.L_x_1555) ;  /* 0x000000000028e947 */ /* 0x000fea0003800000 */
[----:B------:R-:W-:Y:S01]  /*2ee0*/  FMUL.FTZ R8, R19, -1.4426950216293334961 ;  /* 0xbfb8aa3b13087820 */ /* 0x000fe20000410000 */
[----:B---34-:R-:W-:-:S05]  /*2ef0*/  FMUL.FTZ R11, R18, -1.4426950216293334961 ;  /* 0xbfb8aa3b120b7820 */ /* 0x018fca0000410000 */
        /* <DEDUP_REMOVED lines=8> */
.L_x_1555:
[----:B------:R-:W-:Y:S04]  /*2f80*/  BSSY B0, `(.L_x_1556) ;  /* 0x000000e000007945 */ /* 0x000fe80003800000 */
[----:B------:R-:W-:Y:S05]  /*2f90*/  @P2 BRA `(.L_x_1557) ;  /* 0x0000000000302947 */ /* 0x000fea0003800000 */
[----:B------:R-:W-:Y:S01]  /*2fa0*/  ULDC.64 UR12, c[0x0][0x270] ;  /* 0x00009c00000c7ab9 */ /* 0x000fe20000000a00 */
[----:B------:R-:W-:Y:S01]  /*2fb0*/  MOV R8, R48 ;  /* 0x0000003000087202 */ /* 0x000fe20000000f00 */
[----:B------:R-:W-:Y:S01]  /*2fc0*/  IMAD R0, R0, UR12, RZ ;  /* 0x0000000c00007c24 */ /* 0x000fe2000f8e02ff */
[----:B------:R-:W-:Y:S02]  /*2fd0*/  MOV R9, R51 ;  /* 0x0000003300097202 */ /* 0x000fe40000000f00 */
[----:B------:R-:W-:Y:S01]  /*2fe0*/  F2FP.BF16.F32.PACK_AB R19, R18, R19 ;  /* 0x000000131213723e */ /* 0x000fe200000010ff */
[C---:B---34-:R-:W-:Y:S02]  /*2ff0*/  IMAD R11, R33.reuse, UR13, R0 ;  /* 0x0000000d210b7c24 */ /* 0x058fe4000f8e0200 */
[----:B------:R-:W-:Y:S01]  /*3000*/  IMAD.WIDE.U32 R8, R33, UR12, R8 ;  /* 0x0000000c21087c25 */ /* 0x000fe2000f8e0008 */
[----:B------:R-:W-:Y:S02]  /*3010*/  ULDC.64 UR12, c[0x0][0x210] ;  /* 0x00008400000c7ab9 */ /* 0x000fe40000000a00 */
[----:B------:R-:W-:-:S02]  /*3020*/  LEA R10, P1, R8, UR12, 0x1 ;  /* 0x0000000c080a7c11 */ /* 0x000fc4000f8208ff */
[----:B------:R-:W-:-:S04]  /*3030*/  IADD3 R11, R9, R11, RZ ;  /* 0x0000000b090b7210 */ /* 0x000fc80007ffe0ff */
[----:B------:R-:W-:-:S05]  /*3040*/  LEA.HI.X R11, R8, UR13, R11, 0x1, P1 ;  /* 0x0000000d080b7c11 */ /* 0x000fca00088f0c0b */
[----:B------:R3:W-:Y:S02]  /*3050*/  STG.E desc[UR8][R10.64], R19 ;  /* 0x000000130a007986 */ /* 0x0007e4000c101908 */
.L_x_1557:
[----:B------:R-:W-:Y:S05]  /*3060*/  BSYNC B0 ;  /* 0x0000000000007941 */ /* 0x000fea0003800000 */
.L_x_1556:
[----:B------:R-:W-:Y:S05]  /*3070*/  @!P6 BRA `(.L_x_1558) ;  /* 0x000000000028e947 */ /* 0x000fea0003800000 */
[----:B------:R-:W-:Y:S01]  /*3080*/  FMUL.FTZ R0, R45, -1.4426950216293334961 ;  /* 0xbfb8aa3b2d007820 */ /* 0x000fe20000410000 */
[----:B------:R-:W-:-:S05]  /*3090*/  FMUL.FTZ R9, R24, -1.4426950216293334961 ;  /* 0xbfb8aa3b18097820 */ /* 0x000fca0000410000 */
[----:B------:R-:W5:Y:S08]  /*30a0*/  MUFU.EX2 R0, R0 ;  /* 0x0000000000007308 */ /* 0x000f700000000800 */
[----:B------:R-:W3:Y:S01]  /*30b0*/  MUFU.EX2 R9, R9 ;  /* 0x0000000900097308 */ /* 0x000ee20000000800 */
[----:B-----5:R-:W-:-:S07]  /*30c0*/  FADD.FTZ R8, R0, 1 ;  /* 0x3f80000000087421 */ /* 0x020fce0000010000 */
[----:B------:R-:W5:Y:S01]  /*30d0*/  MUFU.RCP R8, R8 ;  /* 0x0000000800087308 */ /* 0x000f620000001000 */
[----:B---34-:R-:W-:-:S07]  /*30e0*/  FADD.FTZ R10, R9, 1 ;  /* 0x3f800000090a7421 */ /* 0x018fce0000010000 */
[----:B------:R-:W3:Y:S01]  /*30f0*/  MUFU.RCP R11, R10 ;  /* 0x0000000a000b7308 */ /* 0x000ee20000001000 */
[----:B-----5:R-:W-:Y:S01]  /*3100*/  FMUL.FTZ R45, R45, R8 ;  /* 0x000000082d2d7220 */ /* 0x020fe20000410000 */
[----:B---3--:R-:W-:-:S07]  /*3110*/  FMUL.FTZ R24, R24, R11 ;  /* 0x0000000b18187220 */ /* 0x008fce0000410000 */
.L_x_1558:
[----:B------:R-:W-:Y:S04]  /*3120*/  BSSY B0, `(.L_x_1559) ;  /* 0x000000e000007945 */ /* 0x000fe80003800000 */
[----:B------:R-:W-:Y:S05]  /*3130*/  @P3 BRA `(.L_x_1560) ;  /* 0x0000000000303947 */ /* 0x000fea0003800000 */
[----:B------:R-:W-:Y:S01]  /*3140*/  ULDC.64 UR12, c[0x0][0x270] ;  /* 0x00009c00000c7ab9 */ /* 0x000fe20000000a00 */
[----:B---34-:R-:W-:Y:S01]  /*3150*/  MOV R10, R48 ;  /* 0x00000030000a7202 */ /* 0x018fe20000000f00 */
        /* <DEDUP_REMOVED lines=10> */
.L_x_1560:
[----:B------:R-:W-:Y:S05]  /*3200*/  BSYNC B0 ;  /* 0x0000000000007941 */ /* 0x000fea0003800000 */
.L_x_1559:
[----:B------:R-:W-:Y:S05]  /*3210*/  @!P6 BRA `(.L_x_1561) ;  /* 0x000000000028e947 */ /* 0x000fea0003800000 */
[----:B------:R-:W-:Y:S01]  /*3220*/  FMUL.FTZ R0, R37, -1.4426950216293334961 ;  /* 0xbfb8aa3b25007820 */ /* 0x000fe20000410000 */
[----:B---3--:R-:W-:-:S05]  /*3230*/  FMUL.FTZ R9, R36, -1.4426950216293334961 ;  /* 0xbfb8aa3b24097820 */ /* 0x008fca0000410000 */
        /* <DEDUP_REMOVED lines=8> */
.L_x_1561:
[----:B------:R-:W-:Y:S04]  /*32c0*/  BSSY B0, `(.L_x_1562) ;  /* 0x000000d000007945 */ /* 0x000fe80003800000 */
[----:B------:R-:W-:Y:S05]  /*32d0*/  @P4 BRA `(.L_x_1563) ;  /* 0x00000000002c4947 */ /* 0x000fea0003800000 */
[----:B------:R-:W-:Y:S01]  /*32e0*/  ULDC.64 UR12, c[0x0][0x270] ;  /* 0x00009c00000c7ab9 */ /* 0x000fe20000000a00 */
[----:B------:R-:W-:Y:S01]  /*32f0*/  MOV R49, R51 ;  /* 0x0000003300317202 */ /* 0x000fe20000000f00 */
[----:B------:R-:W-:Y:S01]  /*3300*/  IMAD R0, R41, UR12, RZ ;  /* 0x0000000c29007c24 */ /* 0x000fe2000f8e02ff */
[----:B------:R-:W-:Y:S01]  /*3310*/  F2FP.BF16.F32.PACK_AB R37, R36, R37 ;  /* 0x000000252425723e */ /* 0x000fe200000010ff */
[----:B------:R-:W-:-:S04]  /*3320*/  IMAD.WIDE.U32 R48, R35, UR12, R48 ;  /* 0x0000000c23307c25 */ /* 0x000fc8000f8e0030 */
[----:B---3--:R-:W-:Y:S01]  /*3330*/  IMAD R9, R35, UR13, R0 ;  /* 0x0000000d23097c24 */ /* 0x008fe2000f8e0200 */
[----:B------:R-:W-:Y:S02]  /*3340*/  ULDC.64 UR12, c[0x0][0x210] ;  /* 0x00008400000c7ab9 */ /* 0x000fe40000000a00 */
[----:B------:R-:W-:Y:S02]  /*3350*/  LEA R8, P1, R48, UR12, 0x1 ;  /* 0x0000000c30087c11 */ /* 0x000fe4000f8208ff */
[----:B------:R-:W-:-:S04]  /*3360*/  IADD3 R9, R49, R9, RZ ;  /* 0x0000000931097210 */ /* 0x000fc80007ffe0ff */
[----:B------:R-:W-:-:S05]  /*3370*/  LEA.HI.X R9, R48, UR13, R9, 0x1, P1 ;  /* 0x0000000d30097c11 */ /* 0x000fca00088f0c09 */
[----:B------:R3:W-:Y:S02]  /*3380*/  STG.E desc[UR8][R8.64], R37 ;  /* 0x0000002508007986 */ /* 0x0007e4000c101908 */
.L_x_1563:
[----:B------:R-:W-:Y:S05]  /*3390*/  BSYNC B0 ;  /* 0x0000000000007941 */ /* 0x000fea0003800000 */
.L_x_1562:
[----:B---3--:R-:W3:Y:S01]  /*33a0*/  LDC R9, c[0x0][0x10] ;  /* 0x00000400ff097b82 */ /* 0x008ee20000000800 */
[----:B------:R-:W-:Y:S02]  /*33b0*/  IADD3 R7, R7, 0x1, RZ ;  /* 0x0000000107077810 */ /* 0x000fe40007ffe0ff */
[----:B---3--:R-:W-:-:S04]  /*33c0*/  IADD3 R6, R9, R6, RZ ;  /* 0x0000000609067210 */ /* 0x008fc80007ffe0ff */
[----:B------:R-:W-:-:S13]  /*33d0*/  ISETP.GE.AND P1, PT, R6, UR4, PT ;  /* 0x0000000406007c0c */ /* 0x000fda000bf26270 */
[----:B------:R-:W-:Y:S05]  /*33e0*/  @!P1 BRA `(.L_x_1564) ;  /* 0xffffffcc009c9947 */ /* 0x000fea000383ffff */
[----:B------:R-:W-:Y:S05]  /*33f0*/  EXIT ;  /* 0x000000000000794d */ /* 0x000fea0003800000 */
.L_x_1565:
        /* <DEDUP_REMOVED lines=16> */
.L_x_2318:


//--------------------- .text._Z35group_norm_nhwc_fwd_one_pass_kernelI11Bf16IOBf16WLi64ELi12ELi384EEv26Group_norm_nhwc_fwd_params --------------------------
	.section	.text._Z35group_norm_nhwc_fwd_one_pass_kernelI11Bf16IOBf16WLi64ELi12ELi384EEv26Group_norm_nhwc_fwd_params,"ax",@progbits
	.align	128
        .global         _Z35group_norm_nhwc_fwd_one_pass_kernelI11Bf16IOBf16WLi64ELi12ELi384EEv26Group_norm_nhwc_fwd_params
        .type           _Z35group_norm_nhwc_fwd_one_pass_kernelI11Bf16IOBf16WLi64ELi12ELi384EEv26Group_norm_nhwc_fwd_params,@function
        .size           _Z35group_norm_nhwc_fwd_one_pass_kernelI11Bf16IOBf16WLi64ELi12ELi384EEv26Group_norm_nhwc_fwd_params,(.L_x_2319 - _Z35group_norm_nhwc_fwd_one_pass_kernelI11Bf16IOBf16WLi64ELi12ELi384EEv26Group_norm_nhwc_fwd_params)
        .other          _Z35group_norm_nhwc_fwd_one_pass_kernelI11Bf16IOBf16WLi64ELi12ELi384EEv26Group_norm_nhwc_fwd_params,@"STO_CUDA_ENTRY STV_DEFAULT"
_Z35group_norm_nhwc_fwd_one_pass_kernelI11Bf16IOBf16WLi64ELi12ELi384EEv26Group_norm_nhwc_fwd_params:
.text._Z35group_norm_nhwc_fwd_one_pass_kernelI11Bf16IOBf16WLi64ELi12ELi384EEv26Group_norm_nhwc_fwd_params:
        /* <DEDUP_REMOVED lines=31> */
.L_x_1578:
        /* <DEDUP_REMOVED lines=121> */
.L_x_1567:
[----:B------:R-:W-:Y:S05]  /*0980*/  BSYNC B0 ;  /* 0x0000000000007941 */ /* 0x000fea0003800000 */
.L_x_1566:
[----:B------:R-:W1:Y:S02]  /*0990*/  LDC R12, c[0x0][0xc] ;  /* 0x00000300ff0c7b82 */ /* 0x000e640000000800 */
[----:B-1----:R-:W-:-:S13]  /*09a0*/  ISETP.GE.U32.AND P1, PT, R12, 0x2, PT ;  /* 0x000000020c00780c */ /* 0x002fda0003f26070 */
[----:B------:R-:W-:Y:S05]  /*09b0*/  @!P1 BRA `(.L_x_1568) ;  /* 0x0000000800709947 */ /* 0x000fea0003800000 */
[----:B------:R-:W-:Y:S05]  /*09c0*/  @P2 BRA `(.L_x_1569) ;  /* 0x0000000000742947 */ /* 0x000fea0003800000 */
[----:B------:R-:W1:Y:S01]  /*09d0*/  LDC R15, c[0x0][0x10] ;  /* 0x00000400ff0f7b82 */ /* 0x000e620000000800 */
[----:B------:R-:W2:Y:S01]  /*09e0*/  S2R R10, SR_CTAID.Y ;  /* 0x00000000000a7919 */ /* 0x000ea20000002600 */
[C---:B------:R-:W-:Y:S02]  /*09f0*/  LOP3.LUT R11, R17.reuse, 0x1, RZ, 0xc0, !PT ;  /* 0x00000001110b7812 */ /* 0x040fe400078ec0ff */
[----:B------:R-:W-:-:S04]  /*0a00*/  LOP3.LUT P1, RZ, R17, 0x2, RZ, 0xc0, !PT ;  /* 0x0000000211ff7812 */ /* 0x000fc8000782c0ff */
[----:B------:R-:W3:Y:S08]  /*0a10*/  LDC.64 R8, c[0x0][0x248] ;  /* 0x00009200ff087b82 */ /* 0x000ef00000000a00 */
[----:B------:R-:W4:Y:S01]  /*0a20*/  LDC.64 R6, c[0x0][0x240] ;  /* 0x00009000ff067b82 */ /* 0x000f220000000a00 */
[----:B-1----:R-:W-:-:S04]  /*0a30*/  IMAD R11, R11, R15, RZ ;  /* 0x0000000f0b0b7224 */ /* 0x002fc800078e02ff */
[----:B------:R-:W-:-:S05]  /*0a40*/  IMAD R13, R11, R12, RZ ;  /* 0x0000000c0b0d7224 */ /* 0x000fca00078e02ff */
[----:B------:R-:W-:Y:S01]  /*0a50*/  SHF.L.U32 R13, R13, 0x1, RZ ;  /* 0x000000010d0d7819 */ /* 0x000fe200000006ff */
[----:B--2---:R-:W-:Y:S01]  /*0a60*/  IMAD R15, R15, UR7, R10 ;  /* 0x000000070f0f7c24 */ /* 0x004fe2000f8e020a */
[----:B------:R-:W-:-:S03]  /*0a70*/  IADD3 R11, R11, R10, RZ ;  /* 0x0000000a0b0b7210 */ /* 0x000fc60007ffe0ff */
[----:B---3--:R-:W-:Y:S01]  /*0a80*/  IMAD.WIDE R8, R13, 0x4, R8 ;  /* 0x000000040d087825 */ /* 0x008fe200078e0208 */
[----:B------:R-:W-:-:S03]  /*0a90*/  MOV R13, 0xffffffff ;  /* 0xffffffff000d7802 */ /* 0x000fc60000000f00 */
[----:B----4-:R-:W-:Y:S01]  /*0aa0*/  IMAD.WIDE.U32 R6, R11, 0x4, R6 ;  /* 0x000000040b067825 */ /* 0x010fe200078e0006 */
[----:B------:R-:W-:Y:S02]  /*0ab0*/  SEL R11, R12, RZ, !P1 ;  /* 0x000000ff0c0b7207 */ /* 0x000fe40004800000 */
[----:B------:R-:W-:Y:S01]  /*0ac0*/  SEL R13, R13, 0x1, P1 ;  /* 0x000000010d0d7807 */ /* 0x000fe20000800000 */
[----:B------:R-:W-:Y:S01]  /*0ad0*/  IMAD.WIDE.U32 R8, R15, 0x8, R8 ;  /* 0x000000080f087825 */ /* 0x000fe200078e0008 */
[----:B------:R-:W-:-:S04]  /*0ae0*/  ISETP.NE.AND P1, PT, R11, -0x1, PT ;  /* 0xffffffff0b00780c */ /* 0x000fc80003f25270 */
[----:B------:R1:W-:Y:S01]  /*0af0*/  STG.E.64 desc[UR8][R8.64], R4 ;  /* 0x0000000408007986 */ /* 0x0003e2000c101b08 */
[----:B------:R-:W-:Y:S06]  /*0b00*/  MEMBAR.ALL.GPU ;  /* 0x0000000000007992 */ /* 0x000fec000000a000 */
[----:B------:R-:W-:-:S00]  /*0b10*/  ERRBAR ;  /* 0x00000000000079ab */ /* 0x000fc00000000000 */
[----:B------:R-:W-:Y:S06]  /*0b20*/  CGAERRBAR ;  /* 0x00000000000075ab */ /* 0x000fec0000000000 */
[----:B------:R1:W-:Y:S01]  /*0b30*/  REDG.E.ADD.S32.STRONG.GPU desc[UR8][R6.64], R13 ;  /* 0x0000000d0600798e */ /* 0x0003e2000c10e388 */
[----:B------:R-:W-:Y:S05]  /*0b40*/  @!P1 BRA `(.L_x_1569) ;  /* 0x0000000000149947 */ /* 0x000fea0003800000 */
.L_x_1570:
[----:B-1----:R-:W2:Y:S04]  /*0b50*/  LDG.E.STRONG.GPU R8, desc[UR8][R6.64] ;  /* 0x0000000806087981 */ /* 0x002ea8000c1ef900 */
[----:B--2---:R-:W-:Y:S01]  /*0b60*/  CCTL.IVALL ;  /* 0x00000000ff00798f */ /* 0x004fe20002000000 */
[----:B------:R-:W-:Y:S05]  /*0b70*/  YIELD ;  /* 0x0000000000007946 */ /* 0x000fea0003800000 */
[----:B------:R-:W-:-:S13]  /*0b80*/  ISETP.NE.AND P1, PT, R8, R11, PT ;  /* 0x0000000b0800720c */ /* 0x000fda0003f25270 */
[----:B------:R-:W-:Y:S05]  /*0b90*/  @P1 BRA `(.L_x_1570) ;  /* 0xfffffffc00ec1947 */ /* 0x000fea000383ffff */
.L_x_1569:
[----:B------:R-:W-:Y:S01]  /*0ba0*/  ISETP.NE.AND P1, PT, R12, RZ, PT ;  /* 0x000000ff0c00720c */ /* 0x000fe20003f25270 */
[----:B------:R-:W-:Y:S05]  /*0bb0*/  WARPSYNC.ALL ;  /* 0x0000000000007948 */ /* 0x000fea0003800000 */
[----:B------:R-:W-:Y:S07]  /*0bc0*/  BAR.SYNC.DEFER_BLOCKING 0x0 ;  /* 0x0000000000007b1d */ /* 0x000fee0000010000 */
[----:B------:R-:W-:Y:S05]  /*0bd0*/  @!P1 BRA `(.L_x_1568) ;  /* 0x0000000400e89947 */ /* 0x000fea0003800000 */
[----:B-1----:R-:W-:Y:S01]  /*0be0*/  IADD3 R6, R12, -0x1, RZ ;  /* 0xffffffff0c067810 */ /* 0x002fe20007ffe0ff */
[----:B------:R-:W-:-:S03]  /*0bf0*/  HFMA2.MMA R13, -RZ, RZ, 0, 0 ;  /* 0x00000000ff0d7435 */ /* 0x000fc600000001ff */
[----:B------:R-:W-:-:S13]  /*0c00*/  ISETP.GE.U32.AND P1, PT, R6, 0x3, PT ;  /* 0x000000030600780c */ /* 0x000fda0003f26070 */
[----:B------:R-:W-:Y:S05]  /*0c10*/  @!P1 BRA `(.L_x_1571) ;  /* 0x0000000400089947 */ /* 0x000fea0003800000 */
[----:B------:R-:W-:Y:S02]  /*0c20*/  LOP3.LUT R7, R12, 0x3, RZ, 0xc0, !PT ;  /* 0x000000030c077812 */ /* 0x000fe400078ec0ff */
[----:B------:R-:W-:Y:S02]  /*0c30*/  MOV R13, RZ ;  /* 0x000000ff000d7202 */ /* 0x000fe40000000f00 */
[----:B------:R-:W-:-:S07]  /*0c40*/  IADD3 R14, -R7, R12, RZ ;  /* 0x0000000c070e7210 */ /* 0x000fce0007ffe1ff */
.L_x_1572:
[----:B------:R-:W-:-:S13]  /*0c50*/  ISETP.EQ.OR P4, PT, R13, UR7, P2 ;  /* 0x000000070d007c0c */ /* 0x000fda0009782670 */
[----:B------:R-:W1:Y:S01]  /*0c60*/  @!P4 LDC R8, c[0x0][0x10] ;  /* 0x00000400ff08cb82 */ /* 0x000e620000000800 */
        /* <DEDUP_REMOVED lines=41> */
[-C--:B-1----:R-:W-:Y:S02]  /*0f00*/  @!P4 IMAD R15, R15, R23.reuse, R11 ;  /* 0x000000170f0fc224 */ /* 0x082fe400078e020b */
        /* <DEDUP_REMOVED lines=19> */
.L_x_1571:
        /* <DEDUP_REMOVED lines=19> */
.L_x_1574:
[----:B------:R-:W-:Y:S05]  /*1170*/  BSYNC B0 ;  /* 0x0000000000007941 */ /* 0x000fea0003800000 */
.L_x_1573:
        /* <DEDUP_REMOVED lines=16> */
[-C--:B--2---:R-:W-:Y:S02]  /*1280*/  @!P1 IMAD R13, R13, R23.reuse, R14 ;  /* 0x000000170d0d9224 */ /* 0x084fe400078e020e */
        /* <DEDUP_REMOVED lines=15> */
.L_x_1568:
        /* <DEDUP_REMOVED lines=17> */
[----:B------:R-:W-:Y:S01]  /*1490*/  @!P2 STS.64 [UR5+0x78], R4 ;  /* 0x00007804ff00a988 */ /* 0x000fe20008000a05 */
[----:B-1----:R-:W-:-:S04]  /*14a0*/  IMAD.WIDE R10, R3, 0x2, R10 ;  /* 0x00000002030a7825 */ /* 0x002fc800078e020a */
[----:B---3--:R-:W-:-:S04]  /*14b0*/  IMAD.WIDE R6, R3, 0x2, R6 ;  /* 0x0000000203067825 */ /* 0x008fc800078e0206 */
[----:B--2---:R-:W-:-:S05]  /*14c0*/  @!P1 IMAD.WIDE R12, R21, 0x8, R12 ;  /* 0x00000008150c9825 */ /* 0x004fca00078e020c */
[----:B------:R1:W-:Y:S01]  /*14d0*/  @!P1 STG.E.64 desc[UR8][R12.64], R8 ;  /* 0x000000080c009986 */ /* 0x0003e2000c101b08 */
[----:B------:R-:W-:Y:S06]  /*14e0*/  BAR.SYNC.DEFER_BLOCKING 0x0 ;  /* 0x0000000000007b1d */ /* 0x000fec0000010000 */
[----:B------:R-:W2:Y:S04]  /*14f0*/  LDG.E.U16 R3, desc[UR8][R10.64] ;  /* 0x000000080a037981 */ /* 0x000ea8000c1e1500 */
[----:B------:R3:W4:Y:S04]  /*1500*/  LDG.E.U16 R28, desc[UR8][R10.64+0x2] ;  /* 0x000002080a1c7981 */ /* 0x000728000c1e1500 */
[----:B------:R-:W5:Y:S04]  /*1510*/  LDG.E.U16 R23, desc[UR8][R6.64] ;  /* 0x0000000806177981 */ /* 0x000f68000c1e1500 */
[----:B------:R0:W5:Y:S01]  /*1520*/  LDG.E.U16 R29, desc[UR8][R6.64+0x2] ;  /* 0x00000208061d7981 */ /* 0x000162000c1e1500 */
[----:B-1----:R-:W-:-:S02]  /*1530*/  SHF.L.U32 R9, R0, 0x10, RZ ;  /* 0x0000001000097819 */ /* 0x002fc400000006ff */
[----:B---3--:R-:W-:Y:S01]  /*1540*/  SHF.L.U32 R11, R2, 0x10, RZ ;  /* 0x00000010020b7819 */ /* 0x008fe200000006ff */
[----:B------:R-:W1:Y:S02]  /*1550*/  LDS.64 R14, [UR5+0x78] ;  /* 0x00007805ff0e7984 */ /* 0x000e640008000a00 */
[----:B-1----:R-:W-:-:S04]  /*1560*/  FMUL.FTZ R14, R14, UR6 ;  /* 0x000000060e0e7c20 */ /* 0x002fc80008410000 */
[----:B0-----:R-:W-:Y:S01]  /*1570*/  FMUL.FTZ R4, R14, R14 ;  /* 0x0000000e0e047220 */ /* 0x001fe20000410000 */
[--C-:B------:R-:W-:Y:S01]  /*1580*/  FADD.FTZ R7, R9, -R14.reuse ;  /* 0x8000000e09077221 */ /* 0x100fe20000010000 */
[----:B------:R-:W-:Y:S02]  /*1590*/  FADD.FTZ R9, R11, -R14 ;  /* 0x8000000e0b097221 */ /* 0x000fe40000010000 */
[----:B------:R-:W-:-:S05]  /*15a0*/  FFMA.FTZ R4, R15, UR6, -R4 ;  /* 0x000000060f047c23 */ /* 0x000fca0008010804 */
[----:B------:R-:W-:-:S13]  /*15b0*/  FSETP.GTU.FTZ.AND P1, PT, R4, RZ, PT ;  /* 0x000000ff0400720b */ /* 0x000fda0003f3c000 */
[----:B------:R-:W0:Y:S02]  /*15c0*/  @P1 LDC R5, c[0x0][0x238] ;  /* 0x00008e00ff051b82 */ /* 0x000e240000000800 */
[----:B0-----:R-:W-:Y:S01]  /*15d0*/  @P1 FADD.FTZ R5, R4, R5 ;  /* 0x0000000504051221 */ /* 0x001fe20000010000 */
[----:B------:R-:W-:-:S06]  /*15e0*/  MOV R4, 0x3f800000 ;  /* 0x3f80000000047802 */ /* 0x000fcc0000000f00 */
[----:B------:R-:W0:Y:S01]  /*15f0*/  @P1 MUFU.RSQ R4, R5 ;  /* 0x0000000500041308 */ /* 0x000e220000001400 */
[----:B------:R-:W-:Y:S01]  /*1600*/  ISETP.NE.AND P1, PT, RZ, UR10, PT ;  /* 0x0000000aff007c0c */ /* 0x000fe2000bf25270 */
[-C--:B0-----:R-:W-:Y:S01]  /*1610*/  FMUL.FTZ R7, R7, R4.reuse ;  /* 0x0000000407077220 */ /* 0x081fe20000410000 */
[----:B------:R-:W-:Y:S01]  /*1620*/  FMUL.FTZ R9, R9, R4 ;  /* 0x0000000409097220 */ /* 0x000fe20000410000 */
[----:B--2---:R-:W-:Y:S02]  /*1630*/  SHF.L.U32 R0, R3, 0x10, RZ ;  /* 0x0000001003007819 */ /* 0x004fe400000006ff */
[----:B----4-:R-:W-:Y:S02]  /*1640*/  SHF.L.U32 R28, R28, 0x10, RZ ;  /* 0x000000101c1c7819 */ /* 0x010fe400000006ff */
[----:B-----5:R-:W-:Y:S02]  /*1650*/  SHF.L.U32 R23, R23, 0x10, RZ ;  /* 0x0000001017177819 */ /* 0x020fe400000006ff */
[----:B------:R-:W-:-:S03]  /*1660*/  SHF.L.U32 R29, R29, 0x10, RZ ;  /* 0x000000101d1d7819 */ /* 0x000fc600000006ff */
[----:B------:R-:W-:Y:S02]  /*1670*/  FFMA.FTZ R0, R0, R7, R23 ;  /* 0x0000000700007223 */ /* 0x000fe40000010017 */
        /* <DEDUP_REMOVED lines=12> */
.L_x_1575:
        /* <DEDUP_REMOVED lines=14> */
.L_x_1577:
[----:B------:R-:W-:Y:S05]  /*1820*/  BSYNC B0 ;  /* 0x0000000000007941 */ /* 0x000fea0003800000 */
.L_x_1576:
[----:B------:R-:W1:Y:S01]  /*1830*/  LDC R0, c[0x0][0x10] ;  /* 0x00000400ff007b82 */ /* 0x000e620000000800 */
[----:B------:R-:W-:Y:S02]  /*1840*/  IADD3 R17, R17, 0x1, RZ ;  /* 0x0000000111117810 */ /* 0x000fe40007ffe0ff */
[----:B-1----:R-:W-:-:S04]  /*1850*/  IADD3 R21, R0, R21, RZ ;  /* 0x0000001500157210 */ /* 0x002fc80007ffe0ff */
[----:B------:R-:W-:-:S13]  /*1860*/  ISETP.GE.AND P1, PT, R21, UR4, PT ;  /* 0x0000000415007c0c */ /* 0x000fda000bf26270 */
[----:B------:R-:W-:Y:S05]  /*1870*/  @!P1 BRA `(.L_x_1578) ;  /* 0xffffffe8005c9947 */ /* 0x000fea000383ffff */
[----:B------:R-:W-:Y:S05]  /*1880*/  EXIT ;  /* 0x000000000000794d */ /* 0x000fea0003800000 */
.L_x_1579:
        /* <DEDUP_REMOVED lines=15> */
.L_x_2319:


//--------------------- .text._Z35group_norm_nhwc_fwd_one_pass_kernelI11Bf16IOBf16WLi128ELi12ELi384EEv26Group_norm_nhwc_fwd_params --------------------------
	.section	.text._Z35group_norm_nhwc_fwd_one_pass_kernelI11Bf16IOBf16WLi128ELi12ELi384EEv26Group_norm_nhwc_fwd_params,"ax",@progbits
	.align	128
        .global         _Z35group_norm_nhwc_fwd_one_pass_kernelI11Bf16IOBf16WLi128ELi12ELi384EEv26Group_norm_nhwc_fwd_params
        .type           _Z35group_norm_nhwc_fwd_one_pass_kernelI11Bf16IOBf16WLi128ELi12ELi384EEv26Group_norm_nhwc_fwd_params,@function
        .size           _Z35group_norm_nhwc_fwd_one_pass_kernelI11Bf16IOBf16WLi128ELi12ELi384EEv26Group_norm_nhwc_fwd_params,(.L_x_2320 - _Z35group_norm_nhwc_fwd_one_pass_kernelI11Bf16IOBf16WLi128ELi12ELi384EEv26Group_norm_nhwc_fwd_params)
        .other          _Z35group_norm_nhwc_fwd_one_pass_kernelI11Bf16IOBf16WLi128ELi12ELi384EEv26Group_norm_nhwc_fwd_params,@"STO_CUDA_ENTRY STV_DEFAULT"
_Z35group_norm_nhwc_fwd_one_pass_kernelI11Bf16IOBf16WLi128ELi12ELi384EEv26Group_norm_nhwc_fwd_params:
.text._Z35group_norm_nhwc_fwd_one_pass_kernelI11Bf16IOBf16WLi128ELi12ELi384EEv26Group_norm_nhwc_fwd_params:
        /* <DEDUP_REMOVED lines=31> */
.L_x_1595:
        /* <DEDUP_REMOVED lines=145> */
.L_x_1581:
[----:B------:R-:W-:Y:S05]  /*0b00*/  BSYNC B0 ;  /* 0x0000000000007941 */ /* 0x000fea0003800000 */
.L_x_1580:
        /* <DEDUP_REMOVED lines=28> */
.L_x_1584:
[----:B-1----:R-:W2:Y:S04]  /*0cd0*/  LDG.E.STRONG.GPU R8, desc[UR8][R6.64] ;  /* 0x0000000806087981 */ /* 0x002ea8000c1ef900 */
[----:B--2---:R-:W-:Y:S01]  /*0ce0*/  CCTL.IVALL ;  /* 0x00000000ff00798f */ /* 0x004fe20002000000 */
[----:B------:R-:W-:Y:S05]  /*0cf0*/  YIELD ;  /* 0x0000000000007946 */ /* 0x000fea0003800000 */
[----:B------:R-:W-:-:S13]  /*0d00*/  ISETP.NE.AND P1, PT, R8, R11, PT ;  /* 0x0000000b0800720c */ /* 0x000fda0003f25270 */
[----:B------:R-:W-:Y:S05]  /*0d10*/  @P1 BRA `(.L_x_1584) ;  /* 0xfffffffc00ec1947 */ /* 0x000fea000383ffff */
.L_x_1583:
        /* <DEDUP_REMOVED lines=11> */
.L_x_1586:
        /* <DEDUP_REMOVED lines=63> */
.L_x_1585:
        /* <DEDUP_REMOVED lines=19> */
.L_x_1588:
[----:B------:R-:W-:Y:S05]  /*12f0*/  BSYNC B0 ;  /* 0x0000000000007941 */ /* 0x000fea0003800000 */
.L_x_1587:
        /* <DEDUP_REMOVED lines=32> */
.L_x_1582:
[----:B------:R-:W-:Y:S01]  /*1500*/  ULDC.64 UR12, c[0x0][0x218] ;  /* 0x00008600000c7ab9 */ /* 0x000fe20000000a00 */
[----:B------:R-:W-:Y:S01]  /*1510*/  LOP3.LUT P1, RZ, R20, UR7, RZ, 0xfc, !PT ;  /* 0x0000000714ff7c12 */ /* 0x000fe2000f82fcff */
[----:B------:R-:W2:Y:S01]  /*1520*/  S2UR UR6, SR_CgaCtaId ;  /* 0x00000000000679c3 */ /* 0x000ea20000008800 */
[----:B------:R-:W-:Y:S01]  /*1530*/  ISETP.EQ.U32.AND P3, PT, RZ, UR12, PT ;  /* 0x0000000cff007c0c */ /* 0x000fe2000bf62070 */
[----:B------:R-:W-:Y:S01]  /*1540*/  UMOV UR5, 0x400 ;  /* 0x0000040000057882 */ /* 0x000fe20000000000 */
[----:B------:R-:W-:Y:S02]  /*1550*/  IADD3 R3, R22, R3, RZ ;  /* 0x0000000316037210 */ /* 0x000fe40007ffe0ff */
[----:B------:R-:W-:-:S03]  /*1560*/  ISETP.EQ.OR.EX P1, PT, RZ, UR13, P1, P3 ;  /* 0x0000000dff007c0c */ /* 0x000fc60008f22730 */
[----:B------:R-:W3:Y:S08]  /*1570*/  LDC.64 R10, c[0x0][0x228] ;  /* 0x00008a00ff0a7b82 */ /* 0x000ef00000000a00 */
[----:B-1----:R-:W1:Y:S08]  /*1580*/  LDC.64 R6, c[0x0][0x230] ;  /* 0x00008c00ff067b82 */ /* 0x002e700000000a00 */
[----:B------:R-:W4:Y:S01]  /*1590*/  @!P1 LDC.64 R12, c[0x0][0x218] ;  /* 0x00008600ff0c9b82 */ /* 0x000f220000000a00 */
[----:B--2---:R-:W-:-:S03]  /*15a0*/  ULEA UR5, UR6, UR5, 0x18 ;  /* 0x0000000506057291 */ /* 0x004fc6000f8ec03f */
[----:B------:R-:W-:Y:S02]  /*15b0*/  ULDC UR6, c[0x0][0x2a4] ;  /* 0x0000a90000067ab9 */ /* 0x000fe40000000800 */
[----:B------:R-:W-:Y:S01]  /*15c0*/  @!P1 FMUL.FTZ R9, R5, UR6 ;  /* 0x0000000605099c20 */ /* 0x000fe20008410000 */
[----:B------:R-:W-:Y:S01]  /*15d0*/  @!P1 FMUL.FTZ R8, R4, UR6 ;  /* 0x0000000604089c20 */ /* 0x000fe20008410000 */
[C---:B---3--:R-:W-:Y:S02]  /*15e0*/  IMAD.WIDE R10, R3.reuse, 0x2, R10 ;  /* 0x00000002030a7825 */ /* 0x048fe400078e020a */
[----:B------:R-:W-:Y:S02]  /*15f0*/  @!P2 STS.64 [UR5+0x78], R4 ;  /* 0x00007804ff00a988 */ /* 0x000fe40008000a05 */
[----:B-1----:R-:W-:-:S04]  /*1600*/  IMAD.WIDE R6, R3, 0x2, R6 ;  /* 0x0000000203067825 */ /* 0x002fc800078e0206 */
[----:B----4-:R-:W-:-:S05]  /*1610*/  @!P1 IMAD.WIDE R12, R21, 0x8, R12 ;  /* 0x00000008150c9825 */ /* 0x010fca00078e020c */
[----:B------:R-:W-:Y:S01]  /*1620*/  @!P1 STG.E.64 desc[UR8][R12.64], R8 ;  /* 0x000000080c009986 */ /* 0x000fe2000c101b08 */
[----:B------:R-:W-:Y:S06]  /*1630*/  BAR.SYNC.DEFER_BLOCKING 0x0 ;  /* 0x0000000000007b1d */ /* 0x000fec0000010000 */
[----:B------:R-:W2:Y:S04]  /*1640*/  LDG.E.U16 R23, desc[UR8][R10.64+0x2] ;  /* 0x000002080a177981 */ /* 0x000ea8000c1e1500 */
[----:B------:R-:W3:Y:S04]  /*1650*/  LDG.E.U16 R29, desc[UR8][R6.64+0x2] ;  /* 0x00000208061d7981 */ /* 0x000ee8000c1e1500 */
[----:B------:R-:W4:Y:S04]  /*1660*/  LDG.E.U16 R3, desc[UR8][R10.64] ;  /* 0x000000080a037981 */ /* 0x000f28000c1e1500 */
[----:B------:R1:W5:Y:S04]  /*1670*/  LDG.E.U16 R28, desc[UR8][R6.64] ;  /* 0x00000008061c7981 */ /* 0x000368000c1e1500 */
[----:B------:R-:W0:Y:S02]  /*1680*/  LDS.64 R14, [UR5+0x78] ;  /* 0x00007805ff0e7984 */ /* 0x000e240008000a00 */
[----:B0-----:R-:W-:-:S04]  /*1690*/  FMUL.FTZ R14, R14, UR6 ;  /* 0x000000060e0e7c20 */ /* 0x001fc80008410000 */
[----:B------:R-:W-:-:S04]  /*16a0*/  FMUL.FTZ R4, R14, R14 ;  /* 0x0000000e0e047220 */ /* 0x000fc80000410000 */
[----:B------:R-:W-:-:S05]  /*16b0*/  FFMA.FTZ R4, R15, UR6, -R4 ;  /* 0x000000060f047c23 */ /* 0x000fca0008010804 */
[----:B------:R-:W-:-:S13]  /*16c0*/  FSETP.GTU.FTZ.AND P1, PT, R4, RZ, PT ;  /* 0x000000ff0400720b */ /* 0x000fda0003f3c000 */
[----:B------:R-:W0:Y:S01]  /*16d0*/  @P1 LDC R5, c[0x0][0x238] ;  /* 0x00008e00ff051b82 */ /* 0x000e220000000800 */
[----:B------:R-:W-:Y:S02]  /*16e0*/  PRMT R9, R2, 0x7632, R9 ;  /* 0x0000763202097816 */ /* 0x000fe40000000009 */
[----:B-1----:R-:W-:Y:S02]  /*16f0*/  PRMT R6, R0, 0x7632, R6 ;  /* 0x0000763200067816 */ /* 0x002fe40000000006 */
[----:B------:R-:W-:Y:S02]  /*1700*/  SHF.L.U32 R7, R9, 0x10, RZ ;  /* 0x0000001009077819 */ /* 0x000fe400000006ff */
[----:B------:R-:W-:Y:S01]  /*1710*/  SHF.L.U32 R9, R6, 0x10, RZ ;  /* 0x0000001006097819 */ /* 0x000fe200000006ff */
[----:B0-----:R-:W-:Y:S01]  /*1720*/  @P1 FADD.FTZ R8, R4, R5 ;  /* 0x0000000504081221 */ /* 0x001fe20000010000 */
[----:B------:R-:W-:-:S06]  /*1730*/  MOV R4, 0x3f800000 ;  /* 0x3f80000000047802 */ /* 0x000fcc0000000f00 */
[----:B------:R-:W0:Y:S01]  /*1740*/  @P1 MUFU.RSQ R4, R8 ;  /* 0x0000000800041308 */ /* 0x000e220000001400 */
[----:B------:R-:W-:Y:S02]  /*1750*/  ISETP.NE.AND P1, PT, RZ, UR10, PT ;  /* 0x0000000aff007c0c */ /* 0x000fe4000bf25270 */
[----:B------:R-:W-:Y:S02]  /*1760*/  SHF.L.U32 R5, R2, 0x10, RZ ;  /* 0x0000001002057819 */ /* 0x000fe400000006ff */
[----:B------:R-:W-:Y:S01]  /*1770*/  SHF.L.U32 R11, R0, 0x10, RZ ;  /* 0x00000010000b7819 */ /* 0x000fe200000006ff */
[C---:B------:R-:W-:Y:S01]  /*1780*/  FADD.FTZ R7, -R14.reuse, R7 ;  /* 0x000000070e077221 */ /* 0x040fe20000010100 */
[----:B------:R-:W-:Y:S01]  /*1790*/  FADD.FTZ R9, -R14, R9 ;  /* 0x000000090e097221 */ /* 0x000fe20000010100 */
[--C-:B------:R-:W-:Y:S02]  /*17a0*/  FADD.FTZ R5, R5, -R14.reuse ;  /* 0x8000000e05057221 */ /* 0x100fe40000010000 */
[----:B------:R-:W-:Y:S01]  /*17b0*/  FADD.FTZ R11, R11, -R14 ;  /* 0x8000000e0b0b7221 */ /* 0x000fe20000010000 */
[-C--:B0-----:R-:W-:Y:S01]  /*17c0*/  FMUL.FTZ R7, R7, R4.reuse ;  /* 0x0000000407077220 */ /* 0x081fe20000410000 */
[-C--:B------:R-:W-:Y:S01]  /*17d0*/  FMUL.FTZ R9, R9, R4.reuse ;  /* 0x0000000409097220 */ /* 0x080fe20000410000 */
[-C--:B------:R-:W-:Y:S01]  /*17e0*/  FMUL.FTZ R2, R5, R4.reuse ;  /* 0x0000000405027220 */ /* 0x080fe20000410000 */
[----:B------:R-:W-:Y:S01]  /*17f0*/  FMUL.FTZ R0, R11, R4 ;  /* 0x000000040b007220 */ /* 0x000fe20000410000 */
[----:B--2---:R-:W-:-:S02]  /*1800*/  SHF.L.U32 R6, R23, 0x10, RZ ;  /* 0x0000001017067819 */ /* 0x004fc400000006ff */
[----:B---3--:R-:W-:Y:S02]  /*1810*/  SHF.L.U32 R29, R29, 0x10, RZ ;  /* 0x000000101d1d7819 */ /* 0x008fe400000006ff */
[----:B----4-:R-:W-:-:S03]  /*1820*/  SHF.L.U32 R3, R3, 0x10, RZ ;  /* 0x0000001003037819 */ /* 0x010fc600000006ff */
[--C-:B------:R-:W-:Y:S01]  /*1830*/  FFMA.FTZ R8, R6, R7, R29.reuse ;  /* 0x0000000706087223 */ /* 0x100fe2000001001d */
[----:B-----5:R-:W-:Y:S01]  /*1840*/  SHF.L.U32 R28, R28, 0x10, RZ ;  /* 0x000000101c1c7819 */ /* 0x020fe200000006ff */
[----:B------:R-:W-:Y:S01]  /*1850*/  FFMA.FTZ R7, R6, R9, R29 ;  /* 0x0000000906077223 */ /* 0x000fe2000001001d */
[----:B------:R-:W-:-:S03]  /*1860*/  IADD3 R6, R18, 0x40, RZ ;  /* 0x0000004012067810 */ /* 0x000fc60007ffe0ff */
[C-C-:B------:R-:W-:Y:S01]  /*1870*/  FFMA.FTZ R0, R3.reuse, R0, R28.reuse ;  /* 0x0000000003007223 */ /* 0x140fe2000001001c */
        /* <DEDUP_REMOVED lines=12> */
.L_x_1589:
        /* <DEDUP_REMOVED lines=15> */
.L_x_1591:
[----:B------:R-:W-:Y:S05]  /*1a30*/  BSYNC B0 ;  /* 0x0000000000007941 */ /* 0x000fea0003800000 */
.L_x_1590:
        /* <DEDUP_REMOVED lines=11> */
.L_x_1592:
        /* <DEDUP_REMOVED lines=19> */
.L_x_1594:
[----:B------:R-:W-:Y:S05]  /*1c20*/  BSYNC B0 ;  /* 0x0000000000007941 */ /* 0x000fea0003800000 */
.L_x_1593:
[----:B------:R-:W1:Y:S01]  /*1c30*/  LDC R0, c[0x0][0x10] ;  /* 0x00000400ff007b82 */ /* 0x000e620000000800 */
[----:B------:R-:W-:Y:S02]  /*1c40*/  IADD3 R17, R17, 0x1, RZ ;  /* 0x0000000111117810 */ /* 0x000fe40007ffe0ff */
[----:B-1----:R-:W-:-:S04]  /*1c50*/  IADD3 R21, R0, R21, RZ ;  /* 0x0000001500157210 */ /* 0x002fc80007ffe0ff */
[----:B------:R-:W-:-:S13]  /*1c60*/  ISETP.GE.AND P1, PT, R21, UR4, PT ;  /* 0x0000000415007c0c */ /* 0x000fda000bf26270 */
[----:B------:R-:W-:Y:S05]  /*1c70*/  @!P1 BRA `(.L_x_1595) ;  /* 0xffffffe4005c9947 */ /* 0x000fea000383ffff */
[----:B------:R-:W-:Y:S05]  /*1c80*/  EXIT ;  /* 0x000000000000794d */ /* 0x000fea0003800000 */
.L_x_1596:
        /* <DEDUP_REMOVED lines=15> */
.L_x_2320:


//--------------------- .text._Z35group_norm_nhwc_fwd_one_pass_kernelI11Bf16IOBf16WLi256ELi12ELi384EEv26Group_norm_nhwc_fwd_params --------------------------
	.section	.text._Z35group_norm_nhwc_fwd_one_pass_kernelI11Bf16IOBf16WLi256ELi12ELi384EEv26Group_norm_nhwc_fwd_params,"ax",@progbits
	.align	128
        .global         _Z35group_norm_nhwc_fwd_one_pass_kernelI11Bf16IOBf16WLi256ELi12ELi384EEv26Group_norm_nhwc_fwd_params
        .type           _Z35group_norm_nhwc_fwd_one_pass_kernelI11Bf16IOBf16WLi256ELi12ELi384EEv26Group_norm_nhwc_fwd_params,@function
        .size           _Z35group_norm_nhwc_fwd_one_pass_kernelI11Bf16IOBf16WLi256ELi12ELi384EEv26Group_norm_nhwc_fwd_params,(.L_x_2321 - _Z35group_norm_nhwc_fwd_one_pass_kernelI11Bf16IOBf16WLi256ELi12ELi384EEv26Group_norm_nhwc_fwd_params)
        .other          _Z35group_norm_nhwc_fwd_one_pass_kernelI11Bf16IOBf16WLi256ELi12ELi384EEv26Group_norm_nhwc_fwd_params,@"STO_CUDA_ENTRY STV_DEFAULT"
_Z35group_norm_nhwc_fwd_one_pass_kernelI11Bf16IOBf16WLi256ELi12ELi384EEv26Group_norm_nhwc_fwd_params:
.text._Z35group_norm_nhwc_fwd_one_pass_kernelI11Bf16IOBf16WLi256ELi12ELi384EEv26Group_norm_nhwc_fwd_params:
        /* <DEDUP_REMOVED lines=29> */
.L_x_1618:
[----:B0-----:R-:W0:Y:S01]  /*01d0*/  LDC R6, c[0x0][0x288] ;  /* 0x0000a200ff067b82 */ /* 0x001e220000000800 */
[----:B-1----:R-:W-:Y:S01]  /*01e0*/  IABS R10, R21 ;  /* 0x00000015000a7213 */ /* 0x002fe20000000000 */
[----:B------:R-:W-:Y:S01]  /*01f0*/  ULDC.64 UR14, c[0x0][0x278] ;  /* 0x00009e00000e7ab9 */ /* 0x000fe20000000a00 */
[----:B------:R-:W-:Y:S01]  /*0200*/  ULDC.64 UR12, c[0x0][0x280] ;  /* 0x0000a000000c7ab9 */ /* 0x000fe20000000a00 */
[----:B------:R-:W-:-:S04]  /*0210*/  IADD3 R15, R20, 0xc0, RZ ;  /* 0x000000c0140f7810 */ /* 0x000fc80007ffe0ff */
[----:B--2---:R-:W-:Y:S02]  /*0220*/  SHF.R.S32.HI R17, RZ, 0x1f, R15 ;  /* 0x0000001fff117819 */ /* 0x004fe4000001140f */
[----:B0--3--:R-:W-:-:S04]  /*0230*/  IABS R8, R6 ;  /* 0x0000000600087213 */ /* 0x009fc80000000000 */
[----:B------:R-:W0:Y:S08]  /*0240*/  I2F.RP R7, R8 ;  /* 0x0000000800077306 */ /* 0x000e300000209400 */
[----:B0-----:R-:W0:Y:S02]  /*0250*/  MUFU.RCP R7, R7 ;  /* 0x0000000700077308 */ /* 0x001e240000001000 */
[----:B0-----:R-:W-:-:S06]  /*0260*/  IADD3 R4, R7, 0xffffffe, RZ ;  /* 0x0ffffffe07047810 */ /* 0x001fcc0007ffe0ff */
[----:B------:R0:W1:Y:S02]  /*0270*/  F2I.FTZ.U32.TRUNC.NTZ R5, R4 ;  /* 0x0000000400057305 */ /* 0x000064000021f000 */
[----:B0-----:R-:W-:Y:S02]  /*0280*/  MOV R4, RZ ;  /* 0x000000ff00047202 */ /* 0x001fe40000000f00 */
[----:B-1----:R-:W-:-:S05]  /*0290*/  IADD3 R9, RZ, -R5, RZ ;  /* 0x80000005ff097210 */ /* 0x002fca0007ffe0ff */
[----:B------:R-:W-:-:S04]  /*02a0*/  IMAD R9, R9, R8, RZ ;  /* 0x0000000809097224 */ /* 0x000fc800078e02ff */
[----:B------:R-:W-:Y:S01]  /*02b0*/  IMAD.HI.U32 R5, R5, R9, R4 ;  /* 0x0000000905057227 */ /* 0x000fe200078e0004 */
[----:B------:R-:W-:Y:S02]  /*02c0*/  MOV R9, R10 ;  /* 0x0000000a00097202 */ /* 0x000fe40000000f00 */
[----:B------:R-:W-:Y:S01]  /*02d0*/  LOP3.LUT R4, R21, R6, RZ, 0x3c, !PT ;  /* 0x0000000615047212 */ /* 0x000fe200078e3cff */
[----:B------:R-:W0:Y:S02]  /*02e0*/  @P0 LDC.64 R10, c[0x0][0x270] ;  /* 0x00009c00ff0a0b82 */ /* 0x000e240000000a00 */
[----:B------:R-:W-:Y:S01]  /*02f0*/  IMAD.HI.U32 R13, R5, R9, RZ ;  /* 0x00000009050d7227 */ /* 0x000fe200078e00ff */
[----:B------:R-:W-:-:S04]  /*0300*/  ISETP.GE.AND P3, PT, R4, RZ, PT ;  /* 0x000000ff0400720c */ /* 0x000fc80003f66270 */
[----:B------:R-:W-:-:S05]  /*0310*/  IADD3 R5, -R13, RZ, RZ ;  /* 0x000000ff0d057210 */ /* 0x000fca0007ffe1ff */
[----:B------:R-:W-:-:S05]  /*0320*/  IMAD R5, R8, R5, R9 ;  /* 0x0000000508057224 */ /* 0x000fca00078e0209 */
[----:B------:R-:W-:-:S13]  /*0330*/  ISETP.GT.U32.AND P2, PT, R8, R5, PT ;  /* 0x000000050800720c */ /* 0x000fda0003f44070 */
[-C--:B------:R-:W-:Y:S02]  /*0340*/  @!P2 IADD3 R5, R5, -R8.reuse, RZ ;  /* 0x800000080505a210 */ /* 0x080fe40007ffe0ff */
[----:B------:R-:W-:Y:S02]  /*0350*/  @!P2 IADD3 R13, R13, 0x1, RZ ;  /* 0x000000010d0da810 */ /* 0x000fe40007ffe0ff */
[----:B------:R-:W-:Y:S01]  /*0360*/  ISETP.GE.U32.AND P1, PT, R5, R8, PT ;  /* 0x000000080500720c */ /* 0x000fe20003f26070 */
[----:B------:R-:W-:Y:S01]  /*0370*/  IMAD.WIDE.U32 R4, R3, -0x55555555, RZ ;  /* 0xaaaaaaab03047825 */ /* 0x000fe200078e00ff */
[----:B------:R-:W-:Y:S02]  /*0380*/  ISETP.NE.AND P2, PT, R6, RZ, PT ;  /* 0x000000ff0600720c */ /* 0x000fe40003f45270 */
[----:B------:R-:W-:Y:S02]  /*0390*/  SHF.R.S32.HI R4, RZ, 0x1f, R19 ;  /* 0x0000001fff047819 */ /* 0x000fe40000011413 */
[----:B------:R-:W-:-:S05]  /*03a0*/  SHF.R.U32.HI R8, RZ, 0x2, R5 ;  /* 0x00000002ff087819 */ /* 0x000fca0000011605 */
[----:B------:R-:W-:Y:S02]  /*03b0*/  IMAD R8, R8, -0x6, R3 ;  /* 0xfffffffa08087824 */ /* 0x000fe400078e0203 */
[----:B------:R-:W-:Y:S02]  /*03c0*/  @P1 IADD3 R13, R13, 0x1, RZ ;  /* 0x000000010d0d1810 */ /* 0x000fe40007ffe0ff */
[----:B------:R-:W-:Y:S02]  /*03d0*/  ISETP.GE.U32.AND P1, PT, R19, UR14, PT ;  /* 0x0000000e13007c0c */ /* 0x000fe4000bf26070 */
[----:B------:R-:W-:Y:S02]  /*03e0*/  @!P3 IADD3 R13, -R13, RZ, RZ ;  /* 0x000000ff0d0db210 */ /* 0x000fe40007ffe1ff */
[----:B------:R-:W-:Y:S02]  /*03f0*/  @!P2 LOP3.LUT R13, RZ, R6, RZ, 0x33, !PT ;  /* 0x00000006ff0da212 */ /* 0x000fe400078e33ff */
[----:B------:R-:W-:-:S02]  /*0400*/  ISETP.GE.AND.EX P1, PT, R4, UR15, PT, P1 ;  /* 0x0000000f04007c0c */ /* 0x000fc4000bf26310 */
[----:B------:R-:W-:Y:S02]  /*0410*/  IADD3 R5, -R13, RZ, RZ ;  /* 0x000000ff0d057210 */ /* 0x000fe40007ffe1ff */
[----:B------:R-:W-:Y:S02]  /*0420*/  ISETP.GT.U32.OR P1, PT, R3, 0x17f, P1 ;  /* 0x0000017f0300780c */ /* 0x000fe40000f24470 */
[----:B------:R-:W-:Y:S01]  /*0430*/  SHF.L.U32 R22, R8, 0x1, RZ ;  /* 0x0000000108167819 */ /* 0x000fe200000006ff */
[----:B------:R-:W-:Y:S01]  /*0440*/  IMAD R5, R6, R5, R21 ;  /* 0x0000000506057224 */ /* 0x000fe200078e0215 */
[----:B------:R-:W-:Y:S01]  /*0450*/  SHF.R.S32.HI R8, RZ, 0x1f, R13 ;  /* 0x0000001fff087819 */ /* 0x000fe2000001140d */
[----:B------:R-:W1:Y:S01]  /*0460*/  @P0 LDC.64 R6, c[0x0][0x220] ;  /* 0x00008800ff060b82 */ /* 0x000e620000000a00 */
[----:B------:R-:W-:Y:S01]  /*0470*/  SHF.R.S32.HI R12, RZ, 0x1f, R22 ;  /* 0x0000001fff0c7819 */ /* 0x000fe20000011416 */
        /* <DEDUP_REMOVED lines=10> */
[----:B------:R-:W-:-:S03]  /*0520*/  IMAD.WIDE.U32 R22, R13, UR12, R22 ;  /* 0x0000000c0d167c25 */ /* 0x000fc6000f8e0016 */
[----:B------:R-:W-:Y:S01]  /*0530*/  ISETP.GE.AND.EX P2, PT, R16, UR15, PT, P2 ;  /* 0x0000000f10007c0c */ /* 0x000fe2000bf46320 */
[----:B------:R-:W-:Y:S01]  /*0540*/  @P0 IMAD R13, R20, R11, R12 ;  /* 0x0000000b140d0224 */ /* 0x000fe200078e020c */
[----:B------:R-:W-:Y:S02]  /*0550*/  IADD3 R25, R23, R25, RZ ;  /* 0x0000001917197210 */ /* 0x000fe40007ffe0ff */
[----:B------:R-:W-:Y:S02]  /*0560*/  @P0 MOV R24, R22 ;  /* 0x0000001600180202 */ /* 0x000fe40000000f00 */
[----:B------:R-:W-:-:S03]  /*0570*/  ISETP.GT.U32.OR P2, PT, R3, 0x17f, P2 ;  /* 0x0000017f0300780c */ /* 0x000fc60001744470 */
[----:B------:R-:W-:Y:S02]  /*0580*/  @P0 IMAD.WIDE.U32 R26, R20, R10, R24 ;  /* 0x0000000a141a0225 */ /* 0x000fe400078e0018 */
[----:B------:R-:W0:Y:S03]  /*0590*/  @!P1 LDC.64 R10, c[0x0][0x220] ;  /* 0x00008800ff0a9b82 */ /* 0x000e260000000a00 */
[----:B------:R-:W-:Y:S02]  /*05a0*/  @P0 IADD3 R13, R27, R13, RZ ;  /* 0x0000000d1b0d0210 */ /* 0x000fe40007ffe0ff */
[----:B-1----:R-:W-:Y:S01]  /*05b0*/  @P0 LEA R12, P3, R26, R6, 0x1 ;  /* 0x000000061a0c0211 */ /* 0x002fe200078608ff */
[----:B--2---:R-:W-:Y:S01]  /*05c0*/  @!P1 IMAD R6, R4, R8, RZ ;  /* 0x0000000804069224 */ /* 0x004fe200078e02ff */
[----:B------:R-:W-:Y:S02]  /*05d0*/  @!P1 MOV R27, R25 ;  /* 0x00000019001b9202 */ /* 0x000fe40000000f00 */
[----:B------:R-:W-:Y:S01]  /*05e0*/  @P0 LEA.HI.X R13, R26, R7, R13, 0x1, P3 ;  /* 0x000000071a0d0211 */ /* 0x000fe200018f0c0d */
[----:B------:R-:W-:Y:S01]  /*05f0*/  @!P1 IMAD R7, R19, R9, R6 ;  /* 0x0000000913079224 */ /* 0x000fe200078e0206 */
[----:B------:R-:W-:-:S02]  /*0600*/  @!P1 MOV R26, R22 ;  /* 0x00000016001a9202 */ /* 0x000fc40000000f00 */
[----:B------:R-:W-:Y:S02]  /*0610*/  ISETP.GE.U32.AND P3, PT, R15, UR14, PT ;  /* 0x0000000e0f007c0c */ /* 0x000fe4000bf66070 */
        /* <DEDUP_REMOVED lines=128> */
.L_x_1598:
[----:B------:R-:W-:Y:S05]  /*0e20*/  BSYNC B0 ;  /* 0x0000000000007941 */ /* 0x000fea0003800000 */
.L_x_1597:
        /* <DEDUP_REMOVED lines=29> */
.L_x_1601:
[----:B--2---:R-:W2:Y:S04]  /*1000*/  LDG.E.STRONG.GPU R11, desc[UR8][R8.64] ;  /* 0x00000008080b7981 */ /* 0x004ea8000c1ef900 */
[----:B--2---:R-:W-:Y:S01]  /*1010*/  CCTL.IVALL ;  /* 0x00000000ff00798f */ /* 0x004fe20002000000 */
[----:B------:R-:W-:Y:S05]  /*1020*/  YIELD ;  /* 0x0000000000007946 */ /* 0x000fea0003800000 */
[----:B------:R-:W-:-:S13]  /*1030*/  ISETP.NE.AND P1, PT, R11, R28, PT ;  /* 0x0000001c0b00720c */ /* 0x000fda0003f25270 */
[----:B------:R-:W-:Y:S05]  /*1040*/  @P1 BRA `(.L_x_1601) ;  /* 0xfffffffc00ec1947 */ /* 0x000fea000383ffff */
.L_x_1600:
        /* <DEDUP_REMOVED lines=11> */
.L_x_1603:
        /* <DEDUP_REMOVED lines=63> */
.L_x_1602:
        /* <DEDUP_REMOVED lines=19> */
.L_x_1605:
[----:B------:R-:W-:Y:S05]  /*1620*/  BSYNC B0 ;  /* 0x0000000000007941 */ /* 0x000fea0003800000 */
.L_x_1604:
        /* <DEDUP_REMOVED lines=32> */
.L_x_1599:
        /* <DEDUP_REMOVED lines=25> */
[----:B------:R-:W2:Y:S04]  /*19c0*/  LDG.E.U16 R5, desc[UR8][R10.64+0x2] ;  /* 0x000002080a057981 */ /* 0x000ea8000c1e1500 */
[----:B0-----:R-:W3:Y:S04]  /*19d0*/  LDG.E.U16 R12, desc[UR8][R8.64+0x2] ;  /* 0x00000208080c7981 */ /* 0x001ee8000c1e1500 */
[----:B------:R-:W4:Y:S04]  /*19e0*/  LDG.E.U16 R11, desc[UR8][R10.64] ;  /* 0x000000080a0b7981 */ /* 0x000f28000c1e1500 */
[----:B------:R0:W5:Y:S01]  /*19f0*/  LDG.E.U16 R10, desc[UR8][R8.64] ;  /* 0x00000008080a7981 */ /* 0x000162000c1e1500 */
[----:B------:R-:W-:-:S02]  /*1a00*/  PRMT R26, R6, 0x7632, R26 ;  /* 0x00007632061a7816 */ /* 0x000fc4000000001a */
[C---:B------:R-:W-:Y:S02]  /*1a10*/  PRMT R27, R16.reuse, 0x7632, R27 ;  /* 0x00007632101b7816 */ /* 0x040fe4000000001b */
[----:B------:R-:W-:Y:S02]  /*1a20*/  SHF.L.U32 R13, R16, 0x10, RZ ;  /* 0x00000010100d7819 */ /* 0x000fe400000006ff */
[----:B------:R-:W-:Y:S02]  /*1a30*/  SHF.L.U32 R16, R26, 0x10, RZ ;  /* 0x000000101a107819 */ /* 0x000fe400000006ff */
[----:B------:R-:W-:Y:S01]  /*1a40*/  SHF.L.U32 R14, R14, 0x10, RZ ;  /* 0x000000100e0e7819 */ /* 0x000fe200000006ff */
[----:B0-----:R-:W0:Y:S01]  /*1a50*/  LDS.64 R8, [UR5+0x78] ;  /* 0x00007805ff087984 */ /* 0x001e220008000a00 */
[----:B------:R-:W-:Y:S02]  /*1a60*/  SHF.L.U32 R26, R17, 0x10, RZ ;  /* 0x00000010111a7819 */ /* 0x000fe400000006ff */
[----:B------:R-:W-:-:S02]  /*1a70*/  SHF.L.U32 R27, R27, 0x10, RZ ;  /* 0x000000101b1b7819 */ /* 0x000fc400000006ff */
[----:B------:R-:W-:Y:S02]  /*1a80*/  ISETP.NE.AND P4, PT, RZ, UR10, PT ;  /* 0x0000000aff007c0c */ /* 0x000fe4000bf85270 */
[----:B------:R-:W-:-:S04]  /*1a90*/  ISETP.GE.U32.AND P2, PT, R19, UR12, PT ;  /* 0x0000000c13007c0c */ /* 0x000fc8000bf46070 */
[----:B------:R-:W-:-:S04]  /*1aa0*/  ISETP.GE.AND.EX P2, PT, R4, UR13, PT, P2 ;  /* 0x0000000d04007c0c */ /* 0x000fc8000bf46320 */
[----:B------:R-:W-:Y:S01]  /*1ab0*/  ISETP.GT.U32.OR P2, PT, R3, 0x17f, P2 ;  /* 0x0000017f0300780c */ /* 0x000fe20001744470 */
[----:B0-----:R-:W-:Y:S01]  /*1ac0*/  FMUL.FTZ R15, R8, UR6 ;  /* 0x00000006080f7c20 */ /* 0x001fe20008410000 */
[----:B------:R-:W-:-:S03]  /*1ad0*/  MOV R8, 0x3f800000 ;  /* 0x3f80000000087802 */ /* 0x000fc60000000f00 */
[C---:B------:R-:W-:Y:S01]  /*1ae0*/  FMUL.FTZ R28, R15.reuse, R15 ;  /* 0x0000000f0f1c7220 */ /* 0x040fe20000410000 */
[----:B------:R-:W-:Y:S01]  /*1af0*/  FADD.FTZ R27, -R15, R27 ;  /* 0x0000001b0f1b7221 */ /* 0x000fe20000010100 */
[--C-:B------:R-:W-:Y:S02]  /*1b00*/  FADD.FTZ R26, R26, -R15.reuse ;  /* 0x8000000f1a1a7221 */ /* 0x100fe40000010000 */
[----:B------:R-:W-:Y:S01]  /*1b10*/  FFMA.FTZ R28, R9, UR6, -R28 ;  /* 0x00000006091c7c23 */ /* 0x000fe2000801081c */
[----:B------:R-:W-:Y:S02]  /*1b20*/  SHF.L.U32 R9, R6, 0x10, RZ ;  /* 0x0000001006097819 */ /* 0x000fe400000006ff */
[----:B------:R-:W-:Y:S01]  /*1b30*/  PRMT R6, R17, 0x7632, R6 ;  /* 0x0000763211067816 */ /* 0x000fe20000000006 */
[--C-:B------:R-:W-:Y:S01]  /*1b40*/  FADD.FTZ R17, R13, -R15.reuse ;  /* 0x8000000f0d117221 */ /* 0x100fe20000010000 */
[----:B------:R-:W-:Y:S01]  /*1b50*/  FSETP.GTU.FTZ.AND P1, PT, R28, RZ, PT ;  /* 0x000000ff1c00720b */ /* 0x000fe20003f3c000 */
[----:B------:R-:W-:Y:S01]  /*1b60*/  FADD.FTZ R9, R9, -R15 ;  /* 0x8000000f09097221 */ /* 0x000fe20000010000 */
[----:B------:R-:W-:-:S11]  /*1b70*/  SHF.L.U32 R6, R6, 0x10, RZ ;  /* 0x0000001006067819 */ /* 0x000fd600000006ff */
[----:B------:R-:W0:Y:S02]  /*1b80*/  @P1 LDC R29, c[0x0][0x238] ;  /* 0x00008e00ff1d1b82 */ /* 0x000e240000000800 */
[----:B0-----:R-:W-:Y:S01]  /*1b90*/  @P1 FADD.FTZ R29, R28, R29 ;  /* 0x0000001d1c1d1221 */ /* 0x001fe20000010000 */
[----:B------:R-:W-:Y:S01]  /*1ba0*/  SHF.L.U32 R28, R7, 0x10, RZ ;  /* 0x00000010071c7819 */ /* 0x000fe200000006ff */
[C---:B------:R-:W-:Y:S02]  /*1bb0*/  FADD.FTZ R7, -R15.reuse, R16 ;  /* 0x000000100f077221 */ /* 0x040fe40000010100 */
[----:B------:R0:W1:Y:S02]  /*1bc0*/  @P1 MUFU.RSQ R8, R29 ;  /* 0x0000001d00081308 */ /* 0x0000640000001400 */
[----:B------:R-:W-:Y:S01]  /*1bd0*/  FADD.FTZ R16, R28, -R15 ;  /* 0x8000000f1c107221 */ /* 0x000fe20000010000 */
[C---:B0-----:R-:W-:Y:S01]  /*1be0*/  FADD.FTZ R29, -R15.reuse, R14 ;  /* 0x0000000e0f1d7221 */ /* 0x041fe20000010100 */
[----:B------:R-:W-:Y:S01]  /*1bf0*/  FADD.FTZ R15, -R15, R6 ;  /* 0x000000060f0f7221 */ /* 0x000fe20000010100 */
[----:B-1----:R-:W-:-:S02]  /*1c00*/  FMUL.FTZ R7, R7, R8 ;  /* 0x0000000807077220 */ /* 0x002fc40000410000 */
[-C--:B------:R-:W-:Y:S01]  /*1c10*/  FMUL.FTZ R29, R29, R8.reuse ;  /* 0x000000081d1d7220 */ /* 0x080fe20000410000 */
[-C--:B------:R-:W-:Y:S01]  /*1c20*/  FMUL.FTZ R27, R27, R8.reuse ;  /* 0x000000081b1b7220 */ /* 0x080fe20000410000 */
[-C--:B------:R-:W-:Y:S01]  /*1c30*/  FMUL.FTZ R15, R15, R8.reuse ;  /* 0x000000080f0f7220 */ /* 0x080fe20000410000 */
[-C--:B------:R-:W-:Y:S01]  /*1c40*/  FMUL.FTZ R16, R16, R8.reuse ;  /* 0x0000000810107220 */ /* 0x080fe20000410000 */
[-C--:B------:R-:W-:Y:S01]  /*1c50*/  FMUL.FTZ R17, R17, R8.reuse ;  /* 0x0000000811117220 */ /* 0x080fe20000410000 */
[----:B------:R-:W-:Y:S01]  /*1c60*/  FMUL.FTZ R9, R9, R8 ;  /* 0x0000000809097220 */ /* 0x000fe20000410000 */
[----:B--2---:R-:W-:Y:S02]  /*1c70*/  SHF.L.U32 R13, R5, 0x10, RZ ;  /* 0x00000010050d7819 */ /* 0x004fe400000006ff */
[----:B---3--:R-:W-:-:S05]  /*1c80*/  SHF.L.U32 R12, R12, 0x10, RZ ;  /* 0x000000100c0c7819 */ /* 0x008fca00000006ff */
[C-C-:B------:R-:W-:Y:S01]  /*1c90*/  FFMA.FTZ R28, R13.reuse, R7, R12.reuse ;  /* 0x000000070d1c7223 */ /* 0x140fe2000001000c */
[C-C-:B------:R-:W-:Y:S01]  /*1ca0*/  FFMA.FTZ R5, R13.reuse, R29, R12.reuse ;  /* 0x0000001d0d057223 */ /* 0x140fe2000001000c */
[C-C-:B------:R-:W-:Y:S01]  /*1cb0*/  FFMA.FTZ R6, R13.reuse, R27, R12.reuse ;  /* 0x0000001b0d067223 */ /* 0x140fe2000001000c */
[----:B------:R-:W-:Y:S01]  /*1cc0*/  FFMA.FTZ R7, R13, R15, R12 ;  /* 0x0000000f0d077223 */ /* 0x000fe2000001000c */
[----:B------:R-:W-:Y:S01]  /*1cd0*/  IADD3 R12, R20, 0x80, RZ ;  /* 0x00000080140c7810 */ /* 0x000fe20007ffe0ff */
[----:B------:R-:W-:Y:S01]  /*1ce0*/  FMUL.FTZ R27, R26, R8 ;  /* 0x000000081a1b7220 */ /* 0x000fe20000410000 */
[----:B------:R-:W-:Y:S02]  /*1cf0*/  IADD3 R13, R20, 0xc0, RZ ;  /* 0x000000c0140d7810 */ /* 0x000fe40007ffe0ff */
[----:B------:R-:W-:Y:S02]  /*1d00*/  ISETP.GE.U32.AND P3, PT, R12, UR12, PT ;  /* 0x0000000c0c007c0c */ /* 0x000fe4000bf66070 */
[----:B------:R-:W-:-:S02]  /*1d10*/  ISETP.GE.U32.AND P1, PT, R13, UR12, PT ;  /* 0x0000000c0d007c0c */ /* 0x000fc4000bf26070 */
[----:B------:R-:W-:Y:S02]  /*1d20*/  SHF.R.S32.HI R14, RZ, 0x1f, R12 ;  /* 0x0000001fff0e7819 */ /* 0x000fe4000001140c */
[----:B------:R-:W-:Y:S02]  /*1d30*/  SHF.R.S32.HI R15, RZ, 0x1f, R13 ;  /* 0x0000001fff0f7819 */ /* 0x000fe4000001140d */
[----:B----4-:R-:W-:Y:S02]  /*1d40*/  SHF.L.U32 R11, R11, 0x10, RZ ;  /* 0x000000100b0b7819 */ /* 0x010fe400000006ff */
[----:B-----5:R-:W-:Y:S02]  /*1d50*/  SHF.L.U32 R10, R10, 0x10, RZ ;  /* 0x000000100a0a7819 */ /* 0x020fe400000006ff */
[----:B------:R-:W-:Y:S02]  /*1d60*/  ISETP.GE.AND.EX P3, PT, R14, UR13, PT, P3 ;  /* 0x0000000d0e007c0c */ /* 0x000fe4000bf66330 */
[----:B------:R-:W-:Y:S01]  /*1d70*/  ISETP.GE.AND.EX P1, PT, R15, UR13, PT, P1 ;  /* 0x0000000d0f007c0c */ /* 0x000fe2000bf26310 */
[--C-:B------:R-:W-:Y:S01]  /*1d80*/  FFMA.FTZ R26, R11, R27, R10.reuse ;  /* 0x0000001b0b1a7223 */ /* 0x100fe2000001000a */
[----:B------:R-:W-:Y:S01]  /*1d90*/  ISETP.GT.U32.OR P3, PT, R3, 0x17f, P3 ;  /* 0x0000017f0300780c */ /* 0x000fe20001f64470 */
[--C-:B------:R-:W-:Y:S01]  /*1da0*/  FFMA.FTZ R16, R11, R16, R10.reuse ;  /* 0x000000100b107223 */ /* 0x100fe2000001000a */
[----:B------:R-:W-:Y:S01]  /*1db0*/  ISETP.GT.U32.OR P1, PT, R3, 0x17f, P1 ;  /* 0x0000017f0300780c */ /* 0x000fe20000f24470 */
[C-C-:B------:R-:W-:Y:S01]  /*1dc0*/  FFMA.FTZ R17, R11.reuse, R17, R10.reuse ;  /* 0x000000110b117223 */ /* 0x140fe2000001000a */
[----:B------:R-:W-:Y:S01]  /*1dd0*/  FFMA.FTZ R27, R11, R9, R10 ;  /* 0x000000090b1b7223 */ /* 0x000fe2000001000a */
[----:B------:R-:W-:Y:S10]  /*1de0*/  @!P4 BRA `(.L_x_1606) ;  /* 0x000000000028c947 */ /* 0x000ff40003800000 */
        /* <DEDUP_REMOVED lines=10> */
.L_x_1606:
        /* <DEDUP_REMOVED lines=14> */
.L_x_1608:
[----:B------:R-:W-:Y:S05]  /*1f70*/  BSYNC B0 ;  /* 0x0000000000007941 */ /* 0x000fea0003800000 */
.L_x_1607:
        /* <DEDUP_REMOVED lines=11> */
.L_x_1609:
[----:B------:R-:W-:Y:S04]  /*2030*/  BSSY B0, `(.L_x_1610) ;  /* 0x000000e000007945 */ /* 0x000fe80003800000 */
[----:B------:R-:W-:Y:S05]  /*2040*/  @P2 BRA `(.L_x_1611) ;  /* 0x0000000000302947 */ /* 0x000fea0003800000 */
[----:B------:R-:W-:Y:S01]  /*2050*/  ULDC.64 UR12, c[0x0][0x270] ;  /* 0x00009c00000c7ab9 */ /* 0x000fe20000000a00 */
[----:B------:R-:W-:Y:S01]  /*2060*/  MOV R8, R22 ;  /* 0x0000001600087202 */ /* 0x000fe20000000f00 */
[----:B------:R-:W-:Y:S01]  /*2070*/  IMAD R4, R4, UR12, RZ ;  /* 0x0000000c04047c24 */ /* 0x000fe2000f8e02ff */
[----:B------:R-:W-:Y:S02]  /*2080*/  MOV R9, R25 ;  /* 0x0000001900097202 */ /* 0x000fe40000000f00 */
[----:B------:R-:W-:Y:S01]  /*2090*/  F2FP.BF16.F32.PACK_AB R5, R5, R16 ;  /* 0x000000100505723e */ /* 0x000fe200000010ff */
[C---:B0-----:R-:W-:Y:S02]  /*20a0*/  IMAD R11, R19.reuse, UR13, R4 ;  /* 0x0000000d130b7c24 */ /* 0x041fe4000f8e0204 */
[----:B------:R-:W-:Y:S01]  /*20b0*/  IMAD.WIDE.U32 R8, R19, UR12, R8 ;  /* 0x0000000c13087c25 */ /* 0x000fe2000f8e0008 */
[----:B------:R-:W-:Y:S02]  /*20c0*/  ULDC.64 UR12, c[0x0][0x210] ;  /* 0x00008400000c7ab9 */ /* 0x000fe40000000a00 */
[----:B------:R-:W-:-:S02]  /*20d0*/  LEA R10, P2, R8, UR12, 0x1 ;  /* 0x0000000c080a7c11 */ /* 0x000fc4000f8408ff */
[----:B------:R-:W-:-:S04]  /*20e0*/  IADD3 R11, R9, R11, RZ ;  /* 0x0000000b090b7210 */ /* 0x000fc80007ffe0ff */
[----:B------:R-:W-:-:S05]  /*20f0*/  LEA.HI.X R11, R8, UR13, R11, 0x1, P2 ;  /* 0x0000000d080b7c11 */ /* 0x000fca00090f0c0b */
[----:B------:R1:W-:Y:S02]  /*2100*/  STG.E desc[UR8][R10.64], R5 ;  /* 0x000000050a007986 */ /* 0x0003e4000c101908 */
.L_x_1611:
[----:B------:R-:W-:Y:S05]  /*2110*/  BSYNC B0 ;  /* 0x0000000000007941 */ /* 0x000fea0003800000 */
.L_x_1610:
[----:B------:R-:W-:Y:S05]  /*2120*/  @!P4 BRA `(.L_x_1612) ;  /* 0x000000000028c947 */ /* 0x000fea0003800000 */
[----:B------:R-:W-:Y:S01]  /*2130*/  FMUL.FTZ R4, R17, -1.4426950216293334961 ;  /* 0xbfb8aa3b11047820 */ /* 0x000fe20000410000 */
[----:B------:R-:W-:-:S05]  /*2140*/  FMUL.FTZ R9, R6, -1.4426950216293334961 ;  /* 0xbfb8aa3b06097820 */ /* 0x000fca0000410000 */
[----:B------:R-:W1:Y:S08]  /*2150*/  MUFU.EX2 R4, R4 ;  /* 0x0000000400047308 */ /* 0x000e700000000800 */
[----:B------:R-:W0:Y:S01]  /*2160*/  MUFU.EX2 R9, R9 ;  /* 0x0000000900097308 */ /* 0x000e220000000800 */
[----:B-1----:R-:W-:-:S07]  /*2170*/  FADD.FTZ R5, R4, 1 ;  /* 0x3f80000004057421 */ /* 0x002fce0000010000 */
[----:B------:R-:W1:Y:S01]  /*2180*/  MUFU.RCP R8, R5 ;  /* 0x0000000500087308 */ /* 0x000e620000001000 */
[----:B0-----:R-:W-:-:S07]  /*2190*/  FADD.FTZ R10, R9, 1 ;  /* 0x3f800000090a7421 */ /* 0x001fce0000010000 */
[----:B------:R-:W0:Y:S01]  /*21a0*/  MUFU.RCP R11, R10 ;  /* 0x0000000a000b7308 */ /* 0x000e220000001000 */
[----:B-1----:R-:W-:Y:S01]  /*21b0*/  FMUL.FTZ R17, R17, R8 ;  /* 0x0000000811117220 */ /* 0x002fe20000410000 */
[----:B0-----:R-:W-:-:S07]  /*21c0*/  FMUL.FTZ R6, R6, R11 ;  /* 0x0000000b06067220 */ /* 0x001fce0000410000 */
.L_x_1612:
[----:B------:R-:W-:Y:S04]  /*21d0*/  BSSY B0, `(.L_x_1613) ;  /* 0x000000e000007945 */ /* 0x000fe80003800000 */
[----:B------:R-:W-:Y:S05]  /*21e0*/  @P3 BRA `(.L_x_1614) ;  /* 0x0000000000303947 */ /* 0x000fea0003800000 */
[----:B------:R-:W-:Y:S01]  /*21f0*/  ULDC.64 UR12, c[0x0][0x270] ;  /* 0x00009c00000c7ab9 */ /* 0x000fe20000000a00 */
[----:B------:R-:W-:Y:S01]  /*2200*/  MOV R4, R22 ;  /* 0x0000001600047202 */ /* 0x000fe20000000f00 */
[----:B------:R-:W-:Y:S01]  /*2210*/  IMAD R9, R14, UR12, RZ ;  /* 0x0000000c0e097c24 */ /* 0x000fe2000f8e02ff */
        /* <DEDUP_REMOVED lines=9> */
.L_x_1614:
[----:B------:R-:W-:Y:S05]  /*22b0*/  BSYNC B0 ;  /* 0x0000000000007941 */ /* 0x000fea0003800000 */
.L_x_1613:
        /* <DEDUP_REMOVED lines=11> */
.L_x_1615:
[----:B------:R-:W-:Y:S04]  /*2370*/  BSSY B0, `(.L_x_1616) ;  /* 0x000000e000007945 */ /* 0x000fe80003800000 */
[----:B------:R-:W-:Y:S05]  /*2380*/  @P1 BRA `(.L_x_1617) ;  /* 0x0000000000301947 */ /* 0x000fea0003800000 */
[----:B------:R-:W-:Y:S01]  /*2390*/  ULDC.64 UR12, c[0x0][0x270] ;  /* 0x00009c00000c7ab9 */ /* 0x000fe20000000a00 */
[----:B------:R-:W-:Y:S01]  /*23a0*/  MOV R4, R22 ;  /* 0x0000001600047202 */ /* 0x000fe20000000f00 */
[----:B------:R-:W-:Y:S01]  /*23b0*/  IMAD R6, R15, UR12, RZ ;  /* 0x0000000c0f067c24 */ /* 0x000fe2000f8e02ff */
[----:B-1----:R-:W-:Y:S02]  /*23c0*/  MOV R5, R25 ;  /* 0x0000001900057202 */ /* 0x002fe40000000f00 */
[----:B------:R-:W-:Y:S01]  /*23d0*/  F2FP.BF16.F32.PACK_AB R7, R7, R26 ;  /* 0x0000001a0707723e */ /* 0x000fe200000010ff */
[----:B------:R-:W-:-:S04]  /*23e0*/  IMAD.WIDE.U32 R4, R13, UR12, R4 ;  /* 0x0000000c0d047c25 */ /* 0x000fc8000f8e0004 */
[----:B------:R-:W-:Y:S01]  /*23f0*/  IMAD R13, R13, UR13, R6 ;  /* 0x0000000d0d0d7c24 */ /* 0x000fe2000f8e0206 */
[----:B------:R-:W-:Y:S02]  /*2400*/  ULDC.64 UR12, c[0x0][0x210] ;  /* 0x00008400000c7ab9 */ /* 0x000fe40000000a00 */
[----:B--2---:R-:W-:Y:S02]  /*2410*/  LEA R8, P1, R4, UR12, 0x1 ;  /* 0x0000000c04087c11 */ /* 0x004fe4000f8208ff */
[----:B------:R-:W-:-:S04]  /*2420*/  IADD3 R13, R5, R13, RZ ;  /* 0x0000000d050d7210 */ /* 0x000fc80007ffe0ff */
[----:B------:R-:W-:-:S05]  /*2430*/  LEA.HI.X R9, R4, UR13, R13, 0x1, P1 ;  /* 0x0000000d04097c11 */ /* 0x000fca00088f0c0d */
[----:B------:R3:W-:Y:S02]  /*2440*/  STG.E desc[UR8][R8.64], R7 ;  /* 0x0000000708007986 */ /* 0x0007e4000c101908 */
.L_x_1617:
[----:B------:R-:W-:Y:S05]  /*2450*/  BSYNC B0 ;  /* 0x0000000000007941 */ /* 0x000fea0003800000 */
.L_x_1616:
[----:B------:R-:W4:Y:S01]  /*2460*/  LDC R4, c[0x0][0x10] ;  /* 0x00000400ff047b82 */ /* 0x000f220000000800 */
[----:B------:R-:W-:Y:S02]  /*2470*/  IADD3 R0, R0, 0x1, RZ ;  /* 0x0000000100007810 */ /* 0x000fe40007ffe0ff */
[----:B----4-:R-:W-:-:S04]  /*2480*/  IADD3 R21, R4, R21, RZ ;  /* 0x0000001504157210 */ /* 0x010fc80007ffe0ff */
[----:B------:R-:W-:-:S13]  /*2490*/  ISETP.GE.AND P1, PT, R21, UR4, PT ;  /* 0x0000000415007c0c */ /* 0x000fda000bf26270 */
[----:B------:R-:W-:Y:S05]  /*24a0*/  @!P1 BRA `(.L_x_1618) ;  /* 0xffffffdc00489947 */ /* 0x000fea000383ffff */
[----:B------:R-:W-:Y:S05]  /*24b0*/  EXIT ;  /* 0x000000000000794d */ /* 0x000fea0003800000 */
.L_x_1619:
        /* <DEDUP_REMOVED lines=12> */
.L_x_2321:


//--------------------- .text._Z35group_norm_nhwc_fwd_one_pass_kernelI11Bf16IOBf16WLi512ELi12ELi384EEv26Group_norm_nhwc_fwd_params --------------------------
	.section	.text._Z35group_norm_nhwc_fwd_one_pass_kernelI11Bf16IOBf16WLi512ELi12ELi384EEv26Group_norm_nhwc_fwd_params,"ax",@progbits
	.align	128
        .global         _Z35group_norm_nhwc_fwd_one_pass_kernelI11Bf16IOBf16WLi512ELi12ELi384EEv26Group_norm_nhwc_fwd_params
        .type           _Z35group_norm_nhwc_fwd_one_pass_kernelI11Bf16IOBf16WLi512ELi12ELi384EEv26Group_norm_nhwc_fwd_params,@function
        .size           _Z35group_norm_nhwc_fwd_one_pass_kernelI11Bf16IOBf16WLi512ELi12ELi384EEv26Group_norm_nhwc_fwd_params,(.L_x_2322 - _Z35group_norm_nhwc_fwd_one_pass_kernelI11Bf16IOBf16WLi512ELi12ELi384EEv26Group_norm_nhwc_fwd_params)
        .other          _Z35group_norm_nhwc_fwd_one_pass_kernelI11Bf16IOBf16WLi512ELi12ELi384EEv26Group_norm_nhwc_fwd_params,@"STO_CUDA_ENTRY STV_DEFAULT"
_Z35group_norm_nhwc_fwd_one_pass_kernelI11Bf16IOBf16WLi512ELi12ELi384EEv26Group_norm_nhwc_fwd_params:
.text._Z35group_norm_nhwc_fwd_one_pass_kernelI11Bf16IOBf16WLi512ELi12ELi384EEv26Group_norm_nhwc_fwd_params:
        /* <DEDUP_REMOVED lines=38> */
.L_x_1653:
[----:B------:R-:W0:Y:S01]  /*0260*/  LDC R15, c[0x0][0x288] ;  /* 0x0000a200ff0f7b82 */ /* 0x000e220000000800 */
[----:B------:R-:W-:Y:S01]  /*0270*/  ULDC.64 UR14, c[0x0][0x278] ;  /* 0x00009e00000e7ab9 */ /* 0x000fe20000000a00 */
[----:B--2---:R-:W-:Y:S01]  /*0280*/  SHF.R.S32.HI R23, RZ, 0x1f, R29 ;  /* 0x0000001fff177819 */ /* 0x004fe2000001141d */
[----:B------:R-:W-:Y:S01]  /*0290*/  ULDC.64 UR12, c[0x0][0x280] ;  /* 0x0000a000000c7ab9 */ /* 0x000fe20000000a00 */
[----:B------:R-:W-:Y:S02]  /*02a0*/  ISETP.GE.U32.AND P4, PT, R29, UR14, PT ;  /* 0x0000000e1d007c0c */ /* 0x000fe4000bf86070 */
[----:B------:R-:W-:Y:S02]  /*02b0*/  SHF.R.S32.HI R19, RZ, 0x1f, R30 ;  /* 0x0000001fff137819 */ /* 0x000fe4000001141e */
[----:B------:R-:W-:Y:S01]  /*02c0*/  ISETP.GE.AND.EX P4, PT, R23, UR15, PT, P4 ;  /* 0x0000000f17007c0c */ /* 0x000fe2000bf86340 */
[----:B-1----:R-:W1:Y:S01]  /*02d0*/  @P0 LDC.64 R20, c[0x0][0x220] ;  /* 0x00008800ff140b82 */ /* 0x002e620000000a00 */
[----:B------:R-:W-:-:S02]  /*02e0*/  SHF.R.S32.HI R17, RZ, 0x1f, R31 ;  /* 0x0000001fff117819 */ /* 0x000fc4000001141f */
[----:B------:R-:W-:Y:S02]  /*02f0*/  ISETP.GT.U32.OR P4, PT, R2, 0x17f, P4 ;  /* 0x0000017f0200780c */ /* 0x000fe40002784470 */
[----:B------:R-:W-:Y:S02]  /*0300*/  SHF.R.S32.HI R45, RZ, 0x1f, R33 ;  /* 0x0000001fff2d7819 */ /* 0x000fe40000011421 */
[----:B0--34-:R-:W-:-:S04]  /*0310*/  IABS R11, R15 ;  /* 0x0000000f000b7213 */ /* 0x019fc80000000000 */
        /* <DEDUP_REMOVED lines=20> */
[----:B------:R-:W-:Y:S01]  /*0460*/  @P1 VIADD R9, R9, 0x1 ;  /* 0x0000000109091836 */ /* 0x000fe20000000000 */
[----:B------:R-:W-:-:S04]  /*0470*/  ISETP.GE.U32.AND P1, PT, R30, UR14, PT ;  /* 0x0000000e1e007c0c */ /* 0x000fc8000bf26070 */
[----:B------:R-:W-:Y:S02]  /*0480*/  MOV R11, R9 ;  /* 0x00000009000b7202 */ /* 0x000fe40000000f00 */
[----:B------:R-:W-:Y:S02]  /*0490*/  ISETP.GE.AND.EX P1, PT, R19, UR15, PT, P1 ;  /* 0x0000000f13007c0c */ /* 0x000fe4000bf26310 */
[----:B------:R-:W-:Y:S02]  /*04a0*/  @!P3 IADD3 R11, -R11, RZ, RZ ;  /* 0x000000ff0b0bb210 */ /* 0x000fe40007ffe1ff */
[----:B------:R-:W-:Y:S02]  /*04b0*/  @!P2 LOP3.LUT R11, RZ, R15, RZ, 0x33, !PT ;  /* 0x0000000fff0ba212 */ /* 0x000fe400078e33ff */
[----:B------:R-:W-:Y:S02]  /*04c0*/  ISETP.GT.U32.OR P1, PT, R2, 0x17f, P1 ;  /* 0x0000017f0200780c */ /* 0x000fe40000f24470 */
[----:B------:R-:W-:-:S02]  /*04d0*/  IADD3 R9, -R11, RZ, RZ ;  /* 0x000000ff0b097210 */ /* 0x000fc40007ffe1ff */
[----:B------:R-:W-:Y:S02]  /*04e0*/  SHF.R.S32.HI R0, RZ, 0x1f, R11 ;  /* 0x0000001fff007819 */ /* 0x000fe4000001140b */
[----:B------:R-:W-:Y:S01]  /*04f0*/  ISETP.GE.U32.AND P3, PT, R31, UR14, PT ;  /* 0x0000000e1f007c0c */ /* 0x000fe2000bf66070 */
[----:B------:R-:W-:Y:S01]  /*0500*/  IMAD R36, R15, R9, R6 ;  /* 0x000000090f247224 */ /* 0x000fe200078e0206 */
[----:B------:R-:W-:Y:S01]  /*0510*/  SHF.R.S32.HI R15, RZ, 0x1f, R43 ;  /* 0x0000001fff0f7819 */ /* 0x000fe2000001142b */
[----:B------:R-:W2:Y:S01]  /*0520*/  @!P4 LDC.64 R8, c[0x0][0x270] ;  /* 0x00009c00ff08cb82 */ /* 0x000ea20000000a00 */
[----:B------:R-:W-:Y:S01]  /*0530*/  IMAD R0, R0, UR12, RZ ;  /* 0x0000000c00007c24 */ /* 0x000fe2000f8e02ff */
[----:B------:R-:W-:Y:S01]  /*0540*/  ISETP.GE.AND.EX P3, PT, R17, UR15, PT, P3 ;  /* 0x0000000f11007c0c */ /* 0x000fe2000bf66330 */
[----:B------:R-:W-:Y:S02]  /*0550*/  IMAD R36, R36, 0xc, RZ ;  /* 0x0000000c24247824 */ /* 0x000fe400078e02ff */
        /* <DEDUP_REMOVED lines=24> */
[----:B------:R-:W-:-:S02]  /*06e0*/  @!P4 IADD3 R0, R9, R37, RZ ;  /* 0x000000250900c210 */ /* 0x000fc40007ffe0ff */
[C---:B---3--:R-:W-:Y:S01]  /*06f0*/  @!P4 LEA R14, P5, R8.reuse, R14, 0x1 ;  /* 0x0000000e080ec211 */ /* 0x048fe200078a08ff */
[----:B--2---:R-:W-:Y:S01]  /*0700*/  @!P1 IMAD R19, R19, R10, RZ ;  /* 0x0000000a13139224 */ /* 0x004fe200078e02ff */
[----:B------:R-:W-:Y:S02]  /*0710*/  ISETP.GE.AND.EX P2, PT, R25, UR15, PT, P2 ;  /* 0x0000000f19007c0c */ /* 0x000fe4000bf46320 */
[----:B------:R-:W-:Y:S01]  /*0720*/  @!P4 LEA.HI.X R15, R8, R15, R0, 0x1, P5 ;  /* 0x0000000f080fc211 */ /* 0x000fe200028f0c00 */
[----:B------:R-:W-:Y:S01]  /*0730*/  @!P1 IMAD R19, R30, R11, R19 ;  /* 0x0000000b1e139224 */ /* 0x000fe200078e0213 */
[----:B------:R-:W-:Y:S02]  /*0740*/  ISETP.GE.U32.AND P5, PT, R33, UR14, PT ;  /* 0x0000000e21007c0c */ /* 0x000fe4000bfa6070 */
[----:B------:R-:W-:Y:S02]  /*0750*/  @!P1 MOV R8, R48 ;  /* 0x0000003000089202 */ /* 0x000fe40000000f00 */
[----:B------:R-:W-:-:S02]  /*0760*/  @!P1 MOV R9, R51 ;  /* 0x0000003300099202 */ /* 0x000fc40000000f00 */
[----:B------:R-:W-:Y:S02]  /*0770*/  ISETP.GT.U32.OR P2, PT, R2, 0x17f, P2 ;  /* 0x0000017f0200780c */ /* 0x000fe40001744470 */
[----:B------:R-:W-:Y:S01]  /*0780*/  ISETP.GE.AND.EX P5, PT, R45, UR15, PT, P5 ;  /* 0x0000000f2d007c0c */ /* 0x000fe2000bfa6350 */
[----:B------:R-:W-:Y:S01]  /*0790*/  @!P1 IMAD.WIDE.U32 R10, R30, R10, R8 ;  /* 0x0000000a1e0a9225 */ /* 0x000fe200078e0008 */
[----:B------:R-:W-:Y:S02]  /*07a0*/  MOV R37, RZ ;  /* 0x000000ff00257202 */ /* 0x000fe40000000f00 */
[----:B------:R-:W-:Y:S02]  /*07b0*/  ISETP.GT.U32.OR P5, PT, R2, 0x17f, P5 ;  /* 0x0000017f0200780c */ /* 0x000fe40002fa4470 */
[----:B------:R-:W-:Y:S02]  /*07c0*/  @!P1 IADD3 R0, R11, R19, RZ ;  /* 0x000000130b009210 */ /* 0x000fe40007ffe0ff */
[----:B------:R-:W2:Y:S01]  /*07d0*/  @!P3 LDC.64 R18, c[0x0][0x220] ;  /* 0x00008800ff12bb82 */ /* 0x000ea20000000a00 */
[----:B0-----:R-:W-:Y:S01]  /*07e0*/  @!P1 LEA R26, P6, R10, R26, 0x1 ;  /* 0x0000001a0a1a9211 */ /* 0x001fe200078c08ff */
[----:B------:R0:W3:Y:S01]  /*07f0*/  @!P4 LDG.E R37, desc[UR8][R14.64] ;  /* 0x000000080e25c981 */ /* 0x0000e2000c1e1900 */
[----:B------:R-:W-:Y:S01]  /*0800*/  SHF.R.S32.HI R39, RZ, 0x1f, R34 ;  /* 0x0000001fff277819 */ /* 0x000fe20000011422 */
[----:B------:R-:W-:Y:S01]  /*0810*/  @!P3 IMAD.MOV.U32 R22, RZ, RZ, R48 ;  /* 0x000000ffff16b224 */ /* 0x000fe200078e0030 */
[----:B------:R-:W-:-:S02]  /*0820*/  ISETP.GE.U32.AND P4, PT, R34, UR14, PT ;  /* 0x0000000e22007c0c */ /* 0x000fc4000bf86070 */
[----:B------:R-:W-:Y:S01]  /*0830*/  @!P1 LEA.HI.X R27, R10, R27, R0, 0x1, P6 ;  /* 0x0000001b0a1b9211 */ /* 0x000fe200030f0c00 */
[----:B------:R-:W4:Y:S01]  /*0840*/  @!P2 LDC.64 R8, c[0x0][0x270] ;  /* 0x00009c00ff08ab82 */ /* 0x000f220000000a00 */
[----:B------:R-:W-:Y:S01]  /*0850*/  @!P3 MOV R23, R51 ;  /* 0x000000330017b202 */ /* 0x000fe20000000f00 */
[-C--:B-1----:R-:W-:Y:S01]  /*0860*/  @!P3 IMAD R0, R17, R12.reuse, RZ ;  /* 0x0000000c1100b224 */ /* 0x082fe200078e02ff */
[----:B------:R-:W-:Y:S02]  /*0870*/  ISETP.GE.AND.EX P4, PT, R39, UR15, PT, P4 ;  /* 0x0000000f27007c0c */ /* 0x000fe4000bf86340 */
[----:B------:R-:W-:Y:S01]  /*0880*/  SHF.R.S32.HI R41, RZ, 0x1f, R35 ;  /* 0x0000001fff297819 */ /* 0x000fe20000011423 */
[----:B------:R-:W-:Y:S01]  /*0890*/  @!P3 IMAD R47, R31, R13, R0 ;  /* 0x0000000d1f2fb224 */ /* 0x000fe200078e0200 */
[----:B------:R-:W-:Y:S01]  /*08a0*/  ISETP.GE.U32.AND P6, PT, R35, UR14, PT ;  /* 0x0000000e23007c0c */ /* 0x000fe2000bfc6070 */
[----:B------:R-:W1:Y:S01]  /*08b0*/  @!P5 LDC.64 R10, c[0x0][0x270] ;  /* 0x00009c00ff0adb82 */ /* 0x000e620000000a00 */
[----:B------:R-:W-:Y:S01]  /*08c0*/  @!P3 IMAD.WIDE.U32 R22, R31, R12, R22 ;  /* 0x0000000c1f16b225 */ /* 0x000fe200078e0016 */
[----:B------:R-:W-:-:S02]  /*08d0*/  ISETP.GT.U32.OR P4, PT, R2, 0x17f, P4 ;  /* 0x0000017f0200780c */ /* 0x000fc40002784470 */
[----:B------:R-:W-:Y:S02]  /*08e0*/  MOV R38, RZ ;  /* 0x000000ff00267202 */ /* 0x000fe40000000f00 */
[----:B------:R-:W-:Y:S02]  /*08f0*/  ISETP.GE.AND.EX P6, PT, R41, UR15, PT, P6 ;  /* 0x0000000f29007c0c */ /* 0x000fe4000bfc6360 */
[----:B------:R-:W5:Y:S01]  /*0900*/  @!P2 LDC.64 R12, c[0x0][0x220] ;  /* 0x00008800ff0cab82 */ /* 0x000f620000000a00 */
[----:B------:R-:W-:Y:S01]  /*0910*/  @!P3 IADD3 R23, R23, R47, RZ ;  /* 0x0000002f1717b210 */ /* 0x000fe20007ffe0ff */
[----:B------:R1:W3:Y:S01]  /*0920*/  @!P1 LDG.E R38, desc[UR8][R26.64] ;  /* 0x000000081a269981 */ /* 0x0002e2000c1e1900 */
[----:B------:R-:W-:Y:S02]  /*0930*/  ISETP.GT.U32.OR P6, PT, R2, 0x17f, P6 ;  /* 0x0000017f0200780c */ /* 0x000fe400037c4470 */
[----:B--2---:R-:W-:Y:S01]  /*0940*/  @!P3 LEA R24, P1, R22, R18, 0x1 ;  /* 0x000000121618b211 */ /* 0x004fe200078208ff */
[----:B----4-:R-:W-:-:S02]  /*0950*/  @!P2 IMAD R18, R25, R8, RZ ;  /* 0x000000081912a224 */ /* 0x010fc400078e02ff */
[----:B0-----:R-:W0:Y:S01]  /*0960*/  @!P5 LDC.64 R14, c[0x0][0x220] ;  /* 0x00008800ff0edb82 */ /* 0x001e220000000a00 */
[----:B------:R-:W-:Y:S02]  /*0970*/  @!P3 LEA.HI.X R25, R22, R19, R23, 0x1, P1 ;  /* 0x000000131619b211 */ /* 0x000fe400008f0c17 */
[----:B------:R-:W-:Y:S02]  /*0980*/  @!P2 MOV R22, R48 ;  /* 0x000000300016a202 */ /* 0x000fe40000000f00 */
[----:B------:R-:W-:-:S03]  /*0990*/  @!P2 MOV R23, R51 ;  /* 0x000000330017a202 */ /* 0x000fc60000000f00 */
        /* <DEDUP_REMOVED lines=31> */
[----:B------:R-:W-:-:S03]  /*0b90*/  @!P6 MOV R12, R48 ;  /* 0x00000030000ce202 */ /* 0x000fc60000000f00 */
[----:B------:R-:W-:Y:S01]  /*0ba0*/  @!P6 IMAD.MOV.U32 R13, RZ, RZ, R51 ;  /* 0x000000ffff0de224 */ /* 0x000fe200078e0033 */
[----:B------:R-:W-:Y:S01]  /*0bb0*/  @!P4 IADD3 R17, R17, R21, RZ ;  /* 0x000000151111c210 */ /* 0x000fe20007ffe0ff */
[C---:B------:R-:W-:Y:S01]  /*0bc0*/  @!P6 IMAD R19, R35.reuse, R19, R20 ;  /* 0x000000132313e224 */ /* 0x040fe200078e0214 */
[----:B------:R-:W-:Y:S01]  /*0bd0*/  @!P4 LEA R8, P1, R16, R8, 0x1 ;  /* 0x000000081008c211 */ /* 0x000fe200078208ff */
[----:B------:R-:W-:-:S03]  /*0be0*/  @!P6 IMAD.WIDE.U32 R12, R35, R18, R12 ;  /* 0x00000012230ce225 */ /* 0x000fc600078e000c */
[----:B------:R-:W-:Y:S02]  /*0bf0*/  @!P4 LEA.HI.X R9, R16, R9, R17, 0x1, P1 ;  /* 0x000000091009c211 */ /* 0x000fe400008f0c11 */
[----:B------:R-:W-:Y:S02]  /*0c00*/  @!P6 IADD3 R13, R13, R19, RZ ;  /* 0x000000130d0de210 */ /* 0x000fe40007ffe0ff */
[C---:B-1----:R-:W-:Y:S01]  /*0c10*/  @!P6 LEA R10, P1, R12.reuse, R10, 0x1 ;  /* 0x0000000a0c0ae211 */ /* 0x042fe200078208ff */
[----:B------:R4:W2:Y:S01]  /*0c20*/  @!P4 LDG.E R45, desc[UR8][R8.64] ;  /* 0x00000008082dc981 */ /* 0x0008a2000c1e1900 */
        /* <DEDUP_REMOVED lines=40> */
[----:B------:R-:W-:Y:S02]  /*0eb0*/  IMAD.U32 R12, R44, 0x10000, RZ ;  /* 0x000100002c0c7824 */ /* 0x000fe400078e00ff */
[----:B------:R-:W-:Y:S01]  /*0ec0*/  FADD.FTZ R8, R8, R11 ;  /* 0x0000000b08087221 */ /* 0x000fe20000010000 */
[----:B------:R-:W-:Y:S01]  /*0ed0*/  FADD.FTZ R18, R15, R18 ;  /* 0x000000120f127221 */ /* 0x000fe20000010000 */
[----:B------:R-:W-:Y:S01]  /*0ee0*/  FADD.FTZ R9, R9, R10 ;  /* 0x0000000a09097221 */ /* 0x000fe20000010000 */
[----:B------:R-:W-:Y:S01]  /*0ef0*/  FMUL.FTZ R13, R17, R17 ;  /* 0x00000011110d7220 */ /* 0x000fe20000410000 */
[----:B------:R-:W-:Y:S01]  /*0f00*/  FFMA.FTZ R15, R15, R15, R14 ;  /* 0x0000000f0f0f7223 */ /* 0x000fe2000001000e */
[C---:B------:R-:W-:Y:S01]  /*0f10*/  FADD.FTZ R10, R12.reuse, R17 ;  /* 0x000000110c0a7221 */ /* 0x040fe20000010000 */
[----:B------:R-:W-:Y:S01]  /*0f20*/  FADD.FTZ R9, R9, R18 ;  /* 0x0000001209097221 */ /* 0x000fe20000010000 */
[----:B------:R-:W-:Y:S01]  /*0f30*/  FFMA.FTZ R13, R12, R12, R13 ;  /* 0x0000000c0c0d7223 */ /* 0x000fe2000001000d */
[----:B------:R-:W-:Y:S01]  /*0f40*/  FADD.FTZ R8, R8, R15 ;  /* 0x0000000f08087221 */ /* 0x000fe20000010000 */
[----:B------:R-:W-:-:S04]  /*0f50*/  PRMT R11, R45, 0x7632, R11 ;  /* 0x000076322d0b7816 */ /* 0x000fc8000000000b */
[----:B------:R-:W-:Y:S01]  /*0f60*/  SHF.L.U32 R12, R11, 0x10, RZ ;  /* 0x000000100b0c7819 */ /* 0x000fe200000006ff */
[----:B------:R-:W-:Y:S01]  /*0f70*/  FADD.FTZ R9, R9, R10 ;  /* 0x0000000a09097221 */ /* 0x000fe20000010000 */
[----:B------:R-:W-:Y:S02]  /*0f80*/  SHF.L.U32 R11, R45, 0x10, RZ ;  /* 0x000000102d0b7819 */ /* 0x000fe400000006ff */
[----:B------:R-:W-:Y:S01]  /*0f90*/  PRMT R14, R46, 0x7632, R14 ;  /* 0x000076322e0e7816 */ /* 0x000fe2000000000e */
[----:B------:R-:W-:Y:S01]  /*0fa0*/  FMUL.FTZ R10, R12, R12 ;  /* 0x0000000c0c0a7220 */ /* 0x000fe20000410000 */
[----:B------:R-:W-:Y:S02]  /*0fb0*/  FADD.FTZ R8, R8, R13 ;  /* 0x0000000d08087221 */ /* 0x000fe40000010000 */
[----:B------:R-:W-:Y:S01]  /*0fc0*/  SHF.L.U32 R13, R14, 0x10, RZ ;  /* 0x000000100e0d7819 */ /* 0x000fe200000006ff */
[C---:B------:R-:W-:Y:S01]  /*0fd0*/  FADD.FTZ R12, R11.reuse, R12 ;  /* 0x0000000c0b0c7221 */ /* 0x040fe20000010000 */
[----:B------:R-:W-:Y:S01]  /*0fe0*/  FFMA.FTZ R11, R11, R11, R10 ;  /* 0x0000000b0b0b7223 */ /* 0x000fe2000001000a */
[----:B------:R-:W-:-:S02]  /*0ff0*/  SHF.L.U32 R10, R46, 0x10, RZ ;  /* 0x000000102e0a7819 */ /* 0x000fc400000006ff */
        /* <DEDUP_REMOVED lines=70> */
.L_x_1621:
[----:B------:R-:W-:Y:S05]  /*1460*/  BSYNC B0 ;  /* 0x0000000000007941 */ /* 0x000fea0003800000 */
.L_x_1620:
        /* <DEDUP_REMOVED lines=20> */
[----:B------:R-:W-:Y:S02]  /*15b0*/  SHF.L.U32 R23, R23, 0x1, RZ ;  /* 0x0000000117177819 */ /* 0x000fe400000006ff */
[----:B--2---:R-:W-:-:S03]  /*15c0*/  IADD3 R13, R13, R12, RZ ;  /* 0x0000000c0d0d7210 */ /* 0x004fc60007ffe0ff */
[----:B---3--:R-:W-:-:S04]  /*15d0*/  IMAD.WIDE R10, R23, 0x4, R10 ;  /* 0x00000004170a7825 */ /* 0x008fc800078e020a */
[----:B------:R-:W-:Y:S01]  /*15e0*/  IMAD R23, R24, UR7, R12 ;  /* 0x0000000718177c24 */ /* 0x000fe2000f8e020c */
[----:B------:R-:W-:Y:S01]  /*15f0*/  MOV R12, 0xffffffff ;  /* 0xffffffff000c7802 */ /* 0x000fe20000000f00 */
[----:B----4-:R-:W-:Y:S01]  /*1600*/  IMAD.WIDE.U32 R8, R13, 0x4, R8 ;  /* 0x000000040d087825 */ /* 0x010fe200078e0008 */
[----:B------:R-:W-:-:S03]  /*1610*/  SEL R13, R22, RZ, !P1 ;  /* 0x000000ff160d7207 */ /* 0x000fc60004800000 */
[----:B------:R-:W-:Y:S01]  /*1620*/  IMAD.WIDE.U32 R10, R23, 0x8, R10 ;  /* 0x00000008170a7825 */ /* 0x000fe200078e000a */
[----:B------:R-:W-:Y:S02]  /*1630*/  SEL R23, R12, 0x1, P1 ;  /* 0x000000010c177807 */ /* 0x000fe40000800000 */
[----:B------:R-:W-:Y:S02]  /*1640*/  ISETP.NE.AND P1, PT, R13, -0x1, PT ;  /* 0xffffffff0d00780c */ /* 0x000fe40003f25270 */
[----:B------:R1:W-:Y:S01]  /*1650*/  STG.E.64 desc[UR8][R10.64], R26 ;  /* 0x0000001a0a007986 */ /* 0x0003e2000c101b08 */
[----:B------:R-:W-:Y:S06]  /*1660*/  MEMBAR.ALL.GPU ;  /* 0x0000000000007992 */ /* 0x000fec000000a000 */
[----:B------:R-:W-:-:S00]  /*1670*/  ERRBAR ;  /* 0x00000000000079ab */ /* 0x000fc00000000000 */
[----:B------:R-:W-:Y:S06]  /*1680*/  CGAERRBAR ;  /* 0x00000000000075ab */ /* 0x000fec0000000000 */
[----:B------:R1:W-:Y:S01]  /*1690*/  REDG.E.ADD.S32.STRONG.GPU desc[UR8][R8.64], R23 ;  /* 0x000000170800798e */ /* 0x0003e2000c10e388 */
[----:B------:R-:W-:Y:S05]  /*16a0*/  @!P1 BRA `(.L_x_1623) ;  /* 0x0000000000149947 */ /* 0x000fea0003800000 */
.L_x_1624:
[----:B-1----:R-:W2:Y:S04]  /*16b0*/  LDG.E.STRONG.GPU R10, desc[UR8][R8.64] ;  /* 0x00000008080a7981 */ /* 0x002ea8000c1ef900 */
[----:B--2---:R-:W-:Y:S01]  /*16c0*/  CCTL.IVALL ;  /* 0x00000000ff00798f */ /* 0x004fe20002000000 */
[----:B------:R-:W-:Y:S05]  /*16d0*/  YIELD ;  /* 0x0000000000007946 */ /* 0x000fea0003800000 */
[----:B------:R-:W-:-:S13]  /*16e0*/  ISETP.NE.AND P1, PT, R10, R13, PT ;  /* 0x0000000d0a00720c */ /* 0x000fda0003f25270 */
[----:B------:R-:W-:Y:S05]  /*16f0*/  @P1 BRA `(.L_x_1624) ;  /* 0xfffffffc00ec1947 */ /* 0x000fea000383ffff */
.L_x_1623:
        /* <DEDUP_REMOVED lines=11> */
.L_x_1626:
        /* <DEDUP_REMOVED lines=12> */
[C---:B------:R-:W-:Y:S01]  /*1870*/  VIADD R10, R23.reuse, 0x1 ;  /* 0x00000001170a7836 */ /* 0x040fe20000000000 */
[----:B------:R-:W-:-:S04]  /*1880*/  IADD3 R12, R23, 0x2, RZ ;  /* 0x00000002170c7810 */ /* 0x000fc80007ffe0ff */
        /* <DEDUP_REMOVED lines=49> */
.L_x_1625:
        /* <DEDUP_REMOVED lines=19> */
.L_x_1628:
[----:B------:R-:W-:Y:S05]  /*1cd0*/  BSYNC B0 ;  /* 0x0000000000007941 */ /* 0x000fea0003800000 */
.L_x_1627:
        /* <DEDUP_REMOVED lines=32> */
.L_x_1622:
[----:B------:R-:W-:Y:S01]  /*1ee0*/  ULDC.64 UR12, c[0x0][0x218] ;  /* 0x00008600000c7ab9 */ /* 0x000fe20000000a00 */
[----:B------:R-:W-:Y:S01]  /*1ef0*/  LOP3.LUT P1, RZ, R2, UR7, RZ, 0xfc, !PT ;  /* 0x0000000702ff7c12 */ /* 0x000fe2000f82fcff */
[----:B------:R-:W2:Y:S01]  /*1f00*/  S2UR UR6, SR_CgaCtaId ;  /* 0x00000000000679c3 */ /* 0x000ea20000008800 */
[----:B------:R-:W-:Y:S01]  /*1f10*/  ISETP.EQ.U32.AND P2, PT, RZ, UR12, PT ;  /* 0x0000000cff007c0c */ /* 0x000fe2000bf42070 */
[----:B------:R-:W-:Y:S01]  /*1f20*/  UMOV UR5, 0x400 ;  /* 0x0000040000057882 */ /* 0x000fe20000000000 */
[----:B------:R-:W-:Y:S01]  /*1f30*/  IADD3 R25, R43, R36, RZ ;  /* 0x000000242b197210 */ /* 0x000fe20007ffe0ff */
[----:B------:R-:W-:Y:S01]  /*1f40*/  ULDC.64 UR14, c[0x0][0x278] ;  /* 0x00009e00000e7ab9 */ /* 0x000fe20000000a00 */
        /* <DEDUP_REMOVED lines=12> */
[----:B------:R1:W-:Y:S01]  /*2010*/  @!P1 STG.E.64 desc[UR8][R22.64], R8 ;  /* 0x0000000816009986 */ /* 0x0003e2000c101b08 */
[----:B------:R-:W-:Y:S06]  /*2020*/  BAR.SYNC.DEFER_BLOCKING 0x0 ;  /* 0x0000000000007b1d */ /* 0x000fec0000010000 */
[----:B------:R-:W2:Y:S04]  /*2030*/  LDG.E.U16 R36, desc[UR8][R12.64] ;  /* 0x000000080c247981 */ /* 0x000ea8000c1e1500 */
[----:B------:R3:W4:Y:S04]  /*2040*/  LDG.E.U16 R47, desc[UR8][R12.64+0x2] ;  /* 0x000002080c2f7981 */ /* 0x000728000c1e1500 */
[----:B------:R-:W5:Y:S04]  /*2050*/  LDG.E.U16 R52, desc[UR8][R24.64] ;  /* 0x0000000818347981 */ /* 0x000f68000c1e1500 */
[----:B------:R0:W5:Y:S01]  /*2060*/  LDG.E.U16 R53, desc[UR8][R24.64+0x2] ;  /* 0x0000020818357981 */ /* 0x000162000c1e1500 */
[----:B------:R-:W-:Y:S01]  /*2070*/  ISETP.NE.AND P6, PT, RZ, UR10, PT ;  /* 0x0000000aff007c0c */ /* 0x000fe2000bfc5270 */
[----:B-1----:R-:W-:Y:S01]  /*2080*/  IMAD.U32 R9, R0, 0x10000, RZ ;  /* 0x0001000000097824 */ /* 0x002fe200078e00ff */
[----:B------:R-:W-:Y:S01]  /*2090*/  SHF.L.U32 R21, R21, 0x10, RZ ;  /* 0x0000001015157819 */ /* 0x000fe200000006ff */
[----:B------:R-:W1:Y:S01]  /*20a0*/  LDS.64 R10, [UR5+0x78] ;  /* 0x00007805ff0a7984 */ /* 0x000e620008000a00 */
[----:B------:R-:W-:Y:S01]  /*20b0*/  SHF.L.U32 R37, R37, 0x10, RZ ;  /* 0x0000001025257819 */ /* 0x000fe200000006ff */
[----:B------:R-:W-:Y:S01]  /*20c0*/  IMAD.U32 R16, R16, 0x10000, RZ ;  /* 0x0001000010107824 */ /* 0x000fe200078e00ff */
[----:B---3--:R-:W-:-:S02]  /*20d0*/  SHF.L.U32 R13, R38, 0x10, RZ ;  /* 0x00000010260d7819 */ /* 0x008fc400000006ff */
[----:B------:R-:W-:Y:S02]  /*20e0*/  SHF.L.U32 R19, R19, 0x10, RZ ;  /* 0x0000001013137819 */ /* 0x000fe400000006ff */
[----:B------:R-:W-:Y:S02]  /*20f0*/  SHF.L.U32 R23, R40, 0x10, RZ ;  /* 0x0000001028177819 */ /* 0x000fe400000006ff */
[----:B0-----:R-:W-:Y:S02]  /*2100*/  SHF.L.U32 R25, R18, 0x10, RZ ;  /* 0x0000001012197819 */ /* 0x001fe400000006ff */
        /* <DEDUP_REMOVED lines=10> */
[----:B------:R-:W-:-:S04]  /*21b0*/  ISETP.GE.AND.EX P2, PT, R12, UR15, PT, P2 ;  /* 0x0000000f0c007c0c */ /* 0x000fc8000bf46320 */
[----:B------:R-:W-:Y:S01]  /*21c0*/  ISETP.GT.U32.OR P2, PT, R2, 0x17f, P2 ;  /* 0x0000017f0200780c */ /* 0x000fe20001744470 */
[----:B-1----:R-:W-:-:S04]  /*21d0*/  FMUL.FTZ R10, R10, UR6 ;  /* 0x000000060a0a7c20 */ /* 0x002fc80008410000 */
[C---:B------:R-:W-:Y:S01]  /*21e0*/  FMUL.FTZ R8, R10.reuse, R10 ;  /* 0x0000000a0a087220 */ /* 0x040fe20000410000 */
[--C-:B------:R-:W-:Y:S01]  /*21f0*/  FADD.FTZ R9, R9, -R10.reuse ;  /* 0x8000000a09097221 */ /* 0x100fe20000010000 */
[C---:B------:R-:W-:Y:S01]  /*2200*/  FADD.FTZ R21, -R10.reuse, R21 ;  /* 0x000000150a157221 */ /* 0x040fe20000010100 */
[----:B------:R-:W-:Y:S01]  /*2210*/  FADD.FTZ R37, R37, -R10 ;  /* 0x8000000a25257221 */ /* 0x000fe20000010000 */
[----:B------:R-:W-:Y:S01]  /*2220*/  FFMA.FTZ R11, R11, UR6, -R8 ;  /* 0x000000060b0b7c23 */ /* 0x000fe20008010808 */
[----:B------:R-:W-:Y:S01]  /*2230*/  MOV R8, 0x3f800000 ;  /* 0x3f80000000087802 */ /* 0x000fe20000000f00 */
[--C-:B------:R-:W-:Y:S01]  /*2240*/  FADD.FTZ R13, R13, -R10.reuse ;  /* 0x8000000a0d0d7221 */ /* 0x100fe20000010000 */
[C---:B------:R-:W-:Y:S01]  /*2250*/  FADD.FTZ R19, -R10.reuse, R19 ;  /* 0x000000130a137221 */ /* 0x040fe20000010100 */
[--C-:B------:R-:W-:Y:S01]  /*2260*/  FADD.FTZ R23, R23, -R10.reuse ;  /* 0x8000000a17177221 */ /* 0x100fe20000010000 */
[----:B------:R-:W-:Y:S01]  /*2270*/  FSETP.GTU.FTZ.AND P1, PT, R11, RZ, PT ;  /* 0x000000ff0b00720b */ /* 0x000fe20003f3c000 */
[C---:B------:R-:W-:Y:S01]  /*2280*/  FADD.FTZ R25, -R10.reuse, R25 ;  /* 0x000000190a197221 */ /* 0x040fe20000010100 */
[--C-:B------:R-:W-:Y:S01]  /*2290*/  FADD.FTZ R27, R27, -R10.reuse ;  /* 0x8000000a1b1b7221 */ /* 0x100fe20000010000 */
[----:B------:R-:W-:Y:S01]  /*22a0*/  FADD.FTZ R17, -R10, R17 ;  /* 0x000000110a117221 */ /* 0x000fe20000010100 */
[----:B------:R-:W-:Y:S01]  /*22b0*/  FADD.FTZ R44, R44, -R10 ;  /* 0x8000000a2c2c7221 */ /* 0x000fe20000010000 */
[C---:B------:R-:W-:Y:S01]  /*22c0*/  FADD.FTZ R14, -R10.reuse, R14 ;  /* 0x0000000e0a0e7221 */ /* 0x040fe20000010100 */
[--C-:B------:R-:W-:Y:S01]  /*22d0*/  FADD.FTZ R45, R45, -R10.reuse ;  /* 0x8000000a2d2d7221 */ /* 0x100fe20000010000 */
[----:B------:R-:W-:Y:S01]  /*22e0*/  FADD.FTZ R15, -R10, R15 ;  /* 0x0000000f0a0f7221 */ /* 0x000fe20000010100 */
[----:B------:R-:W-:-:S05]  /*22f0*/  FADD.FTZ R46, R46, -R10 ;  /* 0x8000000a2e2e7221 */ /* 0x000fca0000010000 */
[----:B------:R-:W0:Y:S02]  /*2300*/  @P1 LDC R22, c[0x0][0x238] ;  /* 0x00008e00ff161b82 */ /* 0x000e240000000800 */
[----:B0-----:R-:W-:Y:S01]  /*2310*/  @P1 FADD.FTZ R22, R11, R22 ;  /* 0x000000160b161221 */ /* 0x001fe20000010000 */
[----:B------:R-:W-:-:S03]  /*2320*/  SHF.L.U32 R11, R20, 0x10, RZ ;  /* 0x00000010140b7819 */ /* 0x000fc600000006ff */
[----:B------:R-:W0:Y:S01]  /*2330*/  @P1 MUFU.RSQ R8, R22 ;  /* 0x0000001600081308 */ /* 0x000e220000001400 */
[----:B------:R-:W-:Y:S01]  /*2340*/  ISETP.GE.U32.AND P1, PT, R29, UR14, PT ;  /* 0x0000000e1d007c0c */ /* 0x000fe2000bf26070 */
[C---:B------:R-:W-:Y:S01]  /*2350*/  FADD.FTZ R11, -R10.reuse, R11 ;  /* 0x0000000b0a0b7221 */ /* 0x040fe20000010100 */
[----:B------:R-:W-:Y:S02]  /*2360*/  FADD.FTZ R10, -R10, R16 ;  /* 0x000000100a0a7221 */ /* 0x000fe40000010100 */
[----:B------:R-:W-:-:S04]  /*2370*/  ISETP.GE.AND.EX P1, PT, R0, UR15, PT, P1 ;  /* 0x0000000f00007c0c */ /* 0x000fc8000bf26310 */
[----:B------:R-:W-:Y:S01]  /*2380*/  ISETP.GT.U32.OR P1, PT, R2, 0x17f, P1 ;  /* 0x0000017f0200780c */ /* 0x000fe20000f24470 */
[-C--:B0-----:R-:W-:Y:S01]  /*2390*/  FMUL.FTZ R9, R9, R8.reuse ;  /* 0x0000000809097220 */ /* 0x081fe20000410000 */
        /* <DEDUP_REMOVED lines=14> */
[----:B--2---:R-:W-:-:S02]  /*2480*/  SHF.L.U32 R36, R36, 0x10, RZ ;  /* 0x0000001024247819 */ /* 0x004fc400000006ff */
[----:B----4-:R-:W-:Y:S02]  /*2490*/  SHF.L.U32 R47, R47, 0x10, RZ ;  /* 0x000000102f2f7819 */ /* 0x010fe400000006ff */
[----:B-----5:R-:W-:Y:S02]  /*24a0*/  SHF.L.U32 R52, R52, 0x10, RZ ;  /* 0x0000001034347819 */ /* 0x020fe400000006ff */
[----:B------:R-:W-:Y:S01]  /*24b0*/  SHF.L.U32 R16, R53, 0x10, RZ ;  /* 0x0000001035107819 */ /* 0x000fe200000006ff */
[----:B------:R-:W-:Y:S02]  /*24c0*/  FMUL.FTZ R53, R44, R8 ;  /* 0x000000082c357220 */ /* 0x000fe40000410000 */
        /* <DEDUP_REMOVED lines=13> */
.L_x_1629:
        /* <DEDUP_REMOVED lines=14> */
.L_x_1631:
[----:B------:R-:W-:Y:S05]  /*2680*/  BSYNC B0 ;  /* 0x0000000000007941 */ /* 0x000fea0003800000 */
.L_x_1630:
[----:B------:R-:W-:Y:S01]  /*2690*/  FFMA.FTZ R37, R36, R37, R52 ;  /* 0x0000002524257223 */ /* 0x000fe20000010034 */
[----:B------:R-:W-:Y:S01]  /*26a0*/  FFMA.FTZ R18, R47, R18, R16 ;  /* 0x000000122f127223 */ /* 0x000fe20000010010 */
[----:B------:R-:W-:Y:S06]  /*26b0*/  @!P6 BRA `(.L_x_1632) ;  /* 0x000000000028e947 */ /* 0x000fec0003800000 */
        /* <DEDUP_REMOVED lines=10> */
.L_x_1632:
        /* <DEDUP_REMOVED lines=14> */
.L_x_1634:
[----:B------:R-:W-:Y:S05]  /*2840*/  BSYNC B0 ;  /* 0x0000000000007941 */ /* 0x000fea0003800000 */
.L_x_1633:
[----:B------:R-:W-:Y:S01]  /*2850*/  FFMA.FTZ R13, R36, R13, R52 ;  /* 0x0000000d240d7223 */ /* 0x000fe20000010034 */
[----:B------:R-:W-:Y:S01]  /*2860*/  FFMA.FTZ R0, R47, R19, R16 ;  /* 0x000000132f007223 */ /* 0x000fe20000010010 */
[----:B------:R-:W-:Y:S06]  /*2870*/  @!P6 BRA `(.L_x_1635) ;  /* 0x000000000028e947 */ /* 0x000fec0003800000 */
        /* <DEDUP_REMOVED lines=10> */
.L_x_1635:
[----:B------:R-:W-:Y:S04]  /*2920*/  BSSY B0, `(.L_x_1636) ;  /* 0x000000e000007945 */ /* 0x000fe80003800000 */
[----:B------:R-:W-:Y:S05]  /*2930*/  @P2 BRA `(.L_x_1637) ;  /* 0x0000000000302947 */ /* 0x000fea0003800000 */
[----:B------:R-:W-:Y:S01]  /*2940*/  ULDC.64 UR12, c[0x0][0x270] ;  /* 0x00009c00000c7ab9 */ /* 0x000fe20000000a00 */
[----:B------:R-:W-:Y:S01]  /*2950*/  MOV R8, R48 ;  /* 0x0000003000087202 */ /* 0x000fe20000000f00 */
[----:B01----:R-:W-:Y:S01]  /*2960*/  IMAD R11, R12, UR12, RZ ;  /* 0x0000000c0c0b7c24 */ /* 0x003fe2000f8e02ff */
        /* <DEDUP_REMOVED lines=9> */
.L_x_1637:
[----:B------:R-:W-:Y:S05]  /*2a00*/  BSYNC B0 ;  /* 0x0000000000007941 */ /* 0x000fea0003800000 */
.L_x_1636:
[----:B------:R-:W-:Y:S01]  /*2a10*/  SHF.R.S32.HI R8, RZ, 0x1f, R31 ;  /* 0x0000001fff087819 */ /* 0x000fe2000001141f */
[C---:B------:R-:W-:Y:S01]  /*2a20*/  FFMA.FTZ R23, R36.reuse, R23, R52 ;  /* 0x0000001724177223 */ /* 0x040fe20000010034 */
[----:B------:R-:W-:Y:S01]  /*2a30*/  SHF.R.S32.HI R18, RZ, 0x1f, R32 ;  /* 0x0000001fff127819 */ /* 0x000fe20000011420 */
[C-C-:B------:R-:W-:Y:S01]  /*2a40*/  FFMA.FTZ R27, R36.reuse, R27, R52.reuse ;  /* 0x0000001b241b7223 */ /* 0x140fe20000010034 */
[----:B------:R-:W-:Y:S01]  /*2a50*/  SHF.R.S32.HI R0, RZ, 0x1f, R33 ;  /* 0x0000001fff007819 */ /* 0x000fe20000011421 */
[C-C-:B------:R-:W-:Y:S01]  /*2a60*/  FFMA.FTZ R53, R36.reuse, R53, R52.reuse ;  /* 0x0000003524357223 */ /* 0x140fe20000010034 */
[----:B------:R-:W-:Y:S01]  /*2a70*/  ISETP.GE.U32.AND P5, PT, R31, UR14, PT ;  /* 0x0000000e1f007c0c */ /* 0x000fe2000bfa6070 */
[----:B------:R-:W-:Y:S01]  /*2a80*/  FFMA.FTZ R45, R36, R45, R52 ;  /* 0x0000002d242d7223 */ /* 0x000fe20000010034 */
[----:B------:R-:W-:Y:S01]  /*2a90*/  ISETP.GE.U32.AND P1, PT, R32, UR14, PT ;  /* 0x0000000e20007c0c */ /* 0x000fe2000bf26070 */
[--C-:B------:R-:W-:Y:S01]  /*2aa0*/  FFMA.FTZ R22, R47, R17, R16.reuse ;  /* 0x000000112f167223 */ /* 0x100fe20000010010 */
[----:B------:R-:W-:Y:S01]  /*2ab0*/  ISETP.GE.U32.AND P2, PT, R33, UR14, PT ;  /* 0x0000000e21007c0c */ /* 0x000fe2000bf46070 */
[C-C-:B------:R-:W-:Y:S01]  /*2ac0*/  FFMA.FTZ R14, R47.reuse, R14, R16.reuse ;  /* 0x0000000e2f0e7223 */ /* 0x140fe20000010010 */
[----:B------:R-:W-:Y:S01]  /*2ad0*/  ISETP.GE.U32.AND P3, PT, R34, UR14, PT ;  /* 0x0000000e22007c0c */ /* 0x000fe2000bf66070 */
[--C-:B------:R-:W-:Y:S01]  /*2ae0*/  FFMA.FTZ R12, R47, R15, R16.reuse ;  /* 0x0000000f2f0c7223 */ /* 0x100fe20000010010 */
[----:B------:R-:W-:Y:S01]  /*2af0*/  ISETP.GE.U32.AND P4, PT, R35, UR14, PT ;  /* 0x0000000e23007c0c */ /* 0x000fe2000bf86070 */
[C---:B--2---:R-:W-:Y:S01]  /*2b00*/  FFMA.FTZ R13, R47.reuse, R20, R16 ;  /* 0x000000142f0d7223 */ /* 0x044fe20000010010 */
[----:B------:R-:W-:Y:S01]  /*2b10*/  ISETP.GE.AND.EX P5, PT, R8, UR15, PT, P5 ;  /* 0x0000000f08007c0c */ /* 0x000fe2000bfa6350 */
[----:B------:R-:W-:Y:S01]  /*2b20*/  FFMA.FTZ R36, R36, R46, R52 ;  /* 0x0000002e24247223 */ /* 0x000fe20000010034 */
        /* <DEDUP_REMOVED lines=21> */
.L_x_1638:
[----:B------:R-:W-:Y:S04]  /*2c80*/  BSSY B0, `(.L_x_1639) ;  /* 0x000000e000007945 */ /* 0x000fe80003800000 */
[----:B------:R-:W-:Y:S05]  /*2c90*/  @P5 BRA `(.L_x_1640) ;  /* 0x0000000000305947 */ /* 0x000fea0003800000 */
[----:B------:R-:W-:Y:S01]  /*2ca0*/  ULDC.64 UR12, c[0x0][0x270] ;  /* 0x00009c00000c7ab9 */ /* 0x000fe20000000a00 */
[----:B------:R-:W-:Y:S01]  /*2cb0*/  IMAD.MOV.U32 R9, RZ, RZ, R51 ;  /* 0x000000ffff097224 */ /* 0x000fe200078e0033 */
[----:B------:R-:W-:Y:S01]  /*2cc0*/  F2FP.BF16.F32.PACK_AB R23, R16, R23 ;  /* 0x000000171017723e */ /* 0x000fe200000010ff */
[----:B01----:R-:W-:Y:S01]  /*2cd0*/  IMAD R10, R8, UR12, RZ ;  /* 0x0000000c080a7c24 */ /* 0x003fe2000f8e02ff */
[----:B------:R-:W-:-:S03]  /*2ce0*/  MOV R8, R48 ;  /* 0x0000003000087202 */ /* 0x000fc60000000f00 */
[C---:B------:R-:W-:Y:S02]  /*2cf0*/  IMAD R11, R31.reuse, UR13, R10 ;  /* 0x0000000d1f0b7c24 */ /* 0x040fe4000f8e020a */
[----:B------:R-:W-:Y:S01]  /*2d00*/  IMAD.WIDE.U32 R8, R31, UR12, R8 ;  /* 0x0000000c1f087c25 */ /* 0x000fe2000f8e0008 */
[----:B------:R-:W-:Y:S02]  /*2d10*/  ULDC.64 UR12, c[0x0][0x210] ;  /* 0x00008400000c7ab9 */ /* 0x000fe40000000a00 */
[----:B------:R-:W-:Y:S02]  /*2d20*/  LEA R10, P5, R8, UR12, 0x1 ;  /* 0x0000000c080a7c11 */ /* 0x000fe4000f8a08ff */
[----:B------:R-:W-:-:S04]  /*2d30*/  IADD3 R11, R9, R11, RZ ;  /* 0x0000000b090b7210 */ /* 0x000fc80007ffe0ff */
[----:B------:R-:W-:-:S05]  /*2d40*/  LEA.HI.X R11, R8, UR13, R11, 0x1, P5 ;  /* 0x0000000d080b7c11 */ /* 0x000fca000a8f0c0b */
[----:B------:R2:W-:Y:S02]  /*2d50*/  STG.E desc[UR8][R10.64], R23 ;  /* 0x000000170a007986 */ /* 0x0005e4000c101908 */
.L_x_1640:
[----:B------:R-:W-:Y:S05]  /*2d60*/  BSYNC B0 ;  /* 0x0000000000007941 */ /* 0x000fea0003800000 */
.L_x_1639:
[----:B------:R-:W-:Y:S05]  /*2d70*/  @!P6 BRA `(.L_x_1641) ;  /* 0x000000000028e947 */ /* 0x000fea0003800000 */
        /* <DEDUP_REMOVED lines=10> */
.L_x_1641:
[----:B------:R-:W-:Y:S04]  /*2e20*/  BSSY B0, `(.L_x_1642) ;  /* 0x000000e000007945 */ /* 0x000fe80003800000 */
[----:B------:R-:W-:Y:S05]  /*2e30*/  @P1 BRA `(.L_x_1643) ;  /* 0x0000000000301947 */ /* 0x000fea0003800000 */
[----:B------:R-:W-:Y:S01]  /*2e40*/  ULDC.64 UR12, c[0x0][0x270] ;  /* 0x00009c00000c7ab9 */ /* 0x000fe20000000a00 */
[----:B------:R-:W-:Y:S01]  /*2e50*/  MOV R8, R48 ;  /* 0x0000003000087202 */ /* 0x000fe20000000f00 */
[----:B012---:R-:W-:Y:S01]  /*2e60*/  IMAD R11, R18, UR12, RZ ;  /* 0x0000000c120b7c24 */ /* 0x007fe2000f8e02ff */
        /* <DEDUP_REMOVED lines=9> */
.L_x_1643:
[----:B------:R-:W-:Y:S05]  /*2f00*/  BSYNC B0 ;  /* 0x0000000000007941 */ /* 0x000fea0003800000 */
.L_x_1642:
[----:B------:R-:W-:Y:S05]  /*2f10*/  @!P6 BRA `(.L_x_1644) ;  /* 0x000000000028e947 */ /* 0x000fea0003800000 */
        /* <DEDUP_REMOVED lines=10> */
.L_x_1644:
[----:B------:R-:W-:Y:S04]  /*2fc0*/  BSSY B0, `(.L_x_1645) ;  /* 0x000000e000007945 */ /* 0x000fe80003800000 */
[----:B------:R-:W-:Y:S05]  /*2fd0*/  @P2 BRA `(.L_x_1646) ;  /* 0x0000000000302947 */ /* 0x000fea0003800000 */
[----:B------:R-:W-:Y:S01]  /*2fe0*/  ULDC.64 UR12, c[0x0][0x270] ;  /* 0x00009c00000c7ab9 */ /* 0x000fe20000000a00 */
[----:B------:R-:W-:Y:S01]  /*2ff0*/  MOV R8, R48 ;  /* 0x0000003000087202 */ /* 0x000fe20000000f00 */
[----:B------:R-:W-:Y:S01]  /*3000*/  IMAD R0, R0, UR12, RZ ;  /* 0x0000000c00007c24 */ /* 0x000fe2000f8e02ff */
[----:B------:R-:W-:Y:S02]  /*3010*/  MOV R9, R51 ;  /* 0x0000003300097202 */ /* 0x000fe40000000f00 */
[----:B------:R-:W-:Y:S01]  /*3020*/  F2FP.BF16.F32.PACK_AB R53, R14, R53 ;  /* 0x000000350e35723e */ /* 0x000fe200000010ff */
[C---:B0123--:R-:W-:Y:S02]  /*3030*/  IMAD R11, R33.reuse, UR13, R0 ;  /* 0x0000000d210b7c24 */ /* 0x04ffe4000f8e0200 */
[----:B------:R-:W-:Y:S01]  /*3040*/  IMAD.WIDE.U32 R8, R33, UR12, R8 ;  /* 0x0000000c21087c25 */ /* 0x000fe2000f8e0008 */
[----:B------:R-:W-:Y:S02]  /*3050*/  ULDC.64 UR12, c[0x0][0x210] ;  /* 0x00008400000c7ab9 */ /* 0x000fe40000000a00 */
[----:B------:R-:W-:-:S02]  /*3060*/  LEA R10, P1, R8, UR12, 0x1 ;  /* 0x0000000c080a7c11 */ /* 0x000fc4000f8208ff */
[----:B------:R-:W-:-:S04]  /*3070*/  IADD3 R11, R9, R11, RZ ;  /* 0x0000000b090b7210 */ /* 0x000fc80007ffe0ff */
[----:B------:R-:W-:-:S05]  /*3080*/  LEA.HI.X R11, R8, UR13, R11, 0x1, P1 ;  /* 0x0000000d080b7c11 */ /* 0x000fca00088f0c0b */
[----:B------:R4:W-:Y:S02]  /*3090*/  STG.E desc[UR8][R10.64], R53 ;  /* 0x000000350a007986 */ /* 0x0009e4000c101908 */
.L_x_1646:
[----:B------:R-:W-:Y:S05]  /*30a0*/  BSYNC B0 ;  /* 0x0000000000007941 */ /* 0x000fea0003800000 */
.L_x_1645:
[----:B------:R-:W-:Y:S05]  /*30b0*/  @!P6 BRA `(.L_x_1647) ;  /* 0x000000000028e947 */ /* 0x000fea0003800000 */
[----:B------:R-:W-:Y:S01]  /*30c0*/  FMUL.FTZ R0, R45, -1.4426950216293334961 ;  /* 0xbfb8aa3b2d007820 */ /* 0x000fe20000410000 */
[----:B------:R-:W-:-:S05]  /*30d0*/  FMUL.FTZ R9, R12, -1.4426950216293334961 ;  /* 0xbfb8aa3b0c097820 */ /* 0x000fca0000410000 */
[----:B------:R-:W5:Y:S08]  /*30e0*/  MUFU.EX2 R0, R0 ;  /* 0x0000000000007308 */ /* 0x000f700000000800 */
[----:B------:R-:W0:Y:S01]  /*30f0*/  MUFU.EX2 R9, R9 ;  /* 0x0000000900097308 */ /* 0x000e220000000800 */
[----:B-----5:R-:W-:-:S07]  /*3100*/  FADD.FTZ R8, R0, 1 ;  /* 0x3f80000000087421 */ /* 0x020fce0000010000 */
[----:B------:R-:W5:Y:S01]  /*3110*/  MUFU.RCP R8, R8 ;  /* 0x0000000800087308 */ /* 0x000f620000001000 */
[----:B01234-:R-:W-:-:S07]  /*3120*/  FADD.FTZ R10, R9, 1 ;  /* 0x3f800000090a7421 */ /* 0x01ffce0000010000 */
[----:B------:R-:W0:Y:S01]  /*3130*/  MUFU.RCP R11, R10 ;  /* 0x0000000a000b7308 */ /* 0x000e220000001000 */
[----:B-----5:R-:W-:Y:S01]  /*3140*/  FMUL.FTZ R45, R45, R8 ;  /* 0x000000082d2d7220 */ /* 0x020fe20000410000 */
[----:B0-----:R-:W-:-:S07]  /*3150*/  FMUL.FTZ R12, R12, R11 ;  /* 0x0000000b0c0c7220 */ /* 0x001fce0000410000 */
.L_x_1647:
[----:B------:R-:W-:Y:S04]  /*3160*/  BSSY B0, `(.L_x_1648) ;  /* 0x000000e000007945 */ /* 0x000fe80003800000 */
[----:B------:R-:W-:Y:S05]  /*3170*/  @P3 BRA `(.L_x_1649) ;  /* 0x0000000000303947 */ /* 0x000fea0003800000 */
[----:B------:R-:W-:Y:S01]  /*3180*/  ULDC.64 UR12, c[0x0][0x270] ;  /* 0x00009c00000c7ab9 */ /* 0x000fe20000000a00 */
[----:B01234-:R-:W-:Y:S01]  /*3190*/  MOV R10, R48 ;  /* 0x00000030000a7202 */ /* 0x01ffe20000000f00 */
        /* <DEDUP_REMOVED lines=10> */
.L_x_1649:
[----:B------:R-:W-:Y:S05]  /*3240*/  BSYNC B0 ;  /* 0x0000000000007941 */ /* 0x000fea0003800000 */
.L_x_1648:
[----:B------:R-:W-:Y:S05]  /*3250*/  @!P6 BRA `(.L_x_1650) ;  /* 0x000000000028e947 */ /* 0x000fea0003800000 */
[----:B------:R-:W-:Y:S01]  /*3260*/  FMUL.FTZ R0, R36, -1.4426950216293334961 ;  /* 0xbfb8aa3b24007820 */ /* 0x000fe20000410000 */
[----:B01234-:R-:W-:-:S05]  /*3270*/  FMUL.FTZ R10, R13, -1.4426950216293334961 ;  /* 0xbfb8aa3b0d0a7820 */ /* 0x01ffca0000410000 */
        /* <DEDUP_REMOVED lines=8> */
.L_x_1650:
[----:B------:R-:W-:Y:S04]  /*3300*/  BSSY B0, `(.L_x_1651) ;  /* 0x000000d000007945 */ /* 0x000fe80003800000 */
[----:B------:R-:W-:Y:S05]  /*3310*/  @P4 BRA `(.L_x_1652) ;  /* 0x00000000002c4947 */ /* 0x000fea0003800000 */
[----:B------:R-:W-:Y:S01]  /*3320*/  ULDC.64 UR12, c[0x0][0x270] ;  /* 0x00009c00000c7ab9 */ /* 0x000fe20000000a00 */
[----:B------:R-:W-:Y:S01]  /*3330*/  MOV R49, R51 ;  /* 0x0000003300317202 */ /* 0x000fe20000000f00 */
[----:B------:R-:W-:Y:S01]  /*3340*/  IMAD R0, R41, UR12, RZ ;  /* 0x0000000c29007c24 */ /* 0x000fe2000f8e02ff */
[----:B------:R-:W-:Y:S01]  /*3350*/  F2FP.BF16.F32.PACK_AB R13, R13, R36 ;  /* 0x000000240d0d723e */ /* 0x000fe200000010ff */
[----:B------:R-:W-:-:S04]  /*3360*/  IMAD.WIDE.U32 R48, R35, UR12, R48 ;  /* 0x0000000c23307c25 */ /* 0x000fc8000f8e0030 */
[----:B0-----:R-:W-:Y:S01]  /*3370*/  IMAD R9, R35, UR13, R0 ;  /* 0x0000000d23097c24 */ /* 0x001fe2000f8e0200 */
[----:B------:R-:W-:Y:S02]  /*3380*/  ULDC.64 UR12, c[0x0][0x210] ;  /* 0x00008400000c7ab9 */ /* 0x000fe40000000a00 */
[----:B------:R-:W-:Y:S02]  /*3390*/  LEA R8, P1, R48, UR12, 0x1 ;  /* 0x0000000c30087c11 */ /* 0x000fe4000f8208ff */
[----:B------:R-:W-:-:S04]  /*33a0*/  IADD3 R9, R49, R9, RZ ;  /* 0x0000000931097210 */ /* 0x000fc80007ffe0ff */
[----:B------:R-:W-:-:S05]  /*33b0*/  LEA.HI.X R9, R48, UR13, R9, 0x1, P1 ;  /* 0x0000000d30097c11 */ /* 0x000fca00088f0c09 */
[----:B------:R0:W-:Y:S02]  /*33c0*/  STG.E desc[UR8][R8.64], R13 ;  /* 0x0000000d08007986 */ /* 0x0001e4000c101908 */
.L_x_1652:
[----:B------:R-:W-:Y:S05]  /*33d0*/  BSYNC B0 ;  /* 0x0000000000007941 */ /* 0x000fea0003800000 */
.L_x_1651:
[----:B0-----:R-:W0:Y:S01]  /*33e0*/  LDC R9, c[0x0][0x10] ;  /* 0x00000400ff097b82 */ /* 0x001e220000000800 */
[----:B------:R-:W-:Y:S02]  /*33f0*/  IADD3 R7, R7, 0x1, RZ ;  /* 0x0000000107077810 */ /* 0x000fe40007ffe0ff */
[----:B0-----:R-:W-:-:S04]  /*3400*/  IADD3 R6, R9, R6, RZ ;  /* 0x0000000609067210 */ /* 0x001fc80007ffe0ff */
[----:B------:R-:W-:-:S13]  /*3410*/  ISETP.GE.AND P1, PT, R6, UR4, PT ;  /* 0x0000000406007c0c */ /* 0x000fda000bf26270 */
[----:B------:R-:W-:Y:S05]  /*3420*/  @!P1 BRA `(.L_x_1653) ;  /* 0xffffffcc008c9947 */ /* 0x000fea000383ffff */
[----:B------:R-:W-:Y:S05]  /*3430*/  EXIT ;  /* 0x000000000000794d */ /* 0x000fea0003800000 */
.L_x_1654:
        /* <DEDUP_REMOVED lines=12> */
.L_x_2322:


//--------------------- .text._Z35group_norm_nhwc_fwd_one_pass_kernelI11Bf16IOFp16WLi64ELi12ELi384EEv26Group_norm_nhwc_fwd_params --------------------------
	.section	.text._Z35group_norm_nhwc_fwd_one_pass_kernelI11Bf16IOFp16WLi64ELi12ELi384EEv26Group_norm_nhwc_fwd_params,"ax",@progbits
	.align	128
        .global         _Z35group_norm_nhwc_fwd_one_pass_kernelI11Bf16IOFp16WLi64ELi12ELi384EEv26Group_norm_nhwc_fwd_params
        .type           _Z35group_norm_nhwc_fwd_one_pass_kernelI11Bf16IOFp16WLi64ELi12ELi384EEv26Group_norm_nhwc_fwd_params,@function
        .size           _Z35group_norm_nhwc_fwd_one_pass_kernelI11Bf16IOFp16WLi64ELi12ELi384EEv26Group_norm_nhwc_fwd_params,(.L_x_2323 - _Z35group_norm_nhwc_fwd_one_pass_kernelI11Bf16IOFp16WLi64ELi12ELi384EEv26Group_norm_nhwc_fwd_params)
        .other          _Z35group_norm_nhwc_fwd_one_pass_kernelI11Bf16IOFp16WLi64ELi12ELi384EEv26Group_norm_nhwc_fwd_params,@"STO_CUDA_ENTRY STV_DEFAULT"
_Z35group_norm_nhwc_fwd_one_pass_kernelI11Bf16IOFp16WLi64ELi12ELi384EEv26Group_norm_nhwc_fwd_params:
.text._Z35group_norm_nhwc_fwd_one_pass_kernelI11Bf16IOFp16WLi64ELi12ELi384EEv26Group_norm_nhwc_fwd_params:
        /* <DEDUP_REMOVED lines=31> */
.L_x_1667:
        /* <DEDUP_REMOVED lines=121> */
.L_x_1656:
[----:B------:R-:W-:Y:S05]  /*0980*/  BSYNC B0 ;  /* 0x0000000000007941 */ /* 0x000fea0003800000 */
.L_x_1655:
        /* <DEDUP_REMOVED lines=28> */
.L_x_1659:
[----:B-1----:R-:W2:Y:S04]  /*0b50*/  LDG.E.STRONG.GPU R8, desc[UR8][R6.64] ;  /* 0x0000000806087981 */ /* 0x002ea8000c1ef900 */
[----:B--2---:R-:W-:Y:S01]  /*0b60*/  CCTL.IVALL ;  /* 0x00000000ff00798f */ /* 0x004fe20002000000 */
[----:B------:R-:W-:Y:S05]  /*0b70*/  YIELD ;  /* 0x0000000000007946 */ /* 0x000fea0003800000 */
[----:B------:R-:W-:-:S13]  /*0b80*/  ISETP.NE.AND P1, PT, R8, R11, PT ;  /* 0x0000000b0800720c */ /* 0x000fda0003f25270 */
[----:B------:R-:W-:Y:S05]  /*0b90*/  @P1 BRA `(.L_x_1659) ;  /* 0xfffffffc00ec1947 */ /* 0x000fea000383ffff */
.L_x_1658:
        /* <DEDUP_REMOVED lines=11> */
.L_x_1661:
        /* <DEDUP_REMOVED lines=63> */
.L_x_1660:
        /* <DEDUP_REMOVED lines=19> */
.L_x_1663:
[----:B------:R-:W-:Y:S05]  /*1170*/  BSYNC B0 ;  /* 0x0000000000007941 */ /* 0x000fea0003800000 */
.L_x_1662:
        /* <DEDUP_REMOVED lines=32> */
.L_x_1657:
        /* <DEDUP_REMOVED lines=43> */
[----:B--2---:R-:W-:Y:S02]  /*1630*/  HADD2.F32 R0, -RZ, R3.H0_H0 ;  /* 0x20000003ff007230 */ /* 0x004fe40000004100 */
[----:B----4-:R-:W-:Y:S02]  /*1640*/  HADD2.F32 R28, -RZ, R28.H0_H0 ;  /* 0x2000001cff1c7230 */ /* 0x010fe40000004100 */
[----:B-----5:R-:W-:Y:S02]  /*1650*/  HADD2.F32 R23, -RZ, R23.H0_H0 ;  /* 0x20000017ff177230 */ /* 0x020fe40000004100 */
[----:B------:R-:W-:-:S03]  /*1660*/  HADD2.F32 R29, -RZ, R29.H0_H0 ;  /* 0x2000001dff1d7230 */ /* 0x000fc60000004100 */
        /* <DEDUP_REMOVED lines=13> */
.L_x_1664:
        /* <DEDUP_REMOVED lines=14> */
.L_x_1666:
[----:B------:R-:W-:Y:S05]  /*1820*/  BSYNC B0 ;  /* 0x0000000000007941 */ /* 0x000fea0003800000 */
.L_x_1665:
[----:B------:R-:W1:Y:S01]  /*1830*/  LDC R0, c[0x0][0x10] ;  /* 0x00000400ff007b82 */ /* 0x000e620000000800 */
[----:B------:R-:W-:Y:S02]  /*1840*/  IADD3 R17, R17, 0x1, RZ ;  /* 0x0000000111117810 */ /* 0x000fe40007ffe0ff */
[----:B-1----:R-:W-:-:S04]  /*1850*/  IADD3 R21, R0, R21, RZ ;  /* 0x0000001500157210 */ /* 0x002fc80007ffe0ff */
[----:B------:R-:W-:-:S13]  /*1860*/  ISETP.GE.AND P1, PT, R21, UR4, PT ;  /* 0x0000000415007c0c */ /* 0x000fda000bf26270 */
[----:B------:R-:W-:Y:S05]  /*1870*/  @!P1 BRA `(.L_x_1667) ;  /* 0xffffffe8005c9947 */ /* 0x000fea000383ffff */
[----:B------:R-:W-:Y:S05]  /*1880*/  EXIT ;  /* 0x000000000000794d */ /* 0x000fea0003800000 */
.L_x_1668:
        /* <DEDUP_REMOVED lines=15> */
.L_x_2323:


//--------------------- .text._Z35group_norm_nhwc_fwd_one_pass_kernelI11Bf16IOFp16WLi128ELi12ELi384EEv26Group_norm_nhwc_fwd_params --------------------------
	.section	.text._Z35group_norm_nhwc_fwd_one_pass_kernelI11Bf16IOFp16WLi128ELi12ELi384EEv26Group_norm_nhwc_fwd_params,"ax",@progbits
	.align	128
        .global         _Z35group_norm_nhwc_fwd_one_pass_kernelI11Bf16IOFp16WLi128ELi12ELi384EEv26Group_norm_nhwc_fwd_params
        .type           _Z35group_norm_nhwc_fwd_one_pass_kernelI11Bf16IOFp16WLi128ELi12ELi384EEv26Group_norm_nhwc_fwd_params,@function
        .size           _Z35group_norm_nhwc_fwd_one_pass_kernelI11Bf16IOFp16WLi128ELi12ELi384EEv26Group_norm_nhwc_fwd_params,(.L_x_2324 - _Z35group_norm_nhwc_fwd_one_pass_kernelI11Bf16IOFp16WLi128ELi12ELi384EEv26Group_norm_nhwc_fwd_params)
        .other          _Z35group_norm_nhwc_fwd_one_pass_kernelI11Bf16IOFp16WLi128ELi12ELi384EEv26Group_norm_nhwc_fwd_params,@"STO_CUDA_ENTRY STV_DEFAULT"
_Z35group_norm_nhwc_fwd_one_pass_kernelI11Bf16IOFp16WLi128ELi12ELi384EEv26Group_norm_nhwc_fwd_params:
.text._Z35group_norm_nhwc_fwd_one_pass_kernelI11Bf16IOFp16WLi128ELi12ELi384EEv26Group_norm_nhwc_fwd_params:
        /* <DEDUP_REMOVED lines=31> */
.L_x_1684:
        /* <DEDUP_REMOVED lines=145> */
.L_x_1670:
[----:B------:R-:W-:Y:S05]  /*0b00*/  BSYNC B0 ;  /* 0x0000000000007941 */ /* 0x000fea0003800000 */
.L_x_1669:
        /* <DEDUP_REMOVED lines=28> */
.L_x_1673:
[----:B-1----:R-:W2:Y:S04]  /*0cd0*/  LDG.E.STRONG.GPU R8, desc[UR8][R6.64] ;  /* 0x0000000806087981 */ /* 0x002ea8000c1ef900 */
[----:B--2---:R-:W-:Y:S01]  /*0ce0*/  CCTL.IVALL ;  /* 0x00000000ff00798f */ /* 0x004fe20002000000 */
[----:B------:R-:W-:Y:S05]  /*0cf0*/  YIELD ;  /* 0x0000000000007946 */ /* 0x000fea0003800000 */
[----:B------:R-:W-:-:S13]  /*0d00*/  ISETP.NE.AND P1, PT, R8, R11, PT ;  /* 0x0000000b0800720c */ /* 0x000fda0003f25270 */
[----:B------:R-:W-:Y:S05]  /*0d10*/  @P1 BRA `(.L_x_1673) ;  /* 0xfffffffc00ec1947 */ /* 0x000fea000383ffff */
.L_x_1672:
        /* <DEDUP_REMOVED lines=11> */
.L_x_1675:
        /* <DEDUP_REMOVED lines=63> */
.L_x_1674:
        /* <DEDUP_REMOVED lines=19> */
.L_x_1677:
[----:B------:R-:W-:Y:S05]  /*12f0*/  BSYNC B0 ;  /* 0x0000000000007941 */ /* 0x000fea0003800000 */
.L_x_1676:
        /* <DEDUP_REMOVED lines=32> */
.L_x_1671:
        /* <DEDUP_REMOVED lines=48> */
[----:B--2---:R-:W-:-:S02]  /*1800*/  HADD2.F32 R6, -RZ, R23.H0_H0 ;  /* 0x20000017ff067230 */ /* 0x004fc40000004100 */
[----:B---3--:R-:W-:Y:S02]  /*1810*/  HADD2.F32 R29, -RZ, R29.H0_H0 ;  /* 0x2000001dff1d7230 */ /* 0x008fe40000004100 */
[----:B----4-:R-:W-:-:S03]  /*1820*/  HADD2.F32 R3, -RZ, R3.H0_H0 ;  /* 0x20000003ff037230 */ /* 0x010fc60000004100 */
[C-C-:B------:R-:W-:Y:S01]  /*1830*/  FFMA.FTZ R8, R6.reuse, R7, R29.reuse ;  /* 0x0000000706087223 */ /* 0x140fe2000001001d */
[----:B-----5:R-:W-:Y:S02]  /*1840*/  HADD2.F32 R28, -RZ, R28.H0_H0 ;  /* 0x2000001cff1c7230 */ /* 0x020fe40000004100 */
[----:B------:R-:W-:Y:S01]  /*1850*/  FFMA.FTZ R7, R6, R9, R29 ;  /* 0x0000000906077223 */ /* 0x000fe2000001001d */
[----:B------:R-:W-:Y:S02]  /*1860*/  IADD3 R6, R18, 0x40, RZ ;  /* 0x0000004012067810 */ /* 0x000fe40007ffe0ff */
        /* <DEDUP_REMOVED lines=13> */
.L_x_1678:
        /* <DEDUP_REMOVED lines=15> */
.L_x_1680:
[----:B------:R-:W-:Y:S05]  /*1a30*/  BSYNC B0 ;  /* 0x0000000000007941 */ /* 0x000fea0003800000 */
.L_x_1679:
        /* <DEDUP_REMOVED lines=11> */
.L_x_1681:
        /* <DEDUP_REMOVED lines=19> */
.L_x_1683:
[----:B------:R-:W-:Y:S05]  /*1c20*/  BSYNC B0 ;  /* 0x0000000000007941 */ /* 0x000fea0003800000 */
.L_x_1682:
[----:B------:R-:W1:Y:S01]  /*1c30*/  LDC R0, c[0x0][0x10] ;  /* 0x00000400ff007b82 */ /* 0x000e620000000800 */
[----:B------:R-:W-:Y:S02]  /*1c40*/  IADD3 R17, R17, 0x1, RZ ;  /* 0x0000000111117810 */ /* 0x000fe40007ffe0ff */
[----:B-1----:R-:W-:-:S04]  /*1c50*/  IADD3 R21, R0, R21, RZ ;  /* 0x0000001500157210 */ /* 0x002fc80007ffe0ff */
[----:B------:R-:W-:-:S13]  /*1c60*/  ISETP.GE.AND P1, PT, R21, UR4, PT ;  /* 0x0000000415007c0c */ /* 0x000fda000bf26270 */
[----:B------:R-:W-:Y:S05]  /*1c70*/  @!P1 BRA `(.L_x_1684) ;  /* 0xffffffe4005c9947 */ /* 0x000fea000383ffff */
[----:B------:R-:W-:Y:S05]  /*1c80*/  EXIT ;  /* 0x000000000000794d */ /* 0x000fea0003800000 */
.L_x_1685:
        /* <DEDUP_REMOVED lines=15> */
.L_x_2324:


//--------------------- .text._Z35group_norm_nhwc_fwd_one_pass_kernelI11Bf16IOFp16WLi256ELi12ELi384EEv26Group_norm_nhwc_fwd_params --------------------------
	.section	.text._Z35group_norm_nhwc_fwd_one_pass_kernelI11Bf16IOFp16WLi256ELi12ELi384EEv26Group_norm_nhwc_fwd_params,"ax",@progbits
	.align	128
        .global         _Z35group_norm_nhwc_fwd_one_pass_kernelI11Bf16IOFp16WLi256ELi12ELi384EEv26Group_norm_nhwc_fwd_params
        .type           _Z35group_norm_nhwc_fwd_one_pass_kernelI11Bf16IOFp16WLi256ELi12ELi384EEv26Group_norm_nhwc_fwd_params,@function
        .size           _Z35group_norm_nhwc_fwd_one_pass_kernelI11Bf16IOFp16WLi256ELi12ELi384EEv26Group_norm_nhwc_fwd_params,(.L_x_2325 - _Z35group_norm_nhwc_fwd_one_pass_kernelI11Bf16IOFp16WLi256ELi12ELi384EEv26Group_norm_nhwc_fwd_params)
        .other          _Z35group_norm_nhwc_fwd_one_pass_kernelI11Bf16IOFp16WLi256ELi12ELi384EEv26Group_norm_nhwc_fwd_params,@"STO_CUDA_ENTRY STV_DEFAULT"
_Z35group_norm_nhwc_fwd_one_pass_kernelI11Bf16IOFp16WLi256ELi12ELi384EEv26Group_norm_nhwc_fwd_params:
.text._Z35group_norm_nhwc_fwd_one_pass_kernelI11Bf16IOFp16WLi256ELi12ELi384EEv26Group_norm_nhwc_fwd_params:
        /* <DEDUP_REMOVED lines=29> */
.L_x_1707:
        /* <DEDUP_REMOVED lines=197> */
.L_x_1687:
[----:B------:R-:W-:Y:S05]  /*0e20*/  BSYNC B0 ;  /* 0x0000000000007941 */ /* 0x000fea0003800000 */
.L_x_1686:
        /* <DEDUP_REMOVED lines=29> */
.L_x_1690:
[----:B--2---:R-:W2:Y:S04]  /*1000*/  LDG.E.STRONG.GPU R11, desc[UR8][R8.64] ;  /* 0x00000008080b7981 */ /* 0x004ea8000c1ef900 */
[----:B--2---:R-:W-:Y:S01]  /*1010*/  CCTL.IVALL ;  /* 0x00000000ff00798f */ /* 0x004fe20002000000 */
[----:B------:R-:W-:Y:S05]  /*1020*/  YIELD ;  /* 0x0000000000007946 */ /* 0x000fea0003800000 */
[----:B------:R-:W-:-:S13]  /*1030*/  ISETP.NE.AND P1, PT, R11, R28, PT ;  /* 0x0000001c0b00720c */ /* 0x000fda0003f25270 */
[----:B------:R-:W-:Y:S05]  /*1040*/  @P1 BRA `(.L_x_1690) ;  /* 0xfffffffc00ec1947 */ /* 0x000fea000383ffff */
.L_x_1689:
        /* <DEDUP_REMOVED lines=11> */
.L_x_1692:
        /* <DEDUP_REMOVED lines=63> */
.L_x_1691:
        /* <DEDUP_REMOVED lines=19> */
.L_x_1694:
[----:B------:R-:W-:Y:S05]  /*1620*/  BSYNC B0 ;  /* 0x0000000000007941 */ /* 0x000fea0003800000 */
.L_x_1693:
        /* <DEDUP_REMOVED lines=32> */
.L_x_1688:
        /* <DEDUP_REMOVED lines=68> */
[----:B--2---:R-:W-:Y:S02]  /*1c70*/  HADD2.F32 R13, -RZ, R5.H0_H0 ;  /* 0x20000005ff0d7230 */ /* 0x004fe40000004100 */
[----:B---3--:R-:W-:-:S05]  /*1c80*/  HADD2.F32 R12, -RZ, R12.H0_H0 ;  /* 0x2000000cff0c7230 */ /* 0x008fca0000004100 */
[C-C-:B------:R-:W-:Y:S01]  /*1c90*/  FFMA.FTZ R28, R13.reuse, R7, R12.reuse ;  /* 0x000000070d1c7223 */ /* 0x140fe2000001000c */
[C-C-:B------:R-:W-:Y:S01]  /*1ca0*/  FFMA.FTZ R5, R13.reuse, R29, R12.reuse ;  /* 0x0000001d0d057223 */ /* 0x140fe2000001000c */
[C-C-:B------:R-:W-:Y:S01]  /*1cb0*/  FFMA.FTZ R6, R13.reuse, R27, R12.reuse ;  /* 0x0000001b0d067223 */ /* 0x140fe2000001000c */
[----:B------:R-:W-:Y:S01]  /*1cc0*/  FFMA.FTZ R7, R13, R15, R12 ;  /* 0x0000000f0d077223 */ /* 0x000fe2000001000c */
[C---:B------:R-:W-:Y:S01]  /*1cd0*/  IADD3 R12, R20.reuse, 0x80, RZ ;  /* 0x00000080140c7810 */ /* 0x040fe20007ffe0ff */
[----:B----4-:R-:W-:Y:S01]  /*1ce0*/  HADD2.F32 R11, -RZ, R11.H0_H0 ;  /* 0x2000000bff0b7230 */ /* 0x010fe20000004100 */
[----:B------:R-:W-:Y:S01]  /*1cf0*/  IADD3 R13, R20, 0xc0, RZ ;  /* 0x000000c0140d7810 */ /* 0x000fe20007ffe0ff */
[----:B------:R-:W-:Y:S01]  /*1d00*/  FMUL.FTZ R27, R26, R8 ;  /* 0x000000081a1b7220 */ /* 0x000fe20000410000 */
[----:B------:R-:W-:Y:S02]  /*1d10*/  ISETP.GE.U32.AND P3, PT, R12, UR12, PT ;  /* 0x0000000c0c007c0c */ /* 0x000fe4000bf66070 */
[----:B------:R-:W-:Y:S01]  /*1d20*/  ISETP.GE.U32.AND P1, PT, R13, UR12, PT ;  /* 0x0000000c0d007c0c */ /* 0x000fe2000bf26070 */
[----:B-----5:R-:W-:Y:S01]  /*1d30*/  HADD2.F32 R10, -RZ, R10.H0_H0 ;  /* 0x2000000aff0a7230 */ /* 0x020fe20000004100 */
[----:B------:R-:W-:-:S02]  /*1d40*/  SHF.R.S32.HI R14, RZ, 0x1f, R12 ;  /* 0x0000001fff0e7819 */ /* 0x000fc4000001140c */
[----:B------:R-:W-:Y:S02]  /*1d50*/  SHF.R.S32.HI R15, RZ, 0x1f, R13 ;  /* 0x0000001fff0f7819 */ /* 0x000fe4000001140d */
[----:B------:R-:W-:Y:S01]  /*1d60*/  ISETP.GE.AND.EX P3, PT, R14, UR13, PT, P3 ;  /* 0x0000000d0e007c0c */ /* 0x000fe2000bf66330 */
[--C-:B------:R-:W-:Y:S01]  /*1d70*/  FFMA.FTZ R26, R11, R27, R10.reuse ;  /* 0x0000001b0b1a7223 */ /* 0x100fe2000001000a */
[----:B------:R-:W-:Y:S01]  /*1d80*/  ISETP.GE.AND.EX P1, PT, R15, UR13, PT, P1 ;  /* 0x0000000d0f007c0c */ /* 0x000fe2000bf26310 */
[--C-:B------:R-:W-:Y:S01]  /*1d90*/  FFMA.FTZ R16, R11, R16, R10.reuse ;  /* 0x000000100b107223 */ /* 0x100fe2000001000a */
[----:B------:R-:W-:Y:S01]  /*1da0*/  ISETP.GT.U32.OR P3, PT, R3, 0x17f, P3 ;  /* 0x0000017f0300780c */ /* 0x000fe20001f64470 */
[--C-:B------:R-:W-:Y:S01]  /*1db0*/  FFMA.FTZ R17, R11, R17, R10.reuse ;  /* 0x000000110b117223 */ /* 0x100fe2000001000a */
[----:B------:R-:W-:Y:S01]  /*1dc0*/  ISETP.GT.U32.OR P1, PT, R3, 0x17f, P1 ;  /* 0x0000017f0300780c */ /* 0x000fe20000f24470 */
[----:B------:R-:W-:Y:S01]  /*1dd0*/  FFMA.FTZ R27, R11, R9, R10 ;  /* 0x000000090b1b7223 */ /* 0x000fe2000001000a */
[----:B------:R-:W-:Y:S11]  /*1de0*/  @!P4 BRA `(.L_x_1695) ;  /* 0x000000000028c947 */ /* 0x000ff60003800000 */
        /* <DEDUP_REMOVED lines=10> */
.L_x_1695:
        /* <DEDUP_REMOVED lines=14> */
.L_x_1697:
[----:B------:R-:W-:Y:S05]  /*1f70*/  BSYNC B0 ;  /* 0x0000000000007941 */ /* 0x000fea0003800000 */
.L_x_1696:
        /* <DEDUP_REMOVED lines=11> */
.L_x_1698:
        /* <DEDUP_REMOVED lines=14> */
.L_x_1700:
[----:B------:R-:W-:Y:S05]  /*2110*/  BSYNC B0 ;  /* 0x0000000000007941 */ /* 0x000fea0003800000 */
.L_x_1699:
        /* <DEDUP_REMOVED lines=11> */
.L_x_1701:
        /* <DEDUP_REMOVED lines=14> */
.L_x_1703:
[----:B------:R-:W-:Y:S05]  /*22b0*/  BSYNC B0 ;  /* 0x0000000000007941 */ /* 0x000fea0003800000 */
.L_x_1702:
        /* <DEDUP_REMOVED lines=11> */
.L_x_1704:
        /* <DEDUP_REMOVED lines=14> */
.L_x_1706:
[----:B------:R-:W-:Y:S05]  /*2450*/  BSYNC B0 ;  /* 0x0000000000007941 */ /* 0x000fea0003800000 */
.L_x_1705:
[----:B------:R-:W4:Y:S01]  /*2460*/  LDC R4, c[0x0][0x10] ;  /* 0x00000400ff047b82 */ /* 0x000f220000000800 */
[----:B------:R-:W-:Y:S02]  /*2470*/  IADD3 R0, R0, 0x1, RZ ;  /* 0x0000000100007810 */ /* 0x000fe40007ffe0ff */
[----:B----4-:R-:W-:-:S04]  /*2480*/  IADD3 R21, R4, R21, RZ ;  /* 0x0000001504157210 */ /* 0x010fc80007ffe0ff */
[----:B------:R-:W-:-:S13]  /*2490*/  ISETP.GE.AND P1, PT, R21, UR4, PT ;  /* 0x0000000415007c0c */ /* 0x000fda000bf26270 */
[----:B------:R-:W-:Y:S05]  /*24a0*/  @!P1 BRA `(.L_x_1707) ;  /* 0xffffffdc00489947 */ /* 0x000fea000383ffff */
[----:B------:R-:W-:Y:S05]  /*24b0*/  EXIT ;  /* 0x000000000000794d */ /* 0x000fea0003800000 */
.L_x_1708:
        /* <DEDUP_REMOVED lines=12> */
.L_x_2325:


//--------------------- .text._Z35group_norm_nhwc_fwd_one_pass_kernelI11Bf16IOFp16WLi512ELi12ELi384EEv26Group_norm_nhwc_fwd_params --------------------------
	.section	.text._Z35group_norm_nhwc_fwd_one_pass_kernelI11Bf16IOFp16WLi512ELi12ELi384EEv26Group_norm_nhwc_fwd_params,"ax",@progbits
	.align	128
        .global         _Z35group_norm_nhwc_fwd_one_pass_kernelI11Bf16IOFp16WLi512ELi12ELi384EEv26Group_norm_nhwc_fwd_params
        .type           _Z35group_norm_nhwc_fwd_one_pass_kernelI11Bf16IOFp16WLi512ELi12ELi384EEv26Group_norm_nhwc_fwd_params,@function
        .size           _Z35group_norm_nhwc_fwd_one_pass_kernelI11Bf16IOFp16WLi512ELi12ELi384EEv26Group_norm_nhwc_fwd_params,(.L_x_2326 - _Z35group_norm_nhwc_fwd_one_pass_kernelI11Bf16IOFp16WLi512ELi12ELi384EEv26Group_norm_nhwc_fwd_params)
        .other          _Z35group_norm_nhwc_fwd_one_pass_kernelI11Bf16IOFp16WLi512ELi12ELi384EEv26Group_norm_nhwc_fwd_params,@"STO_CUDA_ENTRY STV_DEFAULT"
_Z35group_norm_nhwc_fwd_one_pass_kernelI11Bf16IOFp16WLi512ELi12ELi384EEv26Group_norm_nhwc_fwd_params:
.text._Z35group_norm_nhwc_fwd_one_pass_kernelI11Bf16IOFp16WLi512ELi12ELi384EEv26Group_norm_nhwc_fwd_params:
        /* <DEDUP_REMOVED lines=38> */
.L_x_1742:
        /* <DEDUP_REMOVED lines=149> */
[----:B------:R-:W-:Y:S01]  /*0bb0*/  @!P6 IMAD R19, R35, R19, R20 ;  /* 0x000000132313e224 */ /* 0x000fe200078e0214 */
[----:B------:R-:W-:Y:S02]  /*0bc0*/  @!P4 IADD3 R17, R17, R21, RZ ;  /* 0x000000151111c210 */ /* 0x000fe40007ffe0ff */
        /* <DEDUP_REMOVED lines=28> */
[----:B------:R-:W-:-:S02]  /*0d90*/  FADD.FTZ R11, R10, R11 ;  /* 0x0000000b0a0b7221 */ /* 0x000fc40000010000 */
[----:B------:R-:W-:Y:S01]  /*0da0*/  FFMA.FTZ R14, R10, R10, R15 ;  /* 0x0000000a0a0e7223 */ /* 0x000fe2000001000f */
[----:B------:R-:W-:Y:S02]  /*0db0*/  IMAD.U32 R16, R40, 0x10000, RZ ;  /* 0x0001000028107824 */ /* 0x000fe400078e00ff */
[----:B------:R-:W-:Y:S01]  /*0dc0*/  FMUL.FTZ R17, R19, R19 ;  /* 0x0000001313117220 */ /* 0x000fe20000410000 */
[----:B------:R-:W-:Y:S01]  /*0dd0*/  FADD.FTZ R15, RZ, R11 ;  /* 0x0000000bff0f7221 */ /* 0x000fe20000010000 */
[----:B------:R-:W-:Y:S01]  /*0de0*/  FADD.FTZ R14, RZ, R14 ;  /* 0x0000000eff0e7221 */ /* 0x000fe20000010000 */
[C---:B------:R-:W-:Y:S01]  /*0df0*/  FADD.FTZ R10, R16.reuse, R19 ;  /* 0x00000013100a7221 */ /* 0x040fe20000010000 */
[----:B------:R-:W-:Y:S01]  /*0e00*/  FFMA.FTZ R11, R16, R16, R17 ;  /* 0x00000010100b7223 */ /* 0x000fe20000010011 */
[----:B--2---:R-:W-:Y:S01]  /*0e10*/  PRMT R18, R42, 0x7632, R18 ;  /* 0x000076322a127816 */ /* 0x004fe20000000012 */
[----:B------:R-:W-:Y:S01]  /*0e20*/  FADD.FTZ R13, R14, R13 ;  /* 0x0000000d0e0d7221 */ /* 0x000fe20000010000 */
[----:B------:R-:W-:-:S02]  /*0e30*/  FADD.FTZ R12, R15, R12 ;  /* 0x0000000c0f0c7221 */ /* 0x000fc40000010000 */
        /* <DEDUP_REMOVED lines=98> */
.L_x_1710:
[----:B------:R-:W-:Y:S05]  /*1460*/  BSYNC B0 ;  /* 0x0000000000007941 */ /* 0x000fea0003800000 */
.L_x_1709:
        /* <DEDUP_REMOVED lines=36> */
.L_x_1713:
[----:B-1----:R-:W2:Y:S04]  /*16b0*/  LDG.E.STRONG.GPU R10, desc[UR8][R8.64] ;  /* 0x00000008080a7981 */ /* 0x002ea8000c1ef900 */
[----:B--2---:R-:W-:Y:S01]  /*16c0*/  CCTL.IVALL ;  /* 0x00000000ff00798f */ /* 0x004fe20002000000 */
[----:B------:R-:W-:Y:S05]  /*16d0*/  YIELD ;  /* 0x0000000000007946 */ /* 0x000fea0003800000 */
[----:B------:R-:W-:-:S13]  /*16e0*/  ISETP.NE.AND P1, PT, R10, R13, PT ;  /* 0x0000000d0a00720c */ /* 0x000fda0003f25270 */
[----:B------:R-:W-:Y:S05]  /*16f0*/  @P1 BRA `(.L_x_1713) ;  /* 0xfffffffc00ec1947 */ /* 0x000fea000383ffff */
.L_x_1712:
        /* <DEDUP_REMOVED lines=11> */
.L_x_1715:
        /* <DEDUP_REMOVED lines=53> */
[----:B------:R-:W-:Y:S01]  /*1b00*/  VIADD R24, R24, 0xfffffffc ;  /* 0xfffffffc18187836 */ /* 0x000fe20000000000 */
[----:B------:R-:W-:Y:S01]  /*1b10*/  IADD3 R23, R23, 0x4, RZ ;  /* 0x0000000417177810 */ /* 0x000fe20007ffe0ff */
[----:B---3--:R-:W-:Y:S01]  /*1b20*/  @!P2 FADD.FTZ R26, R26, R8 ;  /* 0x000000081a1aa221 */ /* 0x008fe20000010000 */
[----:B------:R-:W-:Y:S02]  /*1b30*/  @!P2 FADD.FTZ R27, R27, R9 ;  /* 0x000000091b1ba221 */ /* 0x000fe40000010000 */
[----:B------:R-:W-:Y:S01]  /*1b40*/  ISETP.NE.AND P2, PT, R24, RZ, PT ;  /* 0x000000ff1800720c */ /* 0x000fe20003f45270 */
[----:B--2---:R-:W-:Y:S01]  /*1b50*/  @!P4 FADD.FTZ R26, R26, R10 ;  /* 0x0000000a1a1ac221 */ /* 0x004fe20000010000 */
[----:B------:R-:W-:-:S03]  /*1b60*/  @!P4 FADD.FTZ R27, R27, R11 ;  /* 0x0000000b1b1bc221 */ /* 0x000fc60000010000 */
[----:B----4-:R-:W-:Y:S01]  /*1b70*/  @!P1 FADD.FTZ R26, R26, R12 ;  /* 0x0000000c1a1a9221 */ /* 0x010fe20000010000 */
[----:B------:R-:W-:-:S07]  /*1b80*/  @!P1 FADD.FTZ R27, R27, R13 ;  /* 0x0000000d1b1b9221 */ /* 0x000fce0000010000 */
[----:B------:R-:W-:Y:S05]  /*1b90*/  @P2 BRA `(.L_x_1715) ;  /* 0xfffffffc00042947 */ /* 0x000fea000383ffff */
.L_x_1714:
        /* <DEDUP_REMOVED lines=19> */
.L_x_1717:
[----:B------:R-:W-:Y:S05]  /*1cd0*/  BSYNC B0 ;  /* 0x0000000000007941 */ /* 0x000fea0003800000 */
.L_x_1716:
        /* <DEDUP_REMOVED lines=32> */
.L_x_1711:
        /* <DEDUP_REMOVED lines=25> */
[----:B------:R-:W-:-:S02]  /*2070*/  ISETP.NE.AND P6, PT, RZ, UR10, PT ;  /* 0x0000000aff007c0c */ /* 0x000fc4000bfc5270 */
[----:B-1----:R-:W-:Y:S01]  /*2080*/  SHF.L.U32 R9, R0, 0x10, RZ ;  /* 0x0000001000097819 */ /* 0x002fe200000006ff */
[----:B------:R-:W1:Y:S01]  /*2090*/  LDS.64 R10, [UR5+0x78] ;  /* 0x00007805ff0a7984 */ /* 0x000e620008000a00 */
[----:B------:R-:W-:Y:S02]  /*20a0*/  SHF.L.U32 R21, R21, 0x10, RZ ;  /* 0x0000001015157819 */ /* 0x000fe400000006ff */
[----:B------:R-:W-:Y:S02]  /*20b0*/  SHF.L.U32 R37, R37, 0x10, RZ ;  /* 0x0000001025257819 */ /* 0x000fe400000006ff */
[----:B---3--:R-:W-:Y:S02]  /*20c0*/  SHF.L.U32 R13, R38, 0x10, RZ ;  /* 0x00000010260d7819 */ /* 0x008fe400000006ff */
[----:B------:R-:W-:Y:S02]  /*20d0*/  SHF.L.U32 R19, R19, 0x10, RZ ;  /* 0x0000001013137819 */ /* 0x000fe400000006ff */
[----:B------:R-:W-:-:S02]  /*20e0*/  SHF.L.U32 R23, R40, 0x10, RZ ;  /* 0x0000001028177819 */ /* 0x000fc400000006ff */
[----:B0-----:R-:W-:Y:S02]  /*20f0*/  SHF.L.U32 R25, R18, 0x10, RZ ;  /* 0x0000001012197819 */ /* 0x001fe400000006ff */
[----:B------:R-:W-:Y:S02]  /*2100*/  SHF.L.U32 R27, R42, 0x10, RZ ;  /* 0x000000102a1b7819 */ /* 0x000fe400000006ff */
[----:B------:R-:W-:Y:S02]  /*2110*/  SHF.L.U32 R17, R17, 0x10, RZ ;  /* 0x0000001011117819 */ /* 0x000fe400000006ff */
[----:B------:R-:W-:Y:S02]  /*2120*/  SHF.L.U32 R44, R44, 0x10, RZ ;  /* 0x000000102c2c7819 */ /* 0x000fe400000006ff */
[----:B------:R-:W-:Y:S02]  /*2130*/  SHF.L.U32 R14, R14, 0x10, RZ ;  /* 0x000000100e0e7819 */ /* 0x000fe400000006ff */
[----:B------:R-:W-:-:S02]  /*2140*/  SHF.L.U32 R45, R45, 0x10, RZ ;  /* 0x000000102d2d7819 */ /* 0x000fc400000006ff */
[----:B------:R-:W-:Y:S02]  /*2150*/  SHF.L.U32 R15, R15, 0x10, RZ ;  /* 0x000000100f0f7819 */ /* 0x000fe400000006ff */
[----:B------:R-:W-:Y:S02]  /*2160*/  SHF.L.U32 R46, R46, 0x10, RZ ;  /* 0x000000102e2e7819 */ /* 0x000fe400000006ff */
[----:B------:R-:W-:Y:S02]  /*2170*/  SHF.L.U32 R16, R16, 0x10, RZ ;  /* 0x0000001010107819 */ /* 0x000fe400000006ff */
[----:B------:R-:W-:Y:S02]  /*2180*/  SHF.R.S32.HI R0, RZ, 0x1f, R29 ;  /* 0x0000001fff007819 */ /* 0x000fe4000001141d */
[----:B------:R-:W-:Y:S02]  /*2190*/  SHF.R.S32.HI R12, RZ, 0x1f, R30 ;  /* 0x0000001fff0c7819 */ /* 0x000fe4000001141e */
        /* <DEDUP_REMOVED lines=46> */
[----:B--2---:R-:W-:-:S02]  /*2480*/  HADD2.F32 R36, -RZ, R36.H0_H0 ;  /* 0x20000024ff247230 */ /* 0x004fc40000004100 */
[----:B----4-:R-:W-:Y:S02]  /*2490*/  HADD2.F32 R47, -RZ, R47.H0_H0 ;  /* 0x2000002fff2f7230 */ /* 0x010fe40000004100 */
[----:B-----5:R-:W-:Y:S02]  /*24a0*/  HADD2.F32 R52, -RZ, R52.H0_H0 ;  /* 0x20000034ff347230 */ /* 0x020fe40000004100 */
[----:B------:R-:W-:Y:S02]  /*24b0*/  HADD2.F32 R16, -RZ, R53.H0_H0 ;  /* 0x20000035ff107230 */ /* 0x000fe40000004100 */
[----:B------:R-:W-:Y:S01]  /*24c0*/  FMUL.FTZ R53, R44, R8 ;  /* 0x000000082c357220 */ /* 0x000fe20000410000 */
        /* <DEDUP_REMOVED lines=13> */
.L_x_1718:
[----:B------:R-:W-:Y:S04]  /*25a0*/  BSSY B0, `(.L_x_1719) ;  /* 0x000000e000007945 */ /* 0x000fe80003800000 */
[----:B------:R-:W-:Y:S05]  /*25b0*/  @!P0 BRA `(.L_x_1720) ;  /* 0x0000000000308947 */ /* 0x000fea0003800000 */
[----:B------:R-:W-:Y:S01]  /*25c0*/  ULDC.64 UR12, c[0x0][0x270] ;  /* 0x00009c00000c7ab9 */ /* 0x000fe20000000a00 */
[----:B------:R-:W-:Y:S01]  /*25d0*/  MOV R9, R51 ;  /* 0x0000003300097202 */ /* 0x000fe20000000f00 */
[----:B------:R-:W-:Y:S01]  /*25e0*/  IMAD R11, R5, UR12, RZ ;  /* 0x0000000c050b7c24 */ /* 0x000fe2000f8e02ff */
[----:B------:R-:W-:Y:S01]  /*25f0*/  F2FP.BF16.F32.PACK_AB R21, R21, R22 ;  /* 0x000000161515723e */ /* 0x000fe200000010ff */
[----:B------:R-:W-:Y:S02]  /*2600*/  IMAD.MOV.U32 R8, RZ, RZ, R48 ;  /* 0x000000ffff087224 */ /* 0x000fe400078e0030 */
[C---:B------:R-:W-:Y:S02]  /*2610*/  IMAD R11, R4.reuse, UR13, R11 ;  /* 0x0000000d040b7c24 */ /* 0x040fe4000f8e020b */
[----:B------:R-:W-:Y:S01]  /*2620*/  IMAD.WIDE.U32 R8, R4, UR12, R8 ;  /* 0x0000000c04087c25 */ /* 0x000fe2000f8e0008 */
[----:B------:R-:W-:Y:S02]  /*2630*/  ULDC.64 UR12, c[0x0][0x210] ;  /* 0x00008400000c7ab9 */ /* 0x000fe40000000a00 */
[----:B------:R-:W-:-:S02]  /*2640*/  LEA R10, P3, R8, UR12, 0x1 ;  /* 0x0000000c080a7c11 */ /* 0x000fc4000f8608ff */
[----:B------:R-:W-:-:S04]  /*2650*/  IADD3 R11, R9, R11, RZ ;  /* 0x0000000b090b7210 */ /* 0x000fc80007ffe0ff */
[----:B------:R-:W-:-:S05]  /*2660*/  LEA.HI.X R11, R8, UR13, R11, 0x1, P3 ;  /* 0x0000000d080b7c11 */ /* 0x000fca00098f0c0b */
[----:B------:R0:W-:Y:S02]  /*2670*/  STG.E desc[UR8][R10.64], R21 ;  /* 0x000000150a007986 */ /* 0x0001e4000c101908 */
.L_x_1720:
[----:B------:R-:W-:Y:S05]  /*2680*/  BSYNC B0 ;  /* 0x0000000000007941 */ /* 0x000fea0003800000 */
.L_x_1719:
        /* <DEDUP_REMOVED lines=13> */
.L_x_1721:
        /* <DEDUP_REMOVED lines=14> */
.L_x_1723:
[----:B------:R-:W-:Y:S05]  /*2840*/  BSYNC B0 ;  /* 0x0000000000007941 */ /* 0x000fea0003800000 */
.L_x_1722:
        /* <DEDUP_REMOVED lines=13> */
.L_x_1724:
        /* <DEDUP_REMOVED lines=14> */
.L_x_1726:
[----:B------:R-:W-:Y:S05]  /*2a00*/  BSYNC B0 ;  /* 0x0000000000007941 */ /* 0x000fea0003800000 */
.L_x_1725:
        /* <DEDUP_REMOVED lines=39> */
.L_x_1727:
        /* <DEDUP_REMOVED lines=14> */
.L_x_1729:
[----:B------:R-:W-:Y:S05]  /*2d60*/  BSYNC B0 ;  /* 0x0000000000007941 */ /* 0x000fea0003800000 */
.L_x_1728:
        /* <DEDUP_REMOVED lines=11> */
.L_x_1730:
        /* <DEDUP_REMOVED lines=14> */
.L_x_1732:
[----:B------:R-:W-:Y:S05]  /*2f00*/  BSYNC B0 ;  /* 0x0000000000007941 */ /* 0x000fea0003800000 */
.L_x_1731:
        /* <DEDUP_REMOVED lines=11> */
.L_x_1733:
        /* <DEDUP_REMOVED lines=14> */
.L_x_1735:
[----:B------:R-:W-:Y:S05]  /*30a0*/  BSYNC B0 ;  /* 0x0000000000007941 */ /* 0x000fea0003800000 */
.L_x_1734:
        /* <DEDUP_REMOVED lines=11> */
.L_x_1736:
        /* <DEDUP_REMOVED lines=14> */
.L_x_1738:
[----:B------:R-:W-:Y:S05]  /*3240*/  BSYNC B0 ;  /* 0x0000000000007941 */ /* 0x000fea0003800000 */
.L_x_1737:
        /* <DEDUP_REMOVED lines=11> */
.L_x_1739:
        /* <DEDUP_REMOVED lines=13> */
.L_x_1741:
[----:B------:R-:W-:Y:S05]  /*33d0*/  BSYNC B0 ;  /* 0x0000000000007941 */ /* 0x000fea0003800000 */
.L_x_1740:
[----:B0-----:R-:W0:Y:S01]  /*33e0*/  LDC R9, c[0x0][0x10] ;  /* 0x00000400ff097b82 */ /* 0x001e220000000800 */
[----:B------:R-:W-:Y:S02]  /*33f0*/  IADD3 R7, R7, 0x1, RZ ;  /* 0x0000000107077810 */ /* 0x000fe40007ffe0ff */
[----:B0-----:R-:W-:-:S04]  /*3400*/  IADD3 R6, R9, R6, RZ ;  /* 0x0000000609067210 */ /* 0x001fc80007ffe0ff */
[----:B------:R-:W-:-:S13]  /*3410*/  ISETP.GE.AND P1, PT, R6, UR4, PT ;  /* 0x0000000406007c0c */ /* 0x000fda000bf26270 */
[----:B------:R-:W-:Y:S05]  /*3420*/  @!P1 BRA `(.L_x_1742) ;  /* 0xffffffcc008c9947 */ /* 0x000fea000383ffff */
[----:B------:R-:W-:Y:S05]  /*3430*/  EXIT ;  /* 0x000000000000794d */ /* 0x000fea0003800000 */
.L_x_1743:
        /* <DEDUP_REMOVED lines=12> */
.L_x_2326:


//--------------------- .text._Z35group_norm_nhwc_fwd_one_pass_kernelI11Fp16IOFp32WLi64ELi12ELi384EEv26Group_norm_nhwc_fwd_params --------------------------
	.section	.text._Z35group_norm_nhwc_fwd_one_pass_kernelI11Fp16IOFp32WLi64ELi12ELi384EEv26Group_norm_nhwc_fwd_params,"ax",@progbits
	.align	128
        .global         _Z35group_norm_nhwc_fwd_one_pass_kernelI11Fp16IOFp32WLi64ELi12ELi384EEv26Group_norm_nhwc_fwd_params
        .type           _Z35group_norm_nhwc_fwd_one_pass_kernelI11Fp16IOFp32WLi64ELi12ELi384EEv26Group_norm_nhwc_fwd_params,@function
        .size           _Z35group_norm_nhwc_fwd_one_pass_kernelI11Fp16IOFp32WLi64ELi12ELi384EEv26Group_norm_nhwc_fwd_params,(.L_x_2327 - _Z35group_norm_nhwc_fwd_one_pass_kernelI11Fp16IOFp32WLi64ELi12ELi384EEv26Group_norm_nhwc_fwd_params)
        .other          _Z35group_norm_nhwc_fwd_one_pass_kernelI11Fp16IOFp32WLi64ELi12ELi384EEv26Group_norm_nhwc_fwd_params,@"STO_CUDA_ENTRY STV_DEFAULT"
_Z35group_norm_nhwc_fwd_one_pass_kernelI11Fp16IOFp32WLi64ELi12ELi384EEv26Group_norm_nhwc_fwd_params:
.text._Z35group_norm_nhwc_fwd_one_pass_kernelI11Fp16IOFp32WLi64ELi12ELi384EEv26Group_norm_nhwc_fwd_params:
        /* <DEDUP_REMOVED lines=18> */
[----:B------:R-:W-:Y:S01]  /*0120*/  SHF.R.S32.HI R3, RZ, 0x1f, R20 ;  /* 0x0000001fff037819 */ /* 0x000fe20000011414 */
[----:B---3--:R-:W-:Y:S02]  /*0130*/  ULEA UR5, UR6, UR5, 0x18 ;  /* 0x0000000506057291 */ /* 0x008fe4000f8ec03f */
[----:B--2---:R-:W-:-:S05]  /*0140*/  IMAD R18, R18, UR7, R5 ;  /* 0x0000000712127c24 */ /* 0x004fca000f8e0205 */
[----:B------:R-:W-:Y:S02]  /*0150*/  ISETP.GE.U32.AND P0, PT, R18, UR8, PT ;  /* 0x0000000812007c0c */ /* 0x000fe4000bf06070 */
[----:B------:R-:W-:-:S04]  /*0160*/  SHF.R.S32.HI R0, RZ, 0x1f, R18 ;  /* 0x0000001fff007819 */ /* 0x000fc80000011412 */
[----:B------:R-:W-:Y:S01]  /*0170*/  ISETP.GE.AND.EX P0, PT, R0, UR9, PT, P0 ;  /* 0x0000000900007c0c */ /* 0x000fe2000bf06300 */
[----:B------:R-:W-:Y:S01]  /*0180*/  ULDC.64 UR8, c[0x0][0x208] ;  /* 0x0000820000087ab9 */ /* 0x000fe20000000a00 */
[----:B------:R-:W-:Y:S01]  /*0190*/  LEA.HI R0, R3, R20, RZ, 0x5 ;  /* 0x0000001403007211 */ /* 0x000fe200078f28ff */
[----:B------:R-:W-:Y:S01]  /*01a0*/  IMAD R3, R5, -0x6, R20 ;  /* 0xfffffffa05037824 */ /* 0x000fe200078e0214 */
[----:B------:R-:W-:Y:S02]  /*01b0*/  ISETP.LT.U32.AND P0, PT, R20, 0x180, !P0 ;  /* 0x000001801400780c */ /* 0x000fe40004701070 */
[----:B------:R-:W-:Y:S02]  /*01c0*/  SHF.R.S32.HI R0, RZ, 0x5, R0 ;  /* 0x00000005ff007819 */ /* 0x000fe40000011400 */
[----:B------:R-:W-:Y:S02]  /*01d0*/  SHF.L.U32 R3, R3, 0x1, RZ ;  /* 0x0000000103037819 */ /* 0x000fe400000006ff */
[----:B-1----:R-:W-:-:S07]  /*01e0*/  LEA R2, R0, UR5, 0x3 ;  /* 0x0000000500027c11 */ /* 0x002fce000f8e18ff */
.L_x_1756:
[----:B0-----:R-:W0:Y:S01]  /*01f0*/  LDC R8, c[0x0][0x288] ;  /* 0x0000a200ff087b82 */ /* 0x001e220000000800 */
[----:B------:R-:W-:Y:S01]  /*0200*/  IABS R9, R17 ;  /* 0x0000001100097213 */ /* 0x000fe20000000000 */
        /* <DEDUP_REMOVED lines=12> */
[----:B------:R-:W-:-:S03]  /*02d0*/  LOP3.LUT R4, R17, R8, RZ, 0x3c, !PT ;  /* 0x0000000811047212 */ /* 0x000fc600078e3cff */
[----:B------:R-:W-:Y:S01]  /*02e0*/  IMAD.HI.U32 R0, R5, R7, RZ ;  /* 0x0000000705007227 */ /* 0x000fe200078e00ff */
[----:B------:R-:W-:-:S04]  /*02f0*/  ISETP.GE.AND P3, PT, R4, RZ, PT ;  /* 0x000000ff0400720c */ /* 0x000fc80003f66270 */
[----:B------:R-:W-:-:S05]  /*0300*/  IADD3 R5, -R0, RZ, RZ ;  /* 0x000000ff00057210 */ /* 0x000fca0007ffe1ff */
[----:B------:R-:W-:-:S05]  /*0310*/  IMAD R5, R6, R5, R7 ;  /* 0x0000000506057224 */ /* 0x000fca00078e0207 */
[----:B------:R-:W-:-:S13]  /*0320*/  ISETP.GT.U32.AND P2, PT, R6, R5, PT ;  /* 0x000000050600720c */ /* 0x000fda0003f44070 */
[-C--:B------:R-:W-:Y:S02]  /*0330*/  @!P2 IADD3 R5, R5, -R6.reuse, RZ ;  /* 0x800000060505a210 */ /* 0x080fe40007ffe0ff */
[----:B------:R-:W-:Y:S02]  /*0340*/  @!P2 IADD3 R0, R0, 0x1, RZ ;  /* 0x000000010000a810 */ /* 0x000fe40007ffe0ff */
[----:B------:R-:W-:Y:S02]  /*0350*/  ISETP.GE.U32.AND P1, PT, R5, R6, PT ;  /* 0x000000060500720c */ /* 0x000fe40003f26070 */
[----:B------:R-:W-:Y:S01]  /*0360*/  ISETP.NE.AND P2, PT, R8, RZ, PT ;  /* 0x000000ff0800720c */ /* 0x000fe20003f45270 */
[----:B------:R-:W0:Y:S01]  /*0370*/  @P0 LDC.64 R6, c[0x0][0x270] ;  /* 0x00009c00ff060b82 */ /* 0x000e220000000a00 */
[----:B------:R-:W-:-:S09]  /*0380*/  SHF.R.S32.HI R5, RZ, 0x1f, R3 ;  /* 0x0000001fff057819 */ /* 0x000fd20000011403 */
[----:B------:R-:W-:-:S04]  /*0390*/  @P1 IADD3 R0, R0, 0x1, RZ ;  /* 0x0000000100001810 */ /* 0x000fc80007ffe0ff */
[----:B------:R-:W-:Y:S02]  /*03a0*/  @!P3 IADD3 R0, -R0, RZ, RZ ;  /* 0x000000ff0000b210 */ /* 0x000fe40007ffe1ff */
[----:B------:R-:W-:-:S04]  /*03b0*/  @!P2 LOP3.LUT R0, RZ, R8, RZ, 0x33, !PT ;  /* 0x00000008ff00a212 */ /* 0x000fc800078e33ff */
[----:B------:R-:W-:-:S05]  /*03c0*/  IADD3 R4, -R0, RZ, RZ ;  /* 0x000000ff00047210 */ /* 0x000fca0007ffe1ff */
[----:B------:R-:W-:Y:S01]  /*03d0*/  IMAD R4, R8, R4, R17 ;  /* 0x0000000408047224 */ /* 0x000fe200078e0211 */
[----:B------:R-:W-:-:S03]  /*03e0*/  SHF.R.S32.HI R8, RZ, 0x1f, R0 ;  /* 0x0000001fff087819 */ /* 0x000fc60000011400 */
[----:B------:R-:W-:Y:S02]  /*03f0*/  IMAD R4, R4, 0xc, RZ ;  /* 0x0000000c04047824 */ /* 0x000fe400078e02ff */
[----:B------:R-:W-:Y:S02]  /*0400*/  IMAD R9, R8, UR12, RZ ;  /* 0x0000000c08097c24 */ /* 0x000fe4000f8e02ff */
[----:B0-----:R-:W-:Y:S01]  /*0410*/  @P0 IMAD R8, R11, R6, RZ ;  /* 0x000000060b080224 */ /* 0x001fe200078e02ff */
[----:B------:R-:W-:Y:S01]  /*0420*/  IADD3 R22, P1, R3, R4, RZ ;  /* 0x0000000403167210 */ /* 0x000fe20007f3e0ff */
[----:B------:R-:W-:-:S03]  /*0430*/  IMAD R9, R0, UR13, R9 ;  /* 0x0000000d00097c24 */ /* 0x000fc6000f8e0209 */
[----:B------:R-:W-:Y:S02]  /*0440*/  LEA.HI.X.SX32 R23, R4, R5, 0x1, P1 ;  /* 0x0000000504177211 */ /* 0x000fe400008f0eff */
[----:B------:R-:W0:Y:S01]  /*0450*/  @P0 LDC.64 R4, c[0x0][0x220] ;  /* 0x00008800ff040b82 */ /* 0x000e220000000a00 */
[----:B------:R-:W-:-:S05]  /*0460*/  IMAD.WIDE.U32 R22, R0, UR12, R22 ;  /* 0x0000000c00167c25 */ /* 0x000fca000f8e0016 */
[----:B------:R-:W-:Y:S01]  /*0470*/  IADD3 R25, R23, R9, RZ ;  /* 0x0000000917197210 */ /* 0x000fe20007ffe0ff */
[----:B------:R-:W-:Y:S01]  /*0480*/  @P0 IMAD R9, R18, R7, R8 ;  /* 0x0000000712090224 */ /* 0x000fe200078e0208 */
[----:B------:R-:W-:-:S05]  /*0490*/  @P0 MOV R24, R22 ;  /* 0x0000001600180202 */ /* 0x000fca0000000f00 */
[----:B------:R-:W-:-:S05]  /*04a0*/  @P0 IMAD.WIDE.U32 R6, R18, R6, R24 ;  /* 0x0000000612060225 */ /* 0x000fca00078e0018 */
[----:B------:R-:W-:Y:S02]  /*04b0*/  @P0 IADD3 R7, R7, R9, RZ ;  /* 0x0000000907070210 */ /* 0x000fe40007ffe0ff */
[----:B0-----:R-:W-:-:S04]  /*04c0*/  @P0 LEA R4, P1, R6, R4, 0x1 ;  /* 0x0000000406040211 */ /* 0x001fc800078208ff */
[----:B------:R-:W-:-:S05]  /*04d0*/  @P0 LEA.HI.X R5, R6, R5, R7, 0x1, P1 ;  /* 0x0000000506050211 */ /* 0x000fca00008f0c07 */
[----:B------:R-:W2:Y:S01]  /*04e0*/  @P0 LDG.E R4, desc[UR8][R4.64] ;  /* 0x0000000804040981 */ /* 0x000ea2000c1e1900 */
[----:B------:R-:W-:Y:S01]  /*04f0*/  PRMT R28, RZ, 0x5410, RZ ;  /* 0x00005410ff1c7816 */ /* 0x000fe200000000ff */
[----:B------:R-:W-:Y:S01]  /*0500*/  BSSY B0, `(.L_x_1744) ;  /* 0x0000048000007945 */ /* 0x000fe20003800000 */
[C---:B------:R-:W-:Y:S02]  /*0510*/  ISETP.GT.AND P1, PT, R19.reuse, 0x1e, PT ;  /* 0x0000001e1300780c */ /* 0x040fe40003f24270 */
[----:B------:R-:W-:Y:S02]  /*0520*/  ISETP.NE.AND P3, PT, R19, RZ, PT ;  /* 0x000000ff1300720c */ /* 0x000fe40003f65270 */
[----:B------:R-:W-:Y:S02]  /*0530*/  ISETP.NE.AND P2, PT, R20, RZ, PT ;  /* 0x000000ff1400720c */ /* 0x000fe40003f45270 */
[----:B--2---:R-:W-:-:S04]  /*0540*/  @P0 PRMT R28, R4, 0x7632, R28 ;  /* 0x00007632041c0816 */ /* 0x004fc8000000001c */
[----:B------:R-:W-:-:S05]  /*0550*/  @P0 PRMT R28, R28, 0x5410, R4 ;  /* 0x000054101c1c0816 */ /* 0x000fca0000000004 */
[--C-:B------:R-:W-:Y:S02]  /*0560*/  HADD2.F32 R7, -RZ, R28.reuse.H0_H0 ;  /* 0x2000001cff077230 */ /* 0x100fe40000004100 */
[----:B------:R-:W-:-:S03]  /*0570*/  HADD2.F32 R6, -RZ, R28.H1_H1 ;  /* 0x3000001cff067230 */ /* 0x000fc60000004100 */
        /* <DEDUP_REMOVED lines=64> */
.L_x_1745:
[----:B------:R-:W-:Y:S05]  /*0980*/  BSYNC B0 ;  /* 0x0000000000007941 */ /* 0x000fea0003800000 */
.L_x_1744:
        /* <DEDUP_REMOVED lines=30> */
.L_x_1748:
[----:B-1----:R-:W2:Y:S04]  /*0b70*/  LDG.E.STRONG.GPU R8, desc[UR8][R6.64] ;  /* 0x0000000806087981 */ /* 0x002ea8000c1ef900 */
[----:B--2---:R-:W-:Y:S01]  /*0b80*/  CCTL.IVALL ;  /* 0x00000000ff00798f */ /* 0x004fe20002000000 */
[----:B------:R-:W-:Y:S05]  /*0b90*/  YIELD ;  /* 0x0000000000007946 */ /* 0x000fea0003800000 */
[----:B------:R-:W-:-:S13]  /*0ba0*/  ISETP.NE.AND P1, PT, R8, R27, PT ;  /* 0x0000001b0800720c */ /* 0x000fda0003f25270 */
[----:B------:R-:W-:Y:S05]  /*0bb0*/  @P1 BRA `(.L_x_1748) ;  /* 0xfffffffc00ec1947 */ /* 0x000fea000383ffff */
.L_x_1747:
        /* <DEDUP_REMOVED lines=11> */
.L_x_1750:
        /* <DEDUP_REMOVED lines=17> */
[----:B------:R-:W2:Y:S01]  /*0d80*/  @!P5 LDC R10, c[0x0][0x10] ;  /* 0x00000400ff0adb82 */ /* 0x000ea20000000800 */
[----:B------:R-:W-:Y:S01]  /*0d90*/  @!P5 LOP3.LUT R15, R16, 0x1, RZ, 0xc0, !PT ;  /* 0x00000001100fd812 */ /* 0x000fe200078ec0ff */
[----:B------:R-:W3:Y:S04]  /*0da0*/  @!P3 S2R R12, SR_CTAID.Y ;  /* 0x00000000000cb919 */ /* 0x000ee80000002600 */
[----:B--2---:R-:W-:-:S04]  /*0db0*/  @!P5 IMAD R14, R10, R15, RZ ;  /* 0x0000000f0a0ed224 */ /* 0x004fc800078e02ff */
[----:B------:R-:W-:Y:S02]  /*0dc0*/  @!P5 IMAD R14, R14, R21, RZ ;  /* 0x000000150e0ed224 */ /* 0x000fe400078e02ff */
[----:B-1----:R-:W-:Y:S02]  /*0dd0*/  @!P5 IMAD R13, R13, R10, R8 ;  /* 0x0000000a0d0dd224 */ /* 0x002fe400078e0208 */
[----:B------:R-:W1:Y:S01]  /*0de0*/  @!P5 LDC.64 R8, c[0x0][0x248] ;  /* 0x00009200ff08db82 */ /* 0x000e620000000a00 */
[----:B------:R-:W-:-:S07]  /*0df0*/  @!P5 SHF.L.U32 R15, R14, 0x1, RZ ;  /* 0x000000010e0fd819 */ /* 0x000fce00000006ff */
[----:B------:R-:W3:Y:S01]  /*0e00*/  @!P3 LDC R10, c[0x0][0x10] ;  /* 0x00000400ff0abb82 */ /* 0x000ee20000000800 */
[----:B-1----:R-:W-:-:S07]  /*0e10*/  @!P5 IMAD.WIDE R8, R15, 0x4, R8 ;  /* 0x000000040f08d825 */ /* 0x002fce00078e0208 */
[----:B------:R-:W1:Y:S01]  /*0e20*/  @!P3 LDC.64 R14, c[0x0][0x248] ;  /* 0x00009200ff0ebb82 */ /* 0x000e620000000a00 */
[----:B------:R-:W-:Y:S01]  /*0e30*/  @!P5 IMAD.WIDE.U32 R8, R13, 0x8, R8 ;  /* 0x000000080d08d825 */ /* 0x000fe200078e0008 */
[----:B------:R-:W-:-:S03]  /*0e40*/  @!P3 LOP3.LUT R13, R16, 0x1, RZ, 0xc0, !PT ;  /* 0x00000001100db812 */ /* 0x000fc600078ec0ff */
[----:B---3--:R-:W-:Y:S02]  /*0e50*/  @!P3 IMAD R11, R11, R10, R12 ;  /* 0x0000000a0b0bb224 */ /* 0x008fe400078e020c */
[----:B------:R-:W-:Y:S01]  /*0e60*/  @!P3 IMAD R10, R10, R13, RZ ;  /* 0x0000000d0a0ab224 */ /* 0x000fe200078e02ff */
[----:B------:R-:W-:Y:S01]  /*0e70*/  IADD3 R13, R26, 0x3, RZ ;  /* 0x000000031a0d7810 */ /* 0x000fe20007ffe0ff */
[----:B------:R-:W2:Y:S02]  /*0e80*/  @!P5 LDG.E.64 R8, desc[UR8][R8.64] ;  /* 0x000000080808d981 */ /* 0x000ea4000c1e1b00 */
[----:B------:R-:W-:Y:S01]  /*0e90*/  @!P3 IMAD R10, R10, R21, RZ ;  /* 0x000000150a0ab224 */ /* 0x000fe200078e02ff */
[----:B------:R-:W-:-:S04]  /*0ea0*/  ISETP.EQ.OR P1, PT, R13, UR7, P2 ;  /* 0x000000070d007c0c */ /* 0x000fc80009722670 */
[----:B------:R-:W-:-:S05]  /*0eb0*/  @!P3 SHF.L.U32 R29, R10, 0x1, RZ ;  /* 0x000000010a1db819 */ /* 0x000fca00000006ff */
[----:B-1----:R-:W-:-:S04]  /*0ec0*/  @!P3 IMAD.WIDE R14, R29, 0x4, R14 ;  /* 0x000000041d0eb825 */ /* 0x002fc800078e020e */
[----:B------:R-:W1:Y:S01]  /*0ed0*/  @!P1 S2R R10, SR_CTAID.Y ;  /* 0x00000000000a9919 */ /* 0x000e620000002600 */
[----:B------:R-:W-:Y:S02]  /*0ee0*/  @!P3 IMAD.WIDE.U32 R14, R11, 0x8, R14 ;  /* 0x000000080b0eb825 */ /* 0x000fe400078e000e */
[----:B------:R-:W1:Y:S02]  /*0ef0*/  @!P1 LDC R11, c[0x0][0x10] ;  /* 0x00000400ff0b9b82 */ /* 0x000e640000000800 */
[----:B-1----:R-:W-:Y:S02]  /*0f00*/  @!P1 IMAD R13, R13, R11, R10 ;  /* 0x0000000b0d0d9224 */ /* 0x002fe400078e020a */
[----:B0-----:R-:W-:Y:S01]  /*0f10*/  @!P4 FADD.FTZ R4, R4, R6 ;  /* 0x000000060404c221 */ /* 0x001fe20000010000 */
[----:B------:R-:W-:-:S05]  /*0f20*/  @!P1 LOP3.LUT R6, R16, 0x1, RZ, 0xc0, !PT ;  /* 0x0000000110069812 */ /* 0x000fca00078ec0ff */
[----:B------:R-:W-:Y:S02]  /*0f30*/  @!P1 IMAD R6, R11, R6, RZ ;  /* 0x000000060b069224 */ /* 0x000fe400078e02ff */
[----:B------:R-:W0:Y:S02]  /*0f40*/  @!P1 LDC.64 R10, c[0x0][0x248] ;  /* 0x00009200ff0a9b82 */ /* 0x000e240000000a00 */
[----:B------:R-:W-:-:S05]  /*0f50*/  @!P1 IMAD R6, R6, R21, RZ ;  /* 0x0000001506069224 */ /* 0x000fca00078e02ff */
[----:B------:R-:W-:-:S05]  /*0f60*/  @!P1 SHF.L.U32 R29, R6, 0x1, RZ ;  /* 0x00000001061d9819 */ /* 0x000fca00000006ff */
[----:B0-----:R-:W-:-:S04]  /*0f70*/  @!P1 IMAD.WIDE R10, R29, 0x4, R10 ;  /* 0x000000041d0a9825 */ /* 0x001fc800078e020a */
[----:B------:R-:W-:Y:S02]  /*0f80*/  @!P1 IMAD.WIDE.U32 R12, R13, 0x8, R10 ;  /* 0x000000080d0c9825 */ /* 0x000fe400078e000a */
[----:B------:R-:W3:Y:S04]  /*0f90*/  @!P3 LDG.E.64 R10, desc[UR8][R14.64] ;  /* 0x000000080e0ab981 */ /* 0x000ee8000c1e1b00 */
[----:B------:R-:W4:Y:S01]  /*0fa0*/  @!P1 LDG.E.64 R12, desc[UR8][R12.64] ;  /* 0x000000080c0c9981 */ /* 0x000f22000c1e1b00 */
[----:B------:R-:W-:Y:S01]  /*0fb0*/  IADD3 R27, R27, -0x4, RZ ;  /* 0xfffffffc1b1b7810 */ /* 0x000fe20007ffe0ff */
[----:B------:R-:W-:-:S03]  /*0fc0*/  @!P4 FADD.FTZ R5, R5, R7 ;  /* 0x000000070505c221 */ /* 0x000fc60000010000 */
        /* <DEDUP_REMOVED lines=9> */
.L_x_1749:
        /* <DEDUP_REMOVED lines=19> */
.L_x_1752:
[----:B------:R-:W-:Y:S05]  /*1190*/  BSYNC B0 ;  /* 0x0000000000007941 */ /* 0x000fea0003800000 */
.L_x_1751:
[----:B------:R-:W-:Y:S05]  /*11a0*/  @!P3 BRA `(.L_x_1746) ;  /* 0x00000000007cb947 */ /* 0x000fea0003800000 */
[C---:B------:R-:W-:Y:S02]  /*11b0*/  IADD3 R10, R26.reuse, 0x2, RZ ;  /* 0x000000021a0a7810 */ /* 0x040fe40007ffe0ff */
[----:B------:R-:W-:Y:S02]  /*11c0*/  IADD3 R26, R26, 0x1, RZ ;  /* 0x000000011a1a7810 */ /* 0x000fe40007ffe0ff */
[----:B------:R-:W-:Y:S02]  /*11d0*/  ISETP.EQ.OR P1, PT, R10, UR7, P2 ;  /* 0x000000070a007c0c */ /* 0x000fe40009722670 */
[----:B------:R-:W-:Y:S02]  /*11e0*/  ISETP.EQ.OR P3, PT, R26, UR7, P2 ;  /* 0x000000071a007c0c */ /* 0x000fe40009762670 */
[----:B------:R-:W-:-:S11]  /*11f0*/  ISETP.EQ.OR P1, PT, R8, 0x2, P1 ;  /* 0x000000020800780c */ /* 0x000fd60000f22670 */
[----:B------:R-:W1:Y:S01]  /*1200*/  @!P3 LDC R14, c[0x0][0x10] ;  /* 0x00000400ff0ebb82 */ /* 0x000e620000000800 */
[C---:B------:R-:W-:Y:S01]  /*1210*/  @!P3 LOP3.LUT R7, R16.reuse, 0x1, RZ, 0xc0, !PT ;  /* 0x000000011007b812 */ /* 0x040fe200078ec0ff */
[----:B------:R-:W2:Y:S01]  /*1220*/  @!P3 S2R R13, SR_CTAID.Y ;  /* 0x00000000000db919 */ /* 0x000ea20000002600 */
[----:B------:R-:W-:Y:S01]  /*1230*/  @!P1 LOP3.LUT R9, R16, 0x1, RZ, 0xc0, !PT ;  /* 0x0000000110099812 */ /* 0x000fe200078ec0ff */
[----:B------:R-:W3:Y:S04]  /*1240*/  @!P1 S2R R12, SR_CTAID.Y ;  /* 0x00000000000c9919 */ /* 0x000ee80000002600 */
[----:B------:R-:W4:Y:S01]  /*1250*/  @!P1 LDC R11, c[0x0][0x10] ;  /* 0x00000400ff0b9b82 */ /* 0x000f220000000800 */
[----:B-1----:R-:W-:-:S07]  /*1260*/  @!P3 IMAD R8, R14, R7, RZ ;  /* 0x000000070e08b224 */ /* 0x002fce00078e02ff */
[----:B------:R-:W1:Y:S01]  /*1270*/  @!P3 LDC.64 R6, c[0x0][0x248] ;  /* 0x00009200ff06bb82 */ /* 0x000e620000000a00 */
[----:B------:R-:W-:Y:S02]  /*1280*/  @!P3 IMAD R15, R8, R21, RZ ;  /* 0x00000015080fb224 */ /* 0x000fe400078e02ff */
[----:B----4-:R-:W-:-:S03]  /*1290*/  @!P1 IMAD R9, R11, R9, RZ ;  /* 0x000000090b099224 */ /* 0x010fc600078e02ff */
[----:B------:R-:W-:Y:S01]  /*12a0*/  @!P3 SHF.L.U32 R15, R15, 0x1, RZ ;  /* 0x000000010f0fb819 */ /* 0x000fe200000006ff */
[----:B--2---:R-:W-:Y:S02]  /*12b0*/  @!P3 IMAD R13, R26, R14, R13 ;  /* 0x0000000e1a0db224 */ /* 0x004fe400078e020d */
[----:B------:R-:W-:Y:S02]  /*12c0*/  @!P1 IMAD R21, R9, R21, RZ ;  /* 0x0000001509159224 */ /* 0x000fe400078e02ff */
[----:B------:R-:W2:Y:S01]  /*12d0*/  @!P1 LDC.64 R8, c[0x0][0x248] ;  /* 0x00009200ff089b82 */ /* 0x000ea20000000a00 */
[----:B---3--:R-:W-:Y:S02]  /*12e0*/  @!P1 IMAD R11, R10, R11, R12 ;  /* 0x0000000b0a0b9224 */ /* 0x008fe400078e020c */
[----:B------:R-:W-:Y:S01]  /*12f0*/  @!P1 SHF.L.U32 R21, R21, 0x1, RZ ;  /* 0x0000000115159819 */ /* 0x000fe200000006ff */
[----:B-1----:R-:W-:-:S04]  /*1300*/  @!P3 IMAD.WIDE R6, R15, 0x4, R6 ;  /* 0x000000040f06b825 */ /* 0x002fc800078e0206 */
[----:B------:R-:W-:-:S04]  /*1310*/  @!P3 IMAD.WIDE.U32 R6, R13, 0x8, R6 ;  /* 0x000000080d06b825 */ /* 0x000fc800078e0006 */
[----:B--2---:R-:W-:Y:S02]  /*1320*/  @!P1 IMAD.WIDE R8, R21, 0x4, R8 ;  /* 0x0000000415089825 */ /* 0x004fe400078e0208 */
[----:B------:R-:W0:Y:S02]  /*1330*/  @!P3 LDG.E.64 R6, desc[UR8][R6.64] ;  /* 0x000000080606b981 */ /* 0x000e24000c1e1b00 */
[----:B------:R-:W-:-:S06]  /*1340*/  @!P1 IMAD.WIDE.U32 R8, R11, 0x8, R8 ;  /* 0x000000080b089825 */ /* 0x000fcc00078e0008 */
[----:B------:R-:W2:Y:S01]  /*1350*/  @!P1 LDG.E.64 R8, desc[UR8][R8.64] ;  /* 0x0000000808089981 */ /* 0x000ea2000c1e1b00 */
[----:B0-----:R-:W-:Y:S01]  /*1360*/  @!P3 FADD.FTZ R4, R4, R6 ;  /* 0x000000060404b221 */ /* 0x001fe20000010000 */
[----:B------:R-:W-:-:S03]  /*1370*/  @!P3 FADD.FTZ R5, R5, R7 ;  /* 0x000000070505b221 */ /* 0x000fc60000010000 */
[----:B--2---:R-:W-:Y:S01]  /*1380*/  @!P1 FADD.FTZ R4, R4, R8 ;  /* 0x0000000804049221 */ /* 0x004fe20000010000 */
[----:B------:R-:W-:-:S07]  /*1390*/  @!P1 FADD.FTZ R5, R5, R9 ;  /* 0x0000000905059221 */ /* 0x000fce0000010000 */
.L_x_1746:
[----:B------:R-:W-:Y:S01]  /*13a0*/  ULDC.64 UR12, c[0x0][0x218] ;  /* 0x00008600000c7ab9 */ /* 0x000fe20000000a00 */
[----:B------:R-:W-:Y:S01]  /*13b0*/  LOP3.LUT P1, RZ, R20, UR7, RZ, 0xfc, !PT ;  /* 0x0000000714ff7c12 */ /* 0x000fe2000f82fcff */
[----:B------:R-:W2:Y:S01]  /*13c0*/  S2UR UR6, SR_CgaCtaId ;  /* 0x00000000000679c3 */ /* 0x000ea20000008800 */
[----:B------:R-:W-:Y:S01]  /*13d0*/  ISETP.EQ.U32.AND P3, PT, RZ, UR12, PT ;  /* 0x0000000cff007c0c */ /* 0x000fe2000bf62070 */
[----:B------:R-:W-:Y:S01]  /*13e0*/  UMOV UR5, 0x400 ;  /* 0x0000040000057882 */ /* 0x000fe20000000000 */
[----:B------:R-:W-:Y:S01]  /*13f0*/  IADD3 R0, -R0, RZ, RZ ;  /* 0x000000ff00007210 */ /* 0x000fe20007ffe1ff */
[----:B------:R-:W-:Y:S01]  /*1400*/  ULDC UR11, c[0x0][0x288] ;  /* 0x0000a200000b7ab9 */ /* 0x000fe20000000800 */
[----:B------:R-:W-:-:S03]  /*1410*/  ISETP.EQ.OR.EX P1, PT, RZ, UR13, P1, P3 ;  /* 0x0000000dff007c0c */ /* 0x000fc60008f22730 */
[----:B-1----:R-:W1:Y:S01]  /*1420*/  LDC.64 R10, c[0x0][0x228] ;  /* 0x00008a00ff0a7b82 */ /* 0x002e620000000a00 */
[----:B------:R-:W-:-:S04]  /*1430*/  IMAD R0, R0, UR11, R17 ;  /* 0x0000000b00007c24 */ /* 0x000fc8000f8e0211 */
[----:B------:R-:W-:-:S03]  /*1440*/  IMAD R15, R0, 0xc, R3 ;  /* 0x0000000c000f7824 */ /* 0x000fc600078e0203 */
        /* <DEDUP_REMOVED lines=14> */
[----:B0-----:R-:W-:-:S02]  /*1530*/  HADD2.F32 R5, -RZ, R28.H1_H1 ;  /* 0x3000001cff057230 */ /* 0x001fc40000004100 */
[----:B-1----:R-:W-:Y:S01]  /*1540*/  HADD2.F32 R9, -RZ, R28.H0_H0 ;  /* 0x2000001cff097230 */ /* 0x002fe20000004100 */
[----:B------:R-:W0:Y:S02]  /*1550*/  LDS.64 R14, [UR5+0x78] ;  /* 0x00007805ff0e7984 */ /* 0x000e240008000a00 */
[----:B0-----:R-:W-:-:S04]  /*1560*/  FMUL.FTZ R14, R14, UR6 ;  /* 0x000000060e0e7c20 */ /* 0x001fc80008410000 */
[----:B------:R-:W-:Y:S01]  /*1570*/  FMUL.FTZ R0, R14, R14 ;  /* 0x0000000e0e007220 */ /* 0x000fe20000410000 */
        /* <DEDUP_REMOVED lines=24> */
.L_x_1753:
[----:B------:R-:W-:Y:S04]  /*1700*/  BSSY B0, `(.L_x_1754) ;  /* 0x000000e000007945 */ /* 0x000fe80003800000 */
[----:B------:R-:W-:Y:S05]  /*1710*/  @!P0 BRA `(.L_x_1755) ;  /* 0x0000000000308947 */ /* 0x000fea0003800000 */
[----:B------:R-:W-:Y:S01]  /*1720*/  SHF.R.S32.HI R5, RZ, 0x1f, R18 ;  /* 0x0000001fff057819 */ /* 0x000fe20000011412 */
[----:B------:R-:W-:Y:S01]  /*1730*/  ULDC.64 UR12, c[0x0][0x270] ;  /* 0x00009c00000c7ab9 */ /* 0x000fe20000000a00 */
[----:B------:R-:W-:Y:S02]  /*1740*/  MOV R23, R25 ;  /* 0x0000001900177202 */ /* 0x000fe40000000f00 */
[----:B------:R-:W-:Y:S01]  /*1750*/  F2FP.F16.F32.PACK_AB R7, R7, R6 ;  /* 0x000000060707723e */ /* 0x000fe200000000ff */
        /* <DEDUP_REMOVED lines=8> */
.L_x_1755:
[----:B------:R-:W-:Y:S05]  /*17e0*/  BSYNC B0 ;  /* 0x0000000000007941 */ /* 0x000fea0003800000 */
.L_x_1754:
[----:B------:R-:W1:Y:S01]  /*17f0*/  LDC R0, c[0x0][0x10] ;  /* 0x00000400ff007b82 */ /* 0x000e620000000800 */
[----:B------:R-:W-:Y:S02]  /*1800*/  IADD3 R16, R16, 0x1, RZ ;  /* 0x0000000110107810 */ /* 0x000fe40007ffe0ff */
[----:B-1----:R-:W-:-:S04]  /*1810*/  IADD3 R17, R0, R17, RZ ;  /* 0x0000001100117210 */ /* 0x002fc80007ffe0ff */
[----:B------:R-:W-:-:S13]  /*1820*/  ISETP.GE.AND P1, PT, R17, UR4, PT ;  /* 0x0000000411007c0c */ /* 0x000fda000bf26270 */
[----:B------:R-:W-:Y:S05]  /*1830*/  @!P1 BRA `(.L_x_1756) ;  /* 0xffffffe8006c9947 */ /* 0x000fea000383ffff */
[----:B------:R-:W-:Y:S05]  /*1840*/  EXIT ;  /* 0x000000000000794d */ /* 0x000fea0003800000 */
.L_x_1757:
        /* <DEDUP_REMOVED lines=11> */
.L_x_2327:


//--------------------- .text._Z35group_norm_nhwc_fwd_one_pass_kernelI11Fp16IOFp32WLi128ELi12ELi384EEv26Group_norm_nhwc_fwd_params --------------------------
	.section	.text._Z35group_norm_nhwc_fwd_one_pass_kernelI11Fp16IOFp32WLi128ELi12ELi384EEv26Group_norm_nhwc_fwd_params,"ax",@progbits
	.align	128
        .global         _Z35group_norm_nhwc_fwd_one_pass_kernelI11Fp16IOFp32WLi128ELi12ELi384EEv26Group_norm_nhwc_fwd_params
        .type           _Z35group_norm_nhwc_fwd_one_pass_kernelI11Fp16IOFp32WLi128ELi12ELi384EEv26Group_norm_nhwc_fwd_params,@function
        .size           _Z35group_norm_nhwc_fwd_one_pass_kernelI11Fp16IOFp32WLi128ELi12ELi384EEv26Group_norm_nhwc_fwd_params,(.L_x_2328 - _Z35group_norm_nhwc_fwd_one_pass_kernelI11Fp16IOFp32WLi128ELi12ELi384EEv26Group_norm_nhwc_fwd_params)
        .other          _Z35group_norm_nhwc_fwd_one_pass_kernelI11Fp16IOFp32WLi128ELi12ELi384EEv26Group_norm_nhwc_fwd_params,@"STO_CUDA_ENTRY STV_DEFAULT"
_Z35group_norm_nhwc_fwd_one_pass_kernelI11Fp16IOFp32WLi128ELi12ELi384EEv26Group_norm_nhwc_fwd_params:
.text._Z35group_norm_nhwc_fwd_one_pass_kernelI11Fp16IOFp32WLi128ELi12ELi384EEv26Group_norm_nhwc_fwd_params:
        /* <DEDUP_REMOVED lines=31> */
.L_x_1773:
        /* <DEDUP_REMOVED lines=70> */
[----:B------:R-:W-:Y:S01]  /*0650*/  ISETP.NE.AND P2, PT, R20, RZ, PT ;  /* 0x000000ff1400720c */ /* 0x000fe20003f45270 */
[----:B--2---:R-:W-:-:S02]  /*0660*/  HADD2.F32 R9, -RZ, R2.H1_H1 ;  /* 0x30000002ff097230 */ /* 0x004fc40000004100 */
[----:B------:R-:W-:Y:S02]  /*0670*/  HADD2.F32 R8, -RZ, R2.H0_H0 ;  /* 0x20000002ff087230 */ /* 0x000fe40000004100 */
[--C-:B---3--:R-:W-:Y:S02]  /*0680*/  HADD2.F32 R13, -RZ, R0.reuse.H1_H1 ;  /* 0x30000000ff0d7230 */ /* 0x108fe40000004100 */
[----:B------:R-:W-:Y:S01]  /*0690*/  FMUL.FTZ R11, R9, R9 ;  /* 0x00000009090b7220 */ /* 0x000fe20000410000 */
[----:B------:R-:W-:Y:S02]  /*06a0*/  HADD2.F32 R10, -RZ, R0.H0_H0 ;  /* 0x20000000ff0a7230 */ /* 0x000fe40000004100 */
[C---:B------:R-:W-:Y:S01]  /*06b0*/  FADD.FTZ R9, R8.reuse, R9 ;  /* 0x0000000908097221 */ /* 0x040fe20000010000 */
[----:B------:R-:W-:Y:S01]  /*06c0*/  FMUL.FTZ R15, R13, R13 ;  /* 0x0000000d0d0f7220 */ /* 0x000fe20000410000 */
[----:B------:R-:W-:Y:S01]  /*06d0*/  FFMA.FTZ R11, R8, R8, R11 ;  /* 0x00000008080b7223 */ /* 0x000fe2000001000b */
[C---:B------:R-:W-:Y:S01]  /*06e0*/  FADD.FTZ R8, R10.reuse, R13 ;  /* 0x0000000d0a087221 */ /* 0x040fe20000010000 */
[----:B------:R-:W-:Y:S01]  /*06f0*/  FADD.FTZ R9, RZ, R9 ;  /* 0x00000009ff097221 */ /* 0x000fe20000010000 */
[----:B------:R-:W-:Y:S01]  /*0700*/  FFMA.FTZ R10, R10, R10, R15 ;  /* 0x0000000a0a0a7223 */ /* 0x000fe2000001000f */
[----:B------:R-:W-:-:S02]  /*0710*/  FADD.FTZ R11, RZ, R11 ;  /* 0x0000000bff0b7221 */ /* 0x000fc40000010000 */
[----:B------:R-:W-:Y:S02]  /*0720*/  FADD.FTZ R4, R9, R8 ;  /* 0x0000000809047221 */ /* 0x000fe40000010000 */
[----:B------:R-:W-:-:S03]  /*0730*/  FADD.FTZ R5, R11, R10 ;  /* 0x0000000a0b057221 */ /* 0x000fc60000010000 */
        /* <DEDUP_REMOVED lines=58> */
.L_x_1759:
[----:B------:R-:W-:Y:S05]  /*0ae0*/  BSYNC B0 ;  /* 0x0000000000007941 */ /* 0x000fea0003800000 */
.L_x_1758:
        /* <DEDUP_REMOVED lines=12> */
[CC--:B-1----:R-:W-:Y:S02]  /*0bb0*/  IMAD R11, R10.reuse, R13.reuse, RZ ;  /* 0x0000000d0a0b7224 */ /* 0x0c2fe400078e02ff */
[----:B------:R-:W-:Y:S02]  /*0bc0*/  IMAD R23, R10, R13, RZ ;  /* 0x0000000d0a177224 */ /* 0x000fe400078e02ff */
        /* <DEDUP_REMOVED lines=15> */
[----:B-1----:R-:W-:-:S05]  /*0cc0*/  LOP3.LUT R8, R17, 0x1, RZ, 0xc0, !PT ;  /* 0x0000000111087812 */ /* 0x002fca00078ec0ff */
[----:B------:R-:W-:-:S04]  /*0cd0*/  IMAD R13, R8, R13, R14 ;  /* 0x0000000d080d7224 */ /* 0x000fc800078e020e */
[----:B------:R-:W-:-:S07]  /*0ce0*/  IMAD.WIDE.U32 R6, R13, 0x4, R6 ;  /* 0x000000040d067825 */ /* 0x000fce00078e0006 */
.L_x_1762:
[----:B------:R-:W2:Y:S04]  /*0cf0*/  LDG.E.STRONG.GPU R8, desc[UR8][R6.64] ;  /* 0x0000000806087981 */ /* 0x000ea8000c1ef900 */
[----:B--2---:R-:W-:Y:S01]  /*0d00*/  CCTL.IVALL ;  /* 0x00000000ff00798f */ /* 0x004fe20002000000 */
[----:B------:R-:W-:Y:S05]  /*0d10*/  YIELD ;  /* 0x0000000000007946 */ /* 0x000fea0003800000 */
[----:B------:R-:W-:-:S13]  /*0d20*/  ISETP.NE.AND P1, PT, R8, R23, PT ;  /* 0x000000170800720c */ /* 0x000fda0003f25270 */
[----:B------:R-:W-:Y:S05]  /*0d30*/  @P1 BRA `(.L_x_1762) ;  /* 0xfffffffc00ec1947 */ /* 0x000fea000383ffff */
.L_x_1761:
        /* <DEDUP_REMOVED lines=11> */
.L_x_1764:
        /* <DEDUP_REMOVED lines=63> */
.L_x_1763:
[----:B------:R-:W-:-:S13]  /*11e0*/  LOP3.LUT P1, R6, R12, 0x3, RZ, 0xc0, !PT ;  /* 0x000000030c067812 */ /* 0x000fda000782c0ff */
[----:B------:R-:W-:Y:S05]  /*11f0*/  @!P1 BRA `(.L_x_1760) ;  /* 0x0000000000cc9947 */ /* 0x000fea0003800000 */
[----:B------:R-:W-:Y:S01]  /*1200*/  ISETP.EQ.OR P1, PT, R13, UR7, P2 ;  /* 0x000000070d007c0c */ /* 0x000fe20009722670 */
[----:B------:R-:W-:Y:S01]  /*1210*/  BSSY B0, `(.L_x_1765) ;  /* 0x0000010000007945 */ /* 0x000fe20003800000 */
[----:B------:R-:W-:-:S11]  /*1220*/  ISETP.NE.AND P3, PT, R6, 0x1, PT ;  /* 0x000000010600780c */ /* 0x000fd60003f65270 */
[----:B------:R-:W-:Y:S05]  /*1230*/  @P1 BRA `(.L_x_1766) ;  /* 0x0000000000341947 */ /* 0x000fea0003800000 */
[----:B-1----:R-:W1:Y:S01]  /*1240*/  S2R R8, SR_CTAID.Y ;  /* 0x0000000000087919 */ /* 0x002e620000002600 */
        /* <DEDUP_REMOVED lines=12> */
.L_x_1766:
[----:B------:R-:W-:Y:S05]  /*1310*/  BSYNC B0 ;  /* 0x0000000000007941 */ /* 0x000fea0003800000 */
.L_x_1765:
[----:B------:R-:W-:Y:S05]  /*1320*/  @!P3 BRA `(.L_x_1760) ;  /* 0x000000000080b947 */ /* 0x000fea0003800000 */
[C---:B------:R-:W-:Y:S02]  /*1330*/  IADD3 R6, R13.reuse, 0x1, RZ ;  /* 0x000000010d067810 */ /* 0x040fe40007ffe0ff */
[----:B------:R-:W-:Y:S02]  /*1340*/  IADD3 R14, R13, 0x2, RZ ;  /* 0x000000020d0e7810 */ /* 0x000fe40007ffe0ff */
[----:B------:R-:W-:Y:S02]  /*1350*/  ISETP.EQ.OR P3, PT, R6, UR7, P2 ;  /* 0x0000000706007c0c */ /* 0x000fe40009762670 */
[----:B------:R-:W-:Y:S02]  /*1360*/  LOP3.LUT R7, R12, 0x3, RZ, 0xc0, !PT ;  /* 0x000000030c077812 */ /* 0x000fe400078ec0ff */
[----:B------:R-:W-:-:S04]  /*1370*/  ISETP.EQ.OR P1, PT, R14, UR7, P2 ;  /* 0x000000070e007c0c */ /* 0x000fc80009722670 */
[----:B------:R-:W-:-:S05]  /*1380*/  ISETP.EQ.OR P1, PT, R7, 0x2, P1 ;  /* 0x000000020700780c */ /* 0x000fca0000f22670 */
[----:B-1----:R-:W1:Y:S01]  /*1390*/  @!P3 S2R R15, SR_CTAID.Y ;  /* 0x00000000000fb919 */ /* 0x002e620000002600 */
[----:B------:R-:W1:Y:S01]  /*13a0*/  @!P3 LDC R11, c[0x0][0x10] ;  /* 0x00000400ff0bbb82 */ /* 0x000e620000000800 */
[----:B------:R-:W-:-:S06]  /*13b0*/  @!P3 LOP3.LUT R10, R17, 0x1, RZ, 0xc0, !PT ;  /* 0x00000001110ab812 */ /* 0x000fcc00078ec0ff */
[----:B------:R-:W2:Y:S01]  /*13c0*/  @!P1 S2R R13, SR_CTAID.Y ;  /* 0x00000000000d9919 */ /* 0x000ea20000002600 */
[----:B------:R-:W3:Y:S08]  /*13d0*/  @!P1 LDC R23, c[0x0][0x10] ;  /* 0x00000400ff179b82 */ /* 0x000ef00000000800 */
[----:B------:R-:W4:Y:S01]  /*13e0*/  @!P3 LDC.64 R8, c[0x0][0x248] ;  /* 0x00009200ff08bb82 */ /* 0x000f220000000a00 */
[----:B-1----:R-:W-:-:S07]  /*13f0*/  @!P3 IMAD R15, R6, R11, R15 ;  /* 0x0000000b060fb224 */ /* 0x002fce00078e020f */
[----:B------:R-:W1:Y:S01]  /*1400*/  @!P1 LDC.64 R6, c[0x0][0x248] ;  /* 0x00009200ff069b82 */ /* 0x000e620000000a00 */
[----:B------:R-:W-:Y:S01]  /*1410*/  @!P3 IMAD R11, R11, R10, RZ ;  /* 0x0000000a0b0bb224 */ /* 0x000fe200078e02ff */
[----:B------:R-:W-:-:S03]  /*1420*/  @!P1 LOP3.LUT R10, R17, 0x1, RZ, 0xc0, !PT ;  /* 0x00000001110a9812 */ /* 0x000fc600078ec0ff */
[----:B------:R-:W-:Y:S02]  /*1430*/  @!P3 IMAD R11, R11, R12, RZ ;  /* 0x0000000c0b0bb224 */ /* 0x000fe400078e02ff */
[----:B---3--:R-:W-:Y:S02]  /*1440*/  @!P1 IMAD R29, R23, R10, RZ ;  /* 0x0000000a171d9224 */ /* 0x008fe400078e02ff */
[----:B--2---:R-:W-:Y:S01]  /*1450*/  @!P1 IMAD R13, R14, R23, R13 ;  /* 0x000000170e0d9224 */ /* 0x004fe200078e020d */
[----:B------:R-:W-:Y:S01]  /*1460*/  @!P3 SHF.L.U32 R11, R11, 0x1, RZ ;  /* 0x000000010b0bb819 */ /* 0x000fe200000006ff */
[----:B------:R-:W-:-:S04]  /*1470*/  @!P1 IMAD R29, R29, R12, RZ ;  /* 0x0000000c1d1d9224 */ /* 0x000fc800078e02ff */
        /* <DEDUP_REMOVED lines=11> */
.L_x_1760:
        /* <DEDUP_REMOVED lines=22> */
[----:B------:R-:W-:Y:S01]  /*1690*/  MOV R3, 0x3f800000 ;  /* 0x3f80000000037802 */ /* 0x000fe20000000f00 */
[----:B0-----:R-:W-:-:S02]  /*16a0*/  HADD2.F32 R5, -RZ, R2.H0_H0 ;  /* 0x20000002ff057230 */ /* 0x001fc40000004100 */
[----:B------:R-:W0:Y:S01]  /*16b0*/  LDS.64 R14, [UR5+0x78] ;  /* 0x00007805ff0e7984 */ /* 0x000e220008000a00 */
[----:B-1----:R-:W-:Y:S02]  /*16c0*/  HADD2.F32 R9, -RZ, R2.H1_H1 ;  /* 0x30000002ff097230 */ /* 0x002fe40000004100 */
[--C-:B------:R-:W-:Y:S02]  /*16d0*/  HADD2.F32 R13, -RZ, R0.reuse.H0_H0 ;  /* 0x20000000ff0d7230 */ /* 0x100fe40000004100 */
[----:B------:R-:W-:Y:S02]  /*16e0*/  HADD2.F32 R23, -RZ, R0.H1_H1 ;  /* 0x30000000ff177230 */ /* 0x000fe40000004100 */
[----:B0-----:R-:W-:-:S04]  /*16f0*/  FMUL.FTZ R14, R14, UR6 ;  /* 0x000000060e0e7c20 */ /* 0x001fc80008410000 */
[----:B------:R-:W-:Y:S01]  /*1700*/  FMUL.FTZ R28, R14, R14 ;  /* 0x0000000e0e1c7220 */ /* 0x000fe20000410000 */
[--C-:B------:R-:W-:Y:S01]  /*1710*/  FADD.FTZ R0, R5, -R14.reuse ;  /* 0x8000000e05007221 */ /* 0x100fe20000010000 */
[--C-:B------:R-:W-:Y:S01]  /*1720*/  FADD.FTZ R2, R9, -R14.reuse ;  /* 0x8000000e09027221 */ /* 0x100fe20000010000 */
[----:B------:R-:W-:Y:S01]  /*1730*/  FADD.FTZ R4, R13, -R14 ;  /* 0x8000000e0d047221 */ /* 0x000fe20000010000 */
[----:B------:R-:W-:Y:S01]  /*1740*/  FFMA.FTZ R15, R15, UR6, -R28 ;  /* 0x000000060f0f7c23 */ /* 0x000fe2000801081c */
[----:B------:R-:W-:-:S04]  /*1750*/  FADD.FTZ R14, R23, -R14 ;  /* 0x8000000e170e7221 */ /* 0x000fc80000010000 */
        /* <DEDUP_REMOVED lines=25> */
.L_x_1767:
[----:B------:R-:W-:Y:S04]  /*18f0*/  BSSY B0, `(.L_x_1768) ;  /* 0x000000f000007945 */ /* 0x000fe80003800000 */
[----:B------:R-:W-:Y:S05]  /*1900*/  @!P0 BRA `(.L_x_1769) ;  /* 0x0000000000348947 */ /* 0x000fea0003800000 */
[----:B------:R-:W-:Y:S01]  /*1910*/  SHF.R.S32.HI R5, RZ, 0x1f, R18 ;  /* 0x0000001fff057819 */ /* 0x000fe20000011412 */
[----:B------:R-:W-:Y:S01]  /*1920*/  ULDC.64 UR12, c[0x0][0x270] ;  /* 0x00009c00000c7ab9 */ /* 0x000fe20000000a00 */
[----:B------:R-:W-:Y:S02]  /*1930*/  MOV R2, R24 ;  /* 0x0000001800027202 */ /* 0x000fe40000000f00 */
[----:B------:R-:W-:Y:S01]  /*1940*/  MOV R3, R27 ;  /* 0x0000001b00037202 */ /* 0x000fe20000000f00 */
[----:B------:R-:W-:Y:S01]  /*1950*/  IMAD R5, R5, UR12, RZ ;  /* 0x0000000c05057c24 */ /* 0x000fe2000f8e02ff */
[----:B------:R-:W-:Y:S01]  /*1960*/  F2FP.F16.F32.PACK_AB R7, R7, R8 ;  /* 0x000000080707723e */ /* 0x000fe200000000ff */
[----:B------:R-:W-:-:S04]  /*1970*/  IMAD.WIDE.U32 R2, R18, UR12, R2 ;  /* 0x0000000c12027c25 */ /* 0x000fc8000f8e0002 */
[----:B------:R-:W-:Y:S01]  /*1980*/  IMAD R5, R18, UR13, R5 ;  /* 0x0000000d12057c24 */ /* 0x000fe2000f8e0205 */
[----:B------:R-:W-:Y:S02]  /*1990*/  ULDC.64 UR12, c[0x0][0x210] ;  /* 0x00008400000c7ab9 */ /* 0x000fe40000000a00 */
[----:B------:R-:W-:Y:S02]  /*19a0*/  LEA R4, P2, R2, UR12, 0x1 ;  /* 0x0000000c02047c11 */ /* 0x000fe4000f8408ff */
[----:B------:R-:W-:-:S04]  /*19b0*/  IADD3 R5, R3, R5, RZ ;  /* 0x0000000503057210 */ /* 0x000fc80007ffe0ff */
[----:B------:R-:W-:-:S05]  /*19c0*/  LEA.HI.X R5, R2, UR13, R5, 0x1, P2 ;  /* 0x0000000d02057c11 */ /* 0x000fca00090f0c05 */
[----:B------:R0:W-:Y:S02]  /*19d0*/  STG.E desc[UR8][R4.64], R7 ;  /* 0x0000000704007986 */ /* 0x0001e4000c101908 */
.L_x_1769:
[----:B------:R-:W-:Y:S05]  /*19e0*/  BSYNC B0 ;  /* 0x0000000000007941 */ /* 0x000fea0003800000 */
.L_x_1768:
        /* <DEDUP_REMOVED lines=11> */
.L_x_1770:
        /* <DEDUP_REMOVED lines=11> */
[----:B------:R-:W-:Y:S01]  /*1b50*/  F2FP.F16.F32.PACK_AB R9, R9, R6 ;  /* 0x000000060909723e */ /* 0x000fe200000000ff */
[C---:B------:R-:W-:Y:S02]  /*1b60*/  IMAD R5, R0.reuse, UR13, R5 ;  /* 0x0000000d00057c24 */ /* 0x040fe4000f8e0205 */
[----:B------:R-:W-:Y:S01]  /*1b70*/  IMAD.WIDE.U32 R2, R0, UR12, R2 ;  /* 0x0000000c00027c25 */ /* 0x000fe2000f8e0002 */
[----:B------:R-:W-:Y:S02]  /*1b80*/  ULDC.64 UR12, c[0x0][0x210] ;  /* 0x00008400000c7ab9 */ /* 0x000fe40000000a00 */
[----:B------:R-:W-:-:S02]  /*1b90*/  LEA R4, P1, R2, UR12, 0x1 ;  /* 0x0000000c02047c11 */ /* 0x000fc4000f8208ff */
[----:B------:R-:W-:-:S04]  /*1ba0*/  IADD3 R5, R3, R5, RZ ;  /* 0x0000000503057210 */ /* 0x000fc80007ffe0ff */
[----:B------:R-:W-:-:S05]  /*1bb0*/  LEA.HI.X R5, R2, UR13, R5, 0x1, P1 ;  /* 0x0000000d02057c11 */ /* 0x000fca00088f0c05 */
[----:B------:R0:W-:Y:S02]  /*1bc0*/  STG.E desc[UR8][R4.64], R9 ;  /* 0x0000000904007986 */ /* 0x0001e4000c101908 */
.L_x_1772:
[----:B------:R-:W-:Y:S05]  /*1bd0*/  BSYNC B0 ;  /* 0x0000000000007941 */ /* 0x000fea0003800000 */
.L_x_1771:
[----:B------:R-:W1:Y:S01]  /*1be0*/  LDC R0, c[0x0][0x10] ;  /* 0x00000400ff007b82 */ /* 0x000e620000000800 */
[----:B------:R-:W-:Y:S02]  /*1bf0*/  IADD3 R17, R17, 0x1, RZ ;  /* 0x0000000111117810 */ /* 0x000fe40007ffe0ff */
[----:B-1----:R-:W-:-:S04]  /*1c00*/  IADD3 R21, R0, R21, RZ ;  /* 0x0000001500157210 */ /* 0x002fc80007ffe0ff */
[----:B------:R-:W-:-:S13]  /*1c10*/  ISETP.GE.AND P1, PT, R21, UR4, PT ;  /* 0x0000000415007c0c */ /* 0x000fda000bf26270 */
[----:B------:R-:W-:Y:S05]  /*1c20*/  @!P1 BRA `(.L_x_1773) ;  /* 0xffffffe400709947 */ /* 0x000fea000383ffff */
[----:B------:R-:W-:Y:S05]  /*1c30*/  EXIT ;  /* 0x000000000000794d */ /* 0x000fea0003800000 */
.L_x_1774:
        /* <DEDUP_REMOVED lines=12> */
.L_x_2328:


//--------------------- .text._Z35group_norm_nhwc_fwd_one_pass_kernelI11Fp16IOFp32WLi256ELi12ELi384EEv26Group_norm_nhwc_fwd_params --------------------------
	.section	.text._Z35group_norm_nhwc_fwd_one_pass_kernelI11Fp16IOFp32WLi256ELi12ELi384EEv26Group_norm_nhwc_fwd_params,"ax",@progbits
	.align	128
        .global         _Z35group_norm_nhwc_fwd_one_pass_kernelI11Fp16IOFp32WLi256ELi12ELi384EEv26Group_norm_nhwc_fwd_params
        .type           _Z35group_norm_nhwc_fwd_one_pass_kernelI11Fp16IOFp32WLi256ELi12ELi384EEv26Group_norm_nhwc_fwd_params,@function
        .size           _Z35group_norm_nhwc_fwd_one_pass_kernelI11Fp16IOFp32WLi256ELi12ELi384EEv26Group_norm_nhwc_fwd_params,(.L_x_2329 - _Z35group_norm_nhwc_fwd_one_pass_kernelI11Fp16IOFp32WLi256ELi12ELi384EEv26Group_norm_nhwc_fwd_params)
        .other          _Z35group_norm_nhwc_fwd_one_pass_kernelI11Fp16IOFp32WLi256ELi12ELi384EEv26Group_norm_nhwc_fwd_params,@"STO_CUDA_ENTRY STV_DEFAULT"
_Z35group_norm_nhwc_fwd_one_pass_kernelI11Fp16IOFp32WLi256ELi12ELi384EEv26Group_norm_nhwc_fwd_params:
.text._Z35group_norm_nhwc_fwd_one_pass_kernelI11Fp16IOFp32WLi256ELi12ELi384EEv26Group_norm_nhwc_fwd_params:
        /* <DEDUP_REMOVED lines=8> */
[----:B------:R-:W1:Y:S01]  /*0080*/  S2UR UR7, SR_CTAID.X ;  /* 0x00000000000779c3 */ /* 0x000e620000002500 */
[----:B------:R-:W-:Y:S01]  /*0090*/  ULDC.64 UR8, c[0x0][0x278] ;  /* 0x00009e0000087ab9 */ /* 0x000fe20000000a00 */
[----:B------:R-:W-:-:S06]  /*00a0*/  HFMA2.MMA R6, -RZ, RZ, 0, 0 ;  /* 0x00000000ff067435 */ /* 0x000fcc00000001ff */
[----:B------:R-:W1:Y:S01]  /*00b0*/  LDC R3, c[0x0][0x294] ;  /* 0x0000a500ff037b82 */ /* 0x000e620000000800 */
[----:B0-----:R-:W-:-:S05]  /*00c0*/  IMAD.WIDE.U32 R4, R2, -0x55555555, RZ ;  /* 0xaaaaaaab02047825 */ /* 0x001fca00078e00ff */
[----:B------:R-:W-:-:S05]  /*00d0*/  SHF.R.U32.HI R4, RZ, 0x2, R5 ;  /* 0x00000002ff047819 */ /* 0x000fca0000011605 */
[----:B-1----:R-:W-:-:S05]  /*00e0*/  IMAD R4, R3, UR7, R4 ;  /* 0x0000000703047c24 */ /* 0x002fca000f8e0204 */
[C---:B------:R-:W-:Y:S02]  /*00f0*/  ISETP.GE.U32.AND P0, PT, R4.reuse, UR8, PT ;  /* 0x0000000804007c0c */ /* 0x040fe4000bf06070 */
[----:B------:R-:W-:Y:S02]  /*0100*/  SHF.R.S32.HI R5, RZ, 0x1f, R4 ;  /* 0x0000001fff057819 */ /* 0x000fe40000011404 */
[C---:B------:R-:W-:Y:S02]  /*0110*/  IADD3 R7, R4.reuse, 0x40, RZ ;  /* 0x0000004004077810 */ /* 0x040fe40007ffe0ff */
[----:B------:R-:W-:Y:S01]  /*0120*/  ISETP.GE.AND.EX P0, PT, R5, UR9, PT, P0 ;  /* 0x0000000905007c0c */ /* 0x000fe2000bf06300 */
[----:B------:R-:W-:Y:S01]  /*0130*/  ULDC.64 UR8, c[0x0][0x208] ;  /* 0x0000820000087ab9 */ /* 0x000fe20000000a00 */
[----:B------:R-:W-:Y:S02]  /*0140*/  IADD3 R16, R4, 0x80, RZ ;  /* 0x0000008004107810 */ /* 0x000fe40007ffe0ff */
[----:B------:R-:W-:-:S13]  /*0150*/  ISETP.LT.U32.AND P0, PT, R2, 0x180, !P0 ;  /* 0x000001800200780c */ /* 0x000fda0004701070 */
.L_x_1796:
[----:B0-----:R-:W0:Y:S01]  /*0160*/  LDC R3, c[0x0][0x288] ;  /* 0x0000a200ff037b82 */ /* 0x001e220000000800 */
[----:B------:R-:W-:Y:S01]  /*0170*/  ULDC.64 UR12, c[0x0][0x278] ;  /* 0x00009e00000c7ab9 */ /* 0x000fe20000000a00 */
[----:B------:R-:W-:Y:S01]  /*0180*/  SHF.R.S32.HI R17, RZ, 0x1f, R7 ;  /* 0x0000001fff117819 */ /* 0x000fe20000011407 */
[----:B------:R-:W-:Y:S01]  /*0190*/  ULDC.64 UR10, c[0x0][0x280] ;  /* 0x0000a000000a7ab9 */ /* 0x000fe20000000a00 */
[----:B0123--:R-:W-:-:S04]  /*01a0*/  IABS R11, R3 ;  /* 0x00000003000b7213 */ /* 0x00ffc80000000000 */
        /* <DEDUP_REMOVED lines=8> */
[----:B------:R-:W-:-:S06]  /*0230*/  IMAD.HI.U32 R9, R9, R13, R8 ;  /* 0x0000000d09097227 */ /* 0x000fcc00078e0008 */
[----:B------:R-:W-:-:S04]  /*0240*/  IMAD.HI.U32 R15, R9, R10, RZ ;  /* 0x0000000a090f7227 */ /* 0x000fc800078e00ff */
[----:B------:R-:W-:Y:S01]  /*0250*/  IMAD.WIDE.U32 R8, R2, -0x55555555, RZ ;  /* 0xaaaaaaab02087825 */ /* 0x000fe200078e00ff */
        /* <DEDUP_REMOVED lines=8> */
[----:B------:R-:W-:-:S02]  /*02e0*/  ISETP.GE.AND P3, PT, R0, RZ, PT ;  /* 0x000000ff0000720c */ /* 0x000fc40003f66270 */
[----:B------:R-:W-:Y:S02]  /*02f0*/  SHF.R.U32.HI R11, RZ, 0x2, R9 ;  /* 0x00000002ff0b7819 */ /* 0x000fe40000011609 */
[----:B------:R-:W0:Y:S03]  /*0300*/  @P0 LDC.64 R8, c[0x0][0x270] ;  /* 0x00009c00ff080b82 */ /* 0x000e260000000a00 */
[----:B------:R-:W-:Y:S01]  /*0310*/  @P1 IADD3 R15, R15, 0x1, RZ ;  /* 0x000000010f0f1810 */ /* 0x000fe20007ffe0ff */
[----:B------:R-:W-:Y:S01]  /*0320*/  IMAD R11, R11, -0x6, R2 ;  /* 0xfffffffa0b0b7824 */ /* 0x000fe200078e0202 */
[----:B------:R-:W-:-:S04]  /*0330*/  ISETP.GE.U32.AND P1, PT, R7, UR12, PT ;  /* 0x0000000c07007c0c */ /* 0x000fc8000bf26070 */
[----:B------:R-:W-:Y:S02]  /*0340*/  @!P3 IADD3 R15, -R15, RZ, RZ ;  /* 0x000000ff0f0fb210 */ /* 0x000fe40007ffe1ff */
[----:B------:R-:W-:Y:S02]  /*0350*/  @!P2 LOP3.LUT R15, RZ, R3, RZ, 0x33, !PT ;  /* 0x00000003ff0fa212 */ /* 0x000fe400078e33ff */
[----:B------:R-:W-:Y:S02]  /*0360*/  ISETP.GE.AND.EX P1, PT, R17, UR13, PT, P1 ;  /* 0x0000000d11007c0c */ /* 0x000fe4000bf26310 */
[----:B------:R-:W-:Y:S02]  /*0370*/  IADD3 R0, -R15, RZ, RZ ;  /* 0x000000ff0f007210 */ /* 0x000fe40007ffe1ff */
[----:B------:R-:W-:Y:S02]  /*0380*/  ISETP.GT.U32.OR P1, PT, R2, 0x17f, P1 ;  /* 0x0000017f0200780c */ /* 0x000fe40000f24470 */
[----:B------:R-:W-:Y:S01]  /*0390*/  SHF.L.U32 R27, R11, 0x1, RZ ;  /* 0x000000010b1b7819 */ /* 0x000fe200000006ff */
[----:B------:R-:W-:Y:S01]  /*03a0*/  IMAD R0, R3, R0, R20 ;  /* 0x0000000003007224 */ /* 0x000fe200078e0214 */
[----:B------:R-:W-:Y:S01]  /*03b0*/  SHF.R.S32.HI R3, RZ, 0x1f, R16 ;  /* 0x0000001fff037819 */ /* 0x000fe20000011410 */
[----:B------:R-:W1:Y:S01]  /*03c0*/  @P0 LDC.64 R10, c[0x0][0x220] ;  /* 0x00008800ff0a0b82 */ /* 0x000e620000000a00 */
[----:B------:R-:W-:Y:S01]  /*03d0*/  ISETP.GE.U32.AND P2, PT, R16, UR12, PT ;  /* 0x0000000c10007c0c */ /* 0x000fe2000bf46070 */
[----:B------:R-:W-:Y:S01]  /*03e0*/  IMAD R0, R0, 0xc, RZ ;  /* 0x0000000c00007824 */ /* 0x000fe200078e02ff */
[----:B------:R-:W-:-:S02]  /*03f0*/  SHF.R.S32.HI R14, RZ, 0x1f, R15 ;  /* 0x0000001fff0e7819 */ /* 0x000fc4000001140f */
[----:B------:R-:W-:Y:S02]  /*0400*/  SHF.R.S32.HI R19, RZ, 0x1f, R27 ;  /* 0x0000001fff137819 */ /* 0x000fe4000001141b */
[----:B------:R-:W-:Y:S01]  /*0410*/  IADD3 R26, P3, R27, R0, RZ ;  /* 0x000000001b1a7210 */ /* 0x000fe20007f7e0ff */
[----:B------:R-:W2:Y:S01]  /*0420*/  @!P1 LDC.64 R12, c[0x0][0x270] ;  /* 0x00009c00ff0c9b82 */ /* 0x000ea20000000a00 */
[----:B------:R-:W-:Y:S01]  /*0430*/  ISETP.GE.AND.EX P2, PT, R3, UR13, PT, P2 ;  /* 0x0000000d03007c0c */ /* 0x000fe2000bf46320 */
[----:B------:R-:W-:Y:S01]  /*0440*/  IMAD R14, R14, UR10, RZ ;  /* 0x0000000a0e0e7c24 */ /* 0x000fe2000f8e02ff */
[----:B------:R-:W-:Y:S02]  /*0450*/  LEA.HI.X.SX32 R27, R0, R19, 0x1, P3 ;  /* 0x00000013001b7211 */ /* 0x000fe400018f0eff */
[----:B------:R-:W-:Y:S01]  /*0460*/  ISETP.GT.U32.OR P2, PT, R2, 0x17f, P2 ;  /* 0x0000017f0200780c */ /* 0x000fe20001744470 */
[C---:B------:R-:W-:Y:S02]  /*0470*/  IMAD R29, R15.reuse, UR11, R14 ;  /* 0x0000000b0f1d7c24 */ /* 0x040fe4000f8e020e */
[----:B------:R-:W-:-:S04]  /*0480*/  IMAD.WIDE.U32 R26, R15, UR10, R26 ;  /* 0x0000000a0f1a7c25 */ /* 0x000fc8000f8e001a */
[----:B0-----:R-:W-:Y:S01]  /*0490*/  @P0 IMAD R14, R5, R8, RZ ;  /* 0x00000008050e0224 */ /* 0x001fe200078e02ff */
[----:B------:R-:W-:Y:S02]  /*04a0*/  IADD3 R29, R27, R29, RZ ;  /* 0x0000001d1b1d7210 */ /* 0x000fe40007ffe0ff */
[----:B------:R-:W-:Y:S01]  /*04b0*/  @P0 MOV R28, R26 ;  /* 0x0000001a001c0202 */ /* 0x000fe20000000f00 */
[C---:B------:R-:W-:Y:S01]  /*04c0*/  @P0 IMAD R21, R4.reuse, R9, R14 ;  /* 0x0000000904150224 */ /* 0x040fe200078e020e */
[----:B------:R-:W-:Y:S01]  /*04d0*/  @!P1 MOV R23, R29 ;  /* 0x0000001d00179202 */ /* 0x000fe20000000f00 */
[----:B------:R-:W0:Y:S02]  /*04e0*/  @!P2 LDC.64 R18, c[0x0][0x270] ;  /* 0x00009c00ff12ab82 */ /* 0x000e240000000a00 */
[----:B------:R-:W-:-:S04]  /*04f0*/  @P0 IMAD.WIDE.U32 R8, R4, R8, R28 ;  /* 0x0000000804080225 */ /* 0x000fc800078e001c */
[----:B--2---:R-:W-:Y:S01]  /*0500*/  @!P1 IMAD R22, R17, R12, RZ ;  /* 0x0000000c11169224 */ /* 0x004fe200078e02ff */
[----:B------:R-:W-:Y:S01]  /*0510*/  @P0 IADD3 R9, R9, R21, RZ ;  /* 0x0000001509090210 */ /* 0x000fe20007ffe0ff */
[----:B------:R-:W2:Y:S01]  /*0520*/  @!P1 LDC.64 R14, c[0x0][0x220] ;  /* 0x00008800ff0e9b82 */ /* 0x000ea20000000a00 */
[C---:B-1----:R-:W-:Y:S01]  /*0530*/  @P0 LEA R10, P3, R8.reuse, R10, 0x1 ;  /* 0x0000000a080a0211 */ /* 0x042fe200078608ff */
[C---:B------:R-:W-:Y:S01]  /*0540*/  @!P1 IMAD R25, R7.reuse, R13, R22 ;  /* 0x0000000d07199224 */ /* 0x040fe200078e0216 */
[----:B------:R-:W-:Y:S02]  /*0550*/  @!P1 MOV R22, R26 ;  /* 0x0000001a00169202 */ /* 0x000fe40000000f00 */
[----:B------:R-:W-:Y:S02]  /*0560*/  @P0 LEA.HI.X R11, R8, R11, R9, 0x1, P3 ;  /* 0x0000000b080b0211 */ /* 0x000fe400018f0c09 */
[----:B------:R-:W-:Y:S01]  /*0570*/  MOV R21, RZ ;  /* 0x000000ff00157202 */ /* 0x000fe20000000f00 */
[----:B------:R-:W1:Y:S01]  /*0580*/  @!P2 LDC.64 R8, c[0x0][0x220] ;  /* 0x00008800ff08ab82 */ /* 0x000e620000000a00 */
[----:B------:R-:W-:-:S04]  /*0590*/  @!P1 IMAD.WIDE.U32 R12, R7, R12, R22 ;  /* 0x0000000c070c9225 */ /* 0x000fc800078e0016 */
[----:B------:R3:W4:Y:S01]  /*05a0*/  @P0 LDG.E R21, desc[UR8][R10.64] ;  /* 0x000000080a150981 */ /* 0x000722000c1e1900 */
[----:B------:R-:W-:Y:S01]  /*05b0*/  @!P1 IADD3 R13, R13, R25, RZ ;  /* 0x000000190d0d9210 */ /* 0x000fe20007ffe0ff */
[----:B0-----:R-:W-:-:S04]  /*05c0*/  @!P2 IMAD R22, R3, R18, RZ ;  /* 0x000000120316a224 */ /* 0x001fc800078e02ff */
[----:B------:R-:W-:Y:S01]  /*05d0*/  @!P2 IMAD R23, R16, R19, R22 ;  /* 0x000000131017a224 */ /* 0x000fe200078e0216 */
[----:B------:R-:W-:Y:S02]  /*05e0*/  MOV R19, RZ ;  /* 0x000000ff00137202 */ /* 0x000fe40000000f00 */
[----:B---3--:R-:W-:Y:S02]  /*05f0*/  @!P2 MOV R10, R26 ;  /* 0x0000001a000aa202 */ /* 0x008fe40000000f00 */
[C---:B--2---:R-:W-:Y:S02]  /*0600*/  @!P1 LEA R14, P3, R12.reuse, R14, 0x1 ;  /* 0x0000000e0c0e9211 */ /* 0x044fe400078608ff */
[----:B------:R-:W-:Y:S02]  /*0610*/  @!P2 MOV R11, R29 ;  /* 0x0000001d000ba202 */ /* 0x000fe40000000f00 */
[----:B------:R-:W-:Y:S01]  /*0620*/  @!P1 LEA.HI.X R15, R12, R15, R13, 0x1, P3 ;  /* 0x0000000f0c0f9211 */ /* 0x000fe200018f0c0d */
[----:B------:R-:W-:-:S04]  /*0630*/  @!P2 IMAD.WIDE.U32 R12, R16, R18, R10 ;  /* 0x00000012100ca225 */ /* 0x000fc800078e000a */
[----:B------:R0:W2:Y:S01]  /*0640*/  @!P1 LDG.E R19, desc[UR8][R14.64] ;  /* 0x000000080e139981 */ /* 0x0000a2000c1e1900 */
[----:B------:R-:W-:Y:S02]  /*0650*/  MOV R22, RZ ;  /* 0x000000ff00167202 */ /* 0x000fe40000000f00 */
[----:B------:R-:W-:Y:S02]  /*0660*/  @!P2 IADD3 R13, R13, R23, RZ ;  /* 0x000000170d0da210 */ /* 0x000fe40007ffe0ff */
[----:B-1----:R-:W-:-:S04]  /*0670*/  @!P2 LEA R10, P1, R12, R8, 0x1 ;  /* 0x000000080c0aa211 */ /* 0x002fc800078208ff */
[----:B------:R-:W-:-:S05]  /*0680*/  @!P2 LEA.HI.X R11, R12, R9, R13, 0x1, P1 ;  /* 0x000000090c0ba211 */ /* 0x000fca00008f0c0d */
[----:B------:R1:W3:Y:S01]  /*0690*/  @!P2 LDG.E R22, desc[UR8][R10.64] ;  /* 0x000000080a16a981 */ /* 0x0002e2000c1e1900 */
[----:B------:R-:W-:-:S04]  /*06a0*/  IADD3 R25, R4, 0xc0, RZ ;  /* 0x000000c004197810 */ /* 0x000fc80007ffe0ff */
[----:B------:R-:W-:Y:S02]  /*06b0*/  ISETP.GE.U32.AND P1, PT, R25, UR12, PT ;  /* 0x0000000c19007c0c */ /* 0x000fe4000bf26070 */
[----:B------:R-:W-:-:S04]  /*06c0*/  SHF.R.S32.HI R23, RZ, 0x1f, R25 ;  /* 0x0000001fff177819 */ /* 0x000fc80000011419 */
[----:B------:R-:W-:-:S04]  /*06d0*/  ISETP.GE.AND.EX P1, PT, R23, UR13, PT, P1 ;  /* 0x0000000d17007c0c */ /* 0x000fc8000bf26310 */
[----:B------:R-:W-:-:S13]  /*06e0*/  ISETP.GT.U32.OR P1, PT, R2, 0x17f, P1 ;  /* 0x0000017f0200780c */ /* 0x000fda0000f24470 */
[----:B------:R-:W5:Y:S02]  /*06f0*/  @!P1 LDC.64 R8, c[0x0][0x270] ;  /* 0x00009c00ff089b82 */ /* 0x000f640000000a00 */
[----:B-----5:R-:W-:-:S04]  /*0700*/  @!P1 IMAD R18, R23, R8, RZ ;  /* 0x0000000817129224 */ /* 0x020fc800078e02ff */
[----:B------:R-:W-:Y:S01]  /*0710*/  @!P1 IMAD R23, R25, R9, R18 ;  /* 0x0000000919179224 */ /* 0x000fe200078e0212 */
[----:B------:R-:W-:Y:S01]  /*0720*/  MOV R18, RZ ;  /* 0x000000ff00127202 */ /* 0x000fe20000000f00 */
[--C-:B----4-:R-:W-:Y:S02]  /*0730*/  HADD2.F32 R13, -RZ, R21.reuse.H1_H1 ;  /* 0x30000015ff0d7230 */ /* 0x110fe40000004100 */
[----:B------:R-:W-:-:S03]  /*0740*/  HADD2.F32 R12, -RZ, R21.H0_H0 ;  /* 0x20000015ff0c7230 */ /* 0x000fc60000004100 */
[----:B0-----:R-:W-:Y:S02]  /*0750*/  FMUL.FTZ R15, R13, R13 ;  /* 0x0000000d0d0f7220 */ /* 0x001fe40000410000 */
[C---:B------:R-:W-:Y:S02]  /*0760*/  FADD.FTZ R13, R12.reuse, R13 ;  /* 0x0000000d0c0d7221 */ /* 0x040fe40000010000 */
[----:B------:R-:W-:Y:S02]  /*0770*/  FFMA.FTZ R15, R12, R12, R15 ;  /* 0x0000000c0c0f7223 */ /* 0x000fe4000001000f */
[----:B------:R-:W-:Y:S02]  /*0780*/  FADD.FTZ R13, RZ, R13 ;  /* 0x0000000dff0d7221 */ /* 0x000fe40000010000 */
[----:B------:R-:W-:Y:S01]  /*0790*/  FADD.FTZ R12, RZ, R15 ;  /* 0x0000000fff0c7221 */ /* 0x000fe20000010000 */
[----:B------:R-:W-:Y:S01]  /*07a0*/  @!P1 MOV R15, R29 ;  /* 0x0000001d000f9202 */ /* 0x000fe20000000f00 */
[----:B--2---:R-:W-:-:S02]  /*07b0*/  HADD2.F32 R14, -RZ, R19.H1_H1 ;  /* 0x30000013ff0e7230 */ /* 0x004fc40000004100 */
[----:B-1----:R-:W-:-:S03]  /*07c0*/  HADD2.F32 R10, -RZ, R19.H0_H0 ;  /* 0x20000013ff0a7230 */ /* 0x002fc60000004100 */
[----:B------:R-:W-:Y:S02]  /*07d0*/  FMUL.FTZ R11, R14, R14 ;  /* 0x0000000e0e0b7220 */ /* 0x000fe40000410000 */
[C---:B------:R-:W-:Y:S02]  /*07e0*/  FADD.FTZ R14, R10.reuse, R14 ;  /* 0x0000000e0a0e7221 */ /* 0x040fe40000010000 */
[----:B------:R-:W-:Y:S02]  /*07f0*/  FFMA.FTZ R11, R10, R10, R11 ;  /* 0x0000000a0a0b7223 */ /* 0x000fe4000001000b */
[----:B------:R-:W-:Y:S02]  /*0800*/  FADD.FTZ R13, R13, R14 ;  /* 0x0000000e0d0d7221 */ /* 0x000fe40000010000 */
[----:B------:R-:W-:Y:S01]  /*0810*/  FADD.FTZ R12, R12, R11 ;  /* 0x0000000b0c0c7221 */ /* 0x000fe20000010000 */
[--C-:B---3--:R-:W-:Y:S02]  /*0820*/  HADD2.F32 R10, -RZ, R22.reuse.H1_H1 ;  /* 0x30000016ff0a7230 */ /* 0x108fe40000004100 */
[----:B------:R-:W-:-:S03]  /*0830*/  HADD2.F32 R11, -RZ, R22.H0_H0 ;  /* 0x20000016ff0b7230 */ /* 0x000fc60000004100 */
[----:B------:R-:W-:Y:S02]  /*0840*/  FMUL.FTZ R14, R10, R10 ;  /* 0x0000000a0a0e7220 */ /* 0x000fe40000410000 */
[C---:B------:R-:W-:Y:S02]  /*0850*/  FADD.FTZ R10, R11.reuse, R10 ;  /* 0x0000000a0b0a7221 */ /* 0x040fe40000010000 */
[----:B------:R-:W-:Y:S01]  /*0860*/  FFMA.FTZ R11, R11, R11, R14 ;  /* 0x0000000b0b0b7223 */ /* 0x000fe2000001000e */
[----:B------:R-:W-:-:S05]  /*0870*/  @!P1 MOV R14, R26 ;  /* 0x0000001a000e9202 */ /* 0x000fca0000000f00 */
[----:B------:R-:W-:Y:S02]  /*0880*/  @!P1 IMAD.WIDE.U32 R14, R25, R8, R14 ;  /* 0x00000008190e9225 */ /* 0x000fe400078e000e */
[----:B------:R-:W0:Y:S03]  /*0890*/  @!P1 LDC.64 R8, c[0x0][0x220] ;  /* 0x00008800ff089b82 */ /* 0x000e260000000a00 */
[----:B------:R-:W-:Y:S02]  /*08a0*/  @!P1 IADD3 R23, R15, R23, RZ ;  /* 0x000000170f179210 */ /* 0x000fe40007ffe0ff */
[----:B0-----:R-:W-:-:S04]  /*08b0*/  @!P1 LEA R8, P2, R14, R8, 0x1 ;  /* 0x000000080e089211 */ /* 0x001fc800078408ff */
[----:B------:R-:W-:-:S05]  /*08c0*/  @!P1 LEA.HI.X R9, R14, R9, R23, 0x1, P2 ;  /* 0x000000090e099211 */ /* 0x000fca00010f0c17 */
[----:B------:R-:W2:Y:S01]  /*08d0*/  @!P1 LDG.E R18, desc[UR8][R8.64] ;  /* 0x0000000808129981 */ /* 0x000ea2000c1e1900 */
[----:B------:R-:W-:Y:S01]  /*08e0*/  FADD.FTZ R10, R13, R10 ;  /* 0x0000000a0d0a7221 */ /* 0x000fe20000010000 */
[----:B------:R-:W-:Y:S01]  /*08f0*/  FADD.FTZ R11, R12, R11 ;  /* 0x0000000b0c0b7221 */ /* 0x000fe20000010000 */
[----:B------:R-:W0:Y:S01]  /*0900*/  S2UR UR6, SR_CgaCtaId ;  /* 0x00000000000679c3 */ /* 0x000e220000008800 */
[----:B------:R-:W1:Y:S01]  /*0910*/  S2R R14, SR_LANEID ;  /* 0x00000000000e7919 */ /* 0x000e620000000000 */
[----:B------:R-:W-:Y:S01]  /*0920*/  UMOV UR5, 0x400 ;  /* 0x0000040000057882 */ /* 0x000fe20000000000 */
[----:B------:R-:W-:Y:S01]  /*0930*/  ISETP.NE.AND P2, PT, R2, RZ, PT ;  /* 0x000000ff0200720c */ /* 0x000fe20003f45270 */
[----:B------:R-:W-:Y:S01]  /*0940*/  BSSY B0, `(.L_x_1775) ;  /* 0x0000049000007945 */ /* 0x000fe20003800000 */
[----:B0-----:R-:W-:Y:S01]  /*0950*/  ULEA UR5, UR6, UR5, 0x18 ;  /* 0x0000000506057291 */ /* 0x001fe2000f8ec03f */
[C---:B-1----:R-:W-:Y:S02]  /*0960*/  ISETP.GT.AND P1, PT, R14.reuse, 0x1e, PT ;  /* 0x0000001e0e00780c */ /* 0x042fe40003f24270 */
[----:B------:R-:W-:Y:S01]  /*0970*/  ISETP.NE.AND P3, PT, R14, RZ, PT ;  /* 0x000000ff0e00720c */ /* 0x000fe20003f65270 */
[----:B--2---:R-:W-:-:S02]  /*0980*/  HADD2.F32 R24, -RZ, R18.H1_H1 ;  /* 0x30000012ff187230 */ /* 0x004fc40000004100 */
[----:B------:R-:W-:-:S03]  /*0990*/  HADD2.F32 R15, -RZ, R18.H0_H0 ;  /* 0x20000012ff0f7230 */ /* 0x000fc60000004100 */
[----:B------:R-:W-:Y:S02]  /*09a0*/  FMUL.FTZ R23, R24, R24 ;  /* 0x0000001818177220 */ /* 0x000fe40000410000 */
[C---:B------:R-:W-:Y:S02]  /*09b0*/  FADD.FTZ R13, R15.reuse, R24 ;  /* 0x000000180f0d7221 */ /* 0x040fe40000010000 */
[----:B------:R-:W-:Y:S02]  /*09c0*/  FFMA.FTZ R24, R15, R15, R23 ;  /* 0x0000000f0f187223 */ /* 0x000fe40000010017 */
[----:B------:R-:W-:Y:S02]  /*09d0*/  FADD.FTZ R12, R10, R13 ;  /* 0x0000000d0a0c7221 */ /* 0x000fe40000010000 */
[----:B------:R-:W-:Y:S01]  /*09e0*/  FADD.FTZ R13, R11, R24 ;  /* 0x000000180b0d7221 */ /* 0x000fe20000010000 */
[----:B------:R-:W-:Y:S02]  /*09f0*/  SHF.R.S32.HI R11, RZ, 0x1f, R2 ;  /* 0x0000001fff0b7819 */ /* 0x000fe40000011402 */
[----:B------:R-:W0:Y:S02]  /*0a00*/  SHFL.DOWN PT, R9, R12, 0x1, 0x1f ;  /* 0x08201f000c097f89 */ /* 0x000e2400000e0000 */
[----:B------:R-:W-:-:S02]  /*0a10*/  LEA.HI R11, R11, R2, RZ, 0x5 ;  /* 0x000000020b0b7211 */ /* 0x000fc400078f28ff */
[----:B------:R-:W1:Y:S02]  /*0a20*/  SHFL.DOWN PT, R8, R13, 0x1, 0x1f ;  /* 0x08201f000d087f89 */ /* 0x000e6400000e0000 */
[----:B------:R-:W-:-:S04]  /*0a30*/  SHF.R.S32.HI R11, RZ, 0x5, R11 ;  /* 0x00000005ff0b7819 */ /* 0x000fc8000001140b */
[----:B------:R-:W-:Y:S01]  /*0a40*/  LEA R11, R11, UR5, 0x3 ;  /* 0x000000050b0b7c11 */ /* 0x000fe2000f8e18ff */
        /* <DEDUP_REMOVED lines=29> */
[----:B0-----:R-:W0:Y:S01]  /*0c20*/  LDS.128 R8, [UR5+0x20] ;  /* 0x00002005ff087984 */ /* 0x001e220008000c00 */
[----:B-1----:R-:W-:Y:S01]  /*0c30*/  FADD.FTZ R23, R12, R14 ;  /* 0x0000000e0c177221 */ /* 0x002fe20000010000 */
        /* <DEDUP_REMOVED lines=25> */
.L_x_1776:
[----:B------:R-:W-:Y:S05]  /*0dd0*/  BSYNC B0 ;  /* 0x0000000000007941 */ /* 0x000fea0003800000 */
.L_x_1775:
[----:B------:R-:W1:Y:S02]  /*0de0*/  LDC R10, c[0x0][0xc] ;  /* 0x00000300ff0a7b82 */ /* 0x000e640000000800 */
[----:B-1----:R-:W-:-:S13]  /*0df0*/  ISETP.GE.U32.AND P1, PT, R10, 0x2, PT ;  /* 0x000000020a00780c */ /* 0x002fda0003f26070 */
[----:B------:R-:W-:Y:S05]  /*0e00*/  @!P1 BRA `(.L_x_1777) ;  /* 0x0000000800709947 */ /* 0x000fea0003800000 */
[----:B------:R-:W-:Y:S05]  /*0e10*/  @P2 BRA `(.L_x_1778) ;  /* 0x0000000000742947 */ /* 0x000fea0003800000 */
[----:B------:R-:W1:Y:S01]  /*0e20*/  LDC R23, c[0x0][0x10] ;  /* 0x00000400ff177b82 */ /* 0x000e620000000800 */
[----:B0-----:R-:W0:Y:S01]  /*0e30*/  S2R R11, SR_CTAID.Y ;  /* 0x00000000000b7919 */ /* 0x001e220000002600 */
[C---:B------:R-:W-:Y:S02]  /*0e40*/  LOP3.LUT R8, R6.reuse, 0x1, RZ, 0xc0, !PT ;  /* 0x0000000106087812 */ /* 0x040fe400078ec0ff */
[----:B------:R-:W-:-:S04]  /*0e50*/  LOP3.LUT P1, RZ, R6, 0x2, RZ, 0xc0, !PT ;  /* 0x0000000206ff7812 */ /* 0x000fc8000782c0ff */
[----:B------:R-:W2:Y:S01]  /*0e60*/  LDC.64 R14, c[0x0][0x248] ;  /* 0x00009200ff0e7b82 */ /* 0x000ea20000000a00 */
[----:B-1----:R-:W-:-:S04]  /*0e70*/  IMAD R8, R8, R23, RZ ;  /* 0x0000001708087224 */ /* 0x002fc800078e02ff */
[----:B------:R-:W-:-:S05]  /*0e80*/  IMAD R9, R8, R10, RZ ;  /* 0x0000000a08097224 */ /* 0x000fca00078e02ff */
[----:B------:R-:W-:Y:S01]  /*0e90*/  SHF.L.U32 R9, R9, 0x1, RZ ;  /* 0x0000000109097819 */ /* 0x000fe200000006ff */
[----:B0-----:R-:W-:Y:S01]  /*0ea0*/  IMAD R23, R23, UR7, R11 ;  /* 0x0000000717177c24 */ /* 0x001fe2000f8e020b */
[----:B------:R-:W-:-:S03]  /*0eb0*/  IADD3 R11, R8, R11, RZ ;  /* 0x0000000b080b7210 */ /* 0x000fc60007ffe0ff */
[----:B--2---:R-:W-:Y:S02]  /*0ec0*/  IMAD.WIDE R14, R9, 0x4, R14 ;  /* 0x00000004090e7825 */ /* 0x004fe400078e020e */
[----:B------:R-:W0:Y:S01]  /*0ed0*/  LDC.64 R8, c[0x0][0x240] ;  /* 0x00009000ff087b82 */ /* 0x000e220000000a00 */
[----:B------:R-:W-:Y:S01]  /*0ee0*/  SEL R24, R10, RZ, !P1 ;  /* 0x000000ff0a187207 */ /* 0x000fe20004800000 */
[----:B------:R-:W-:Y:S01]  /*0ef0*/  IMAD.WIDE.U32 R14, R23, 0x8, R14 ;  /* 0x00000008170e7825 */ /* 0x000fe200078e000e */
[----:B------:R-:W-:-:S04]  /*0f00*/  MOV R23, 0xffffffff ;  /* 0xffffffff00177802 */ /* 0x000fc80000000f00 */
[----:B------:R1:W-:Y:S01]  /*0f10*/  STG.E.64 desc[UR8][R14.64], R12 ;  /* 0x0000000c0e007986 */ /* 0x0003e2000c101b08 */
[----:B0-----:R-:W-:Y:S01]  /*0f20*/  IMAD.WIDE.U32 R8, R11, 0x4, R8 ;  /* 0x000000040b087825 */ /* 0x001fe200078e0008 */
[----:B------:R-:W-:Y:S02]  /*0f30*/  SEL R11, R23, 0x1, P1 ;  /* 0x00000001170b7807 */ /* 0x000fe40000800000 */
[----:B------:R-:W-:Y:S01]  /*0f40*/  ISETP.NE.AND P1, PT, R24, -0x1, PT ;  /* 0xffffffff1800780c */ /* 0x000fe20003f25270 */
[----:B------:R-:W-:Y:S06]  /*0f50*/  MEMBAR.ALL.GPU ;  /* 0x0000000000007992 */ /* 0x000fec000000a000 */
[----:B------:R-:W-:-:S00]  /*0f60*/  ERRBAR ;  /* 0x00000000000079ab */ /* 0x000fc00000000000 */
[----:B------:R-:W-:Y:S06]  /*0f70*/  CGAERRBAR ;  /* 0x00000000000075ab */ /* 0x000fec0000000000 */
[----:B------:R1:W-:Y:S01]  /*0f80*/  REDG.E.ADD.S32.STRONG.GPU desc[UR8][R8.64], R11 ;  /* 0x0000000b0800798e */ /* 0x0003e2000c10e388 */
[----:B------:R-:W-:Y:S05]  /*0f90*/  @!P1 BRA `(.L_x_1778) ;  /* 0x0000000000149947 */ /* 0x000fea0003800000 */
.L_x_1779:
[----:B-1----:R-:W2:Y:S04]  /*0fa0*/  LDG.E.STRONG.GPU R11, desc[UR8][R8.64] ;  /* 0x00000008080b7981 */ /* 0x002ea8000c1ef900 */
[----:B--2---:R-:W-:Y:S01]  /*0fb0*/  CCTL.IVALL ;  /* 0x00000000ff00798f */ /* 0x004fe20002000000 */
[----:B------:R-:W-:Y:S05]  /*0fc0*/  YIELD ;  /* 0x0000000000007946 */ /* 0x000fea0003800000 */
[----:B------:R-:W-:-:S13]  /*0fd0*/  ISETP.NE.AND P1, PT, R11, R24, PT ;  /* 0x000000180b00720c */ /* 0x000fda0003f25270 */
[----:B------:R-:W-:Y:S05]  /*0fe0*/  @P1 BRA `(.L_x_1779) ;  /* 0xfffffffc00ec1947 */ /* 0x000fea000383ffff */
.L_x_1778:
[----:B------:R-:W-:Y:S01]  /*0ff0*/  ISETP.NE.AND P1, PT, R10, RZ, PT ;  /* 0x000000ff0a00720c */ /* 0x000fe20003f25270 */
[----:B------:R-:W-:Y:S05]  /*1000*/  WARPSYNC.ALL ;  /* 0x0000000000007948 */ /* 0x000fea0003800000 */
[----:B------:R-:W-:Y:S07]  /*1010*/  BAR.SYNC.DEFER_BLOCKING 0x0 ;  /* 0x0000000000007b1d */ /* 0x000fee0000010000 */
[----:B------:R-:W-:Y:S05]  /*1020*/  @!P1 BRA `(.L_x_1777) ;  /* 0x0000000400e89947 */ /* 0x000fea0003800000 */
[----:B-1----:R-:W-:Y:S01]  /*1030*/  IADD3 R8, R10, -0x1, RZ ;  /* 0xffffffff0a087810 */ /* 0x002fe20007ffe0ff */
[----:B0-----:R-:W-:-:S03]  /*1040*/  HFMA2.MMA R11, -RZ, RZ, 0, 0 ;  /* 0x00000000ff0b7435 */ /* 0x001fc600000001ff */
[----:B------:R-:W-:-:S13]  /*1050*/  ISETP.GE.U32.AND P1, PT, R8, 0x3, PT ;  /* 0x000000030800780c */ /* 0x000fda0003f26070 */
[----:B------:R-:W-:Y:S05]  /*1060*/  @!P1 BRA `(.L_x_1780) ;  /* 0x0000000400089947 */ /* 0x000fea0003800000 */
[----:B------:R-:W-:Y:S02]  /*1070*/  LOP3.LUT R9, R10, 0x3, RZ, 0xc0, !PT ;  /* 0x000000030a097812 */ /* 0x000fe400078ec0ff */
[----:B------:R-:W-:Y:S02]  /*1080*/  MOV R11, RZ ;  /* 0x000000ff000b7202 */ /* 0x000fe40000000f00 */
[----:B------:R-:W-:-:S07]  /*1090*/  IADD3 R14, -R9, R10, RZ ;  /* 0x0000000a090e7210 */ /* 0x000fce0007ffe1ff */
.L_x_1781:
[----:B------:R-:W-:-:S13]  /*10a0*/  ISETP.EQ.OR P1, PT, R11, UR7, P2 ;  /* 0x000000070b007c0c */ /* 0x000fda0009722670 */
[----:B------:R-:W0:Y:S01]  /*10b0*/  @!P1 S2R R25, SR_CTAID.Y ;  /* 0x0000000000199919 */ /* 0x000e220000002600 */
[----:B------:R-:W1:Y:S01]  /*10c0*/  @!P1 LDC R8, c[0x0][0x10] ;  /* 0x00000400ff089b82 */ /* 0x000e620000000800 */
[----:B------:R-:W-:-:S05]  /*10d0*/  @!P1 LOP3.LUT R15, R6, 0x1, RZ, 0xc0, !PT ;  /* 0x00000001060f9812 */ /* 0x000fca00078ec0ff */
[----:B-1----:R-:W-:-:S04]  /*10e0*/  @!P1 IMAD R15, R15, R8, RZ ;  /* 0x000000080f0f9224 */ /* 0x002fc800078e02ff */
[----:B------:R-:W-:Y:S02]  /*10f0*/  @!P1 IMAD R15, R15, R10, RZ ;  /* 0x0000000a0f0f9224 */ /* 0x000fe400078e02ff */
[----:B0-----:R-:W-:Y:S02]  /*1100*/  @!P1 IMAD R25, R8, R11, R25 ;  /* 0x0000000b08199224 */ /* 0x001fe400078e0219 */
[----:B------:R-:W0:Y:S01]  /*1110*/  @!P1 LDC.64 R8, c[0x0][0x248] ;  /* 0x00009200ff089b82 */ /* 0x000e220000000a00 */
[----:B------:R-:W-:-:S05]  /*1120*/  @!P1 SHF.L.U32 R15, R15, 0x1, RZ ;  /* 0x000000010f0f9819 */ /* 0x000fca00000006ff */
[----:B0-----:R-:W-:-:S04]  /*1130*/  @!P1 IMAD.WIDE R8, R15, 0x4, R8 ;  /* 0x000000040f089825 */ /* 0x001fc800078e0208 */
[----:B------:R-:W-:-:S05]  /*1140*/  @!P1 IMAD.WIDE.U32 R24, R25, 0x8, R8 ;  /* 0x0000000819189825 */ /* 0x000fca00078e0008 */
[----:B------:R0:W2:Y:S01]  /*1150*/  @!P1 LDG.E.64 R8, desc[UR8][R24.64] ;  /* 0x0000000818089981 */ /* 0x0000a2000c1e1b00 */
[----:B------:R-:W-:-:S04]  /*1160*/  IADD3 R15, R11, 0x1, RZ ;  /* 0x000000010b0f7810 */ /* 0x000fc80007ffe0ff */
[----:B------:R-:W-:-:S13]  /*1170*/  ISETP.EQ.OR P3, PT, R15, UR7, P2 ;  /* 0x000000070f007c0c */ /* 0x000fda0009762670 */
[----:B0-----:R-:W0:Y:S01]  /*1180*/  @!P3 S2R R24, SR_CTAID.Y ;  /* 0x000000000018b919 */ /* 0x001e220000002600 */
[----:B------:R-:W0:Y:S02]  /*1190*/  @!P3 LDC R23, c[0x0][0x10] ;  /* 0x00000400ff17bb82 */ /* 0x000e240000000800 */
[----:B0-----:R-:W-:Y:S02]  /*11a0*/  @!P3 IMAD R15, R15, R23, R24 ;  /* 0x000000170f0fb224 */ /* 0x001fe400078e0218 */
[----:B--2---:R-:W-:Y:S01]  /*11b0*/  @!P1 FADD.FTZ R12, R12, R8 ;  /* 0x000000080c0c9221 */ /* 0x004fe20000010000 */
[----:B------:R-:W-:Y:S01]  /*11c0*/  @!P3 LOP3.LUT R8, R6, 0x1, RZ, 0xc0, !PT ;  /* 0x000000010608b812 */ /* 0x000fe200078ec0ff */
[----:B------:R-:W-:-:S04]  /*11d0*/  @!P1 FADD.FTZ R13, R13, R9 ;  /* 0x000000090d0d9221 */ /* 0x000fc80000010000 */
[----:B------:R-:W-:Y:S02]  /*11e0*/  @!P3 IMAD R23, R8, R23, RZ ;  /* 0x000000170817b224 */ /* 0x000fe400078e02ff */
[----:B------:R-:W0:Y:S02]  /*11f0*/  @!P3 LDC.64 R8, c[0x0][0x248] ;  /* 0x00009200ff08bb82 */ /* 0x000e240000000a00 */
[----:B------:R-:W-:-:S05]  /*1200*/  @!P3 IMAD R23, R23, R10, RZ ;  /* 0x0000000a1717b224 */ /* 0x000fca00078e02ff */
        /* <DEDUP_REMOVED lines=40> */
.L_x_1780:
[----:B------:R-:W-:-:S13]  /*1490*/  LOP3.LUT P1, R14, R10, 0x3, RZ, 0xc0, !PT ;  /* 0x000000030a0e7812 */ /* 0x000fda000782c0ff */
[----:B------:R-:W-:Y:S05]  /*14a0*/  @!P1 BRA `(.L_x_1777) ;  /* 0x0000000000c89947 */ /* 0x000fea0003800000 */
[----:B------:R-:W-:Y:S01]  /*14b0*/  ISETP.EQ.OR P1, PT, R11, UR7, P2 ;  /* 0x000000070b007c0c */ /* 0x000fe20009722670 */
[----:B------:R-:W-:Y:S01]  /*14c0*/  BSSY B0, `(.L_x_1782) ;  /* 0x0000010000007945 */ /* 0x000fe20003800000 */
[----:B------:R-:W-:-:S11]  /*14d0*/  ISETP.NE.AND P3, PT, R14, 0x1, PT ;  /* 0x000000010e00780c */ /* 0x000fd60003f65270 */
[----:B------:R-:W-:Y:S05]  /*14e0*/  @P1 BRA `(.L_x_1783) ;  /* 0x0000000000341947 */ /* 0x000fea0003800000 */
[----:B------:R-:W0:Y:S01]  /*14f0*/  S2R R24, SR_CTAID.Y ;  /* 0x0000000000187919 */ /* 0x000e220000002600 */
[----:B------:R-:W1:Y:S01]  /*1500*/  LDC.64 R8, c[0x0][0x248] ;  /* 0x00009200ff087b82 */ /* 0x000e620000000a00 */
[----:B------:R-:W-:Y:S01]  /*1510*/  LOP3.LUT R15, R6, 0x1, RZ, 0xc0, !PT ;  /* 0x00000001060f7812 */ /* 0x000fe200078ec0ff */
[----:B------:R-:W-:-:S04]  /*1520*/  ULDC UR5, c[0x0][0x10] ;  /* 0x0000040000057ab9 */ /* 0x000fc80000000800 */
[----:B------:R-:W-:-:S04]  /*1530*/  IMAD R15, R15, UR5, RZ ;  /* 0x000000050f0f7c24 */ /* 0x000fc8000f8e02ff */
[----:B------:R-:W-:-:S05]  /*1540*/  IMAD R15, R15, R10, RZ ;  /* 0x0000000a0f0f7224 */ /* 0x000fca00078e02ff */
[----:B------:R-:W-:-:S05]  /*1550*/  SHF.L.U32 R15, R15, 0x1, RZ ;  /* 0x000000010f0f7819 */ /* 0x000fca00000006ff */
[----:B-1----:R-:W-:-:S04]  /*1560*/  IMAD.WIDE R8, R15, 0x4, R8 ;  /* 0x000000040f087825 */ /* 0x002fc800078e0208 */
[----:B0-----:R-:W-:-:S04]  /*1570*/  IMAD R15, R11, UR5, R24 ;  /* 0x000000050b0f7c24 */ /* 0x001fc8000f8e0218 */
[----:B------:R-:W-:-:S06]  /*1580*/  IMAD.WIDE.U32 R8, R15, 0x8, R8 ;  /* 0x000000080f087825 */ /* 0x000fcc00078e0008 */
[----:B------:R-:W2:Y:S02]  /*1590*/  LDG.E.64 R8, desc[UR8][R8.64] ;  /* 0x0000000808087981 */ /* 0x000ea4000c1e1b00 */
[----:B--2---:R-:W-:Y:S01]  /*15a0*/  FADD.FTZ R12, R12, R8 ;  /* 0x000000080c0c7221 */ /* 0x004fe20000010000 */
[----:B------:R-:W-:-:S07]  /*15b0*/  FADD.FTZ R13, R13, R9 ;  /* 0x000000090d0d7221 */ /* 0x000fce0000010000 */
.L_x_1783:
[----:B------:R-:W-:Y:S05]  /*15c0*/  BSYNC B0 ;  /* 0x0000000000007941 */ /* 0x000fea0003800000 */
.L_x_1782:
[----:B------:R-:W-:Y:S05]  /*15d0*/  @!P3 BRA `(.L_x_1777) ;  /* 0x00000000007cb947 */ /* 0x000fea0003800000 */
[C---:B------:R-:W-:Y:S02]  /*15e0*/  IADD3 R24, R11.reuse, 0x1, RZ ;  /* 0x000000010b187810 */ /* 0x040fe40007ffe0ff */
[----:B------:R-:W-:Y:S02]  /*15f0*/  IADD3 R8, R11, 0x2, RZ ;  /* 0x000000020b087810 */ /* 0x000fe40007ffe0ff */
[----:B------:R-:W-:Y:S02]  /*1600*/  ISETP.EQ.OR P3, PT, R24, UR7, P2 ;  /* 0x0000000718007c0c */ /* 0x000fe40009762670 */
[----:B------:R-:W-:-:S04]  /*1610*/  ISETP.EQ.OR P1, PT, R8, UR7, P2 ;  /* 0x0000000708007c0c */ /* 0x000fc80009722670 */
[----:B------:R-:W-:-:S07]  /*1620*/  ISETP.EQ.OR P1, PT, R14, 0x2, P1 ;  /* 0x000000020e00780c */ /* 0x000fce0000f22670 */
[----:B------:R-:W0:Y:S01]  /*1630*/  @!P3 S2R R15, SR_CTAID.Y ;  /* 0x00000000000fb919 */ /* 0x000e220000002600 */
[----:B------:R-:W0:Y:S05]  /*1640*/  @!P3 LDC R11, c[0x0][0x10] ;  /* 0x00000400ff0bbb82 */ /* 0x000e2a0000000800 */
[----:B------:R-:W1:Y:S03]  /*1650*/  @!P1 S2R R14, SR_CTAID.Y ;  /* 0x00000000000e9919 */ /* 0x000e660000002600 */
[----:B------:R-:W1:Y:S01]  /*1660*/  @!P1 LDC R9, c[0x0][0x10] ;  /* 0x00000400ff099b82 */ /* 0x000e620000000800 */
[----:B0-----:R-:W-:Y:S01]  /*1670*/  @!P3 IMAD R15, R24, R11, R15 ;  /* 0x0000000b180fb224 */ /* 0x001fe200078e020f */
[----:B------:R-:W-:-:S05]  /*1680*/  @!P3 LOP3.LUT R24, R6, 0x1, RZ, 0xc0, !PT ;  /* 0x000000010618b812 */ /* 0x000fca00078ec0ff */
[----:B------:R-:W-:Y:S01]  /*1690*/  @!P3 IMAD R11, R24, R11, RZ ;  /* 0x0000000b180bb224 */ /* 0x000fe200078e02ff */
[----:B------:R-:W-:Y:S01]  /*16a0*/  @!P1 LOP3.LUT R24, R6, 0x1, RZ, 0xc0, !PT ;  /* 0x0000000106189812 */ /* 0x000fe200078ec0ff */
[-C--:B-1----:R-:W-:Y:S02]  /*16b0*/  @!P1 IMAD R14, R8, R9.reuse, R14 ;  /* 0x00000009080e9224 */ /* 0x082fe400078e020e */
[-C--:B------:R-:W-:Y:S02]  /*16c0*/  @!P3 IMAD R11, R11, R10.reuse, RZ ;  /* 0x0000000a0b0bb224 */ /* 0x080fe400078e02ff */
[----:B------:R-:W-:Y:S02]  /*16d0*/  @!P1 IMAD R23, R24, R9, RZ ;  /* 0x0000000918179224 */ /* 0x000fe400078e02ff */
[----:B------:R-:W0:Y:S01]  /*16e0*/  @!P3 LDC.64 R8, c[0x0][0x248] ;  /* 0x00009200ff08bb82 */ /* 0x000e220000000a00 */
[----:B------:R-:W-:Y:S01]  /*16f0*/  @!P3 SHF.L.U32 R11, R11, 0x1, RZ ;  /* 0x000000010b0bb819 */ /* 0x000fe200000006ff */
[----:B------:R-:W-:-:S05]  /*1700*/  @!P1 IMAD R23, R23, R10, RZ ;  /* 0x0000000a17179224 */ /* 0x000fca00078e02ff */
[----:B------:R-:W-:Y:S01]  /*1710*/  @!P1 SHF.L.U32 R23, R23, 0x1, RZ ;  /* 0x0000000117179819 */ /* 0x000fe200000006ff */
[----:B0-----:R-:W-:Y:S02]  /*1720*/  @!P3 IMAD.WIDE R10, R11, 0x4, R8 ;  /* 0x000000040b0ab825 */ /* 0x001fe400078e0208 */
[----:B------:R-:W0:Y:S02]  /*1730*/  @!P1 LDC.64 R8, c[0x0][0x248] ;  /* 0x00009200ff089b82 */ /* 0x000e240000000a00 */
[----:B------:R-:W-:-:S04]  /*1740*/  @!P3 IMAD.WIDE.U32 R24, R15, 0x8, R10 ;  /* 0x000000080f18b825 */ /* 0x000fc800078e000a */
[----:B0-----:R-:W-:-:S04]  /*1750*/  @!P1 IMAD.WIDE R8, R23, 0x4, R8 ;  /* 0x0000000417089825 */ /* 0x001fc800078e0208 */
[----:B------:R-:W-:Y:S02]  /*1760*/  @!P1 IMAD.WIDE.U32 R10, R14, 0x8, R8 ;  /* 0x000000080e0a9825 */ /* 0x000fe400078e0008 */
[----:B------:R-:W2:Y:S04]  /*1770*/  @!P3 LDG.E.64 R8, desc[UR8][R24.64] ;  /* 0x000000081808b981 */ /* 0x000ea8000c1e1b00 */
[----:B------:R-:W3:Y:S01]  /*1780*/  @!P1 LDG.E.64 R10, desc[UR8][R10.64] ;  /* 0x000000080a0a9981 */ /* 0x000ee2000c1e1b00 */
[----:B--2---:R-:W-:Y:S01]  /*1790*/  @!P3 FADD.FTZ R12, R12, R8 ;  /* 0x000000080c0cb221 */ /* 0x004fe20000010000 */
[----:B------:R-:W-:-:S03]  /*17a0*/  @!P3 FADD.FTZ R13, R13, R9 ;  /* 0x000000090d0db221 */ /* 0x000fc60000010000 */
[----:B---3--:R-:W-:Y:S01]  /*17b0*/  @!P1 FADD.FTZ R12, R12, R10 ;  /* 0x0000000a0c0c9221 */ /* 0x008fe20000010000 */
[----:B------:R-:W-:-:S07]  /*17c0*/  @!P1 FADD.FTZ R13, R13, R11 ;  /* 0x0000000b0d0d9221 */ /* 0x000fce0000010000 */
.L_x_1777:
[----:B------:R-:W-:Y:S01]  /*17d0*/  ULDC.64 UR10, c[0x0][0x218] ;  /* 0x00008600000a7ab9 */ /* 0x000fe20000000a00 */
[C---:B------:R-:W-:Y:S01]  /*17e0*/  LOP3.LUT P1, RZ, R2.reuse, UR7, RZ, 0xfc, !PT ;  /* 0x0000000702ff7c12 */ /* 0x040fe2000f82fcff */
[----:B------:R-:W2:Y:S01]  /*17f0*/  S2UR UR6, SR_CgaCtaId ;  /* 0x00000000000679c3 */ /* 0x000ea20000008800 */
[----:B------:R-:W-:Y:S01]  /*1800*/  ISETP.EQ.U32.AND P3, PT, RZ, UR10, PT ;  /* 0x0000000aff007c0c */ /* 0x000fe2000bf62070 */
[----:B------:R-:W-:Y:S01]  /*1810*/  UMOV UR5, 0x400 ;  /* 0x0000040000057882 */ /* 0x000fe20000000000 */
[----:B-1----:R-:W-:Y:S02]  /*1820*/  IMAD.WIDE.U32 R8, R2, -0x55555555, RZ ;  /* 0xaaaaaaab02087825 */ /* 0x002fe400078e00ff */
[----:B------:R-:W-:Y:S01]  /*1830*/  ISETP.EQ.OR.EX P1, PT, RZ, UR11, P1, P3 ;  /* 0x0000000bff007c0c */ /* 0x000fe20008f22730 */
[----:B------:R-:W-:Y:S02]  /*1840*/  ULDC.64 UR10, c[0x0][0x278] ;  /* 0x00009e00000a7ab9 */ /* 0x000fe40000000a00 */
[----:B------:R-:W-:Y:S01]  /*1850*/  SHF.R.U32.HI R23, RZ, 0x2, R9 ;  /* 0x00000002ff177819 */ /* 0x000fe20000011609 */
[----:B0-----:R-:W0:Y:S04]  /*1860*/  LDC.64 R10, c[0x0][0x228] ;  /* 0x00008a00ff0a7b82 */ /* 0x001e280000000a00 */
[----:B------:R-:W-:-:S04]  /*1870*/  IMAD R23, R23, -0x6, R2 ;  /* 0xfffffffa17177824 */ /* 0x000fc800078e0202 */
[----:B------:R-:W1:Y:S01]  /*1880*/  LDC.64 R8, c[0x0][0x230] ;  /* 0x00008c00ff087b82 */ /* 0x000e620000000a00 */
[----:B------:R-:W-:-:S04]  /*1890*/  SHF.L.U32 R23, R23, 0x1, RZ ;  /* 0x0000000117177819 */ /* 0x000fc800000006ff */
[----:B------:R-:W-:Y:S01]  /*18a0*/  IADD3 R23, R23, R0, RZ ;  /* 0x0000000017177210 */ /* 0x000fe20007ffe0ff */
[----:B--2---:R-:W-:Y:S02]  /*18b0*/  ULEA UR5, UR6, UR5, 0x18 ;  /* 0x0000000506057291 */ /* 0x004fe4000f8ec03f */
[----:B------:R-:W2:Y:S01]  /*18c0*/  @!P1 LDC.64 R14, c[0x0][0x218] ;  /* 0x00008600ff0e9b82 */ /* 0x000ea20000000a00 */
[----:B------:R-:W-:Y:S02]  /*18d0*/  ULDC UR6, c[0x0][0x2a4] ;  /* 0x0000a90000067ab9 */ /* 0x000fe40000000800 */
[----:B------:R-:W-:Y:S01]  /*18e0*/  @!P1 FMUL.FTZ R25, R13, UR6 ;  /* 0x000000060d199c20 */ /* 0x000fe20008410000 */
[----:B------:R-:W-:-:S03]  /*18f0*/  @!P1 FMUL.FTZ R24, R12, UR6 ;  /* 0x000000060c189c20 */ /* 0x000fc60008410000 */
[----:B------:R1:W-:Y:S01]  /*1900*/  @!P2 STS.64 [UR5+0x78], R12 ;  /* 0x0000780cff00a988 */ /* 0x0003e20008000a05 */
[----:B0-----:R-:W-:-:S04]  /*1910*/  IMAD.WIDE R10, R23, 0x4, R10 ;  /* 0x00000004170a7825 */ /* 0x001fc800078e020a */
[----:B-1----:R-:W-:-:S04]  /*1920*/  IMAD.WIDE R12, R23, 0x4, R8 ;  /* 0x00000004170c7825 */ /* 0x002fc800078e0208 */
[----:B--2---:R-:W-:-:S05]  /*1930*/  @!P1 IMAD.WIDE R14, R20, 0x8, R14 ;  /* 0x00000008140e9825 */ /* 0x004fca00078e020e */
[----:B------:R0:W-:Y:S01]  /*1940*/  @!P1 STG.E.64 desc[UR8][R14.64], R24 ;  /* 0x000000180e009986 */ /* 0x0001e2000c101b08 */
[----:B------:R-:W-:Y:S06]  /*1950*/  BAR.SYNC.DEFER_BLOCKING 0x0 ;  /* 0x0000000000007b1d */ /* 0x000fec0000010000 */
[----:B------:R-:W2:Y:S04]  /*1960*/  LDG.E.64 R8, desc[UR8][R10.64] ;  /* 0x000000080a087981 */ /* 0x000ea8000c1e1b00 */
[----:B------:R-:W1:Y:S01]  /*1970*/  LDS.64 R14, [UR5+0x78] ;  /* 0x00007805ff0e7984 */ /* 0x000e620008000a00 */
[----:B0-----:R-:W-:Y:S01]  /*1980*/  HADD2.F32 R25, -RZ, R19.H0_H0 ;  /* 0x20000013ff197230 */ /* 0x001fe20000004100 */
[----:B------:R-:W-:-:S02]  /*1990*/  ULDC.U8 UR5, c[0x0][0x28c] ;  /* 0x0000a30000057ab9 */ /* 0x000fc40000000000 */
[----:B------:R0:W2:Y:S01]  /*19a0*/  LDG.E.64 R10, desc[UR8][R12.64] ;  /* 0x000000080c0a7981 */ /* 0x0000a2000c1e1b00 */
[----:B------:R-:W-:Y:S01]  /*19b0*/  ISETP.NE.AND P4, PT, RZ, UR5, PT ;  /* 0x00000005ff007c0c */ /* 0x000fe2000bf85270 */
[----:B------:R-:W-:Y:S01]  /*19c0*/  HADD2.F32 R19, -RZ, R19.H1_H1 ;  /* 0x30000013ff137230 */ /* 0x000fe20000004100 */
[----:B------:R-:W-:Y:S02]  /*19d0*/  ISETP.GE.U32.AND P2, PT, R7, UR10, PT ;  /* 0x0000000a07007c0c */ /* 0x000fe4000bf46070 */
[----:B------:R-:W-:Y:S02]  /*19e0*/  ISETP.GE.U32.AND P3, PT, R16, UR10, PT ;  /* 0x0000000a10007c0c */ /* 0x000fe4000bf66070 */
[----:B------:R-:W-:Y:S02]  /*19f0*/  ISETP.GE.AND.EX P2, PT, R17, UR11, PT, P2 ;  /* 0x0000000b11007c0c */ /* 0x000fe4000bf46320 */
[----:B------:R-:W-:Y:S01]  /*1a00*/  ISETP.GE.AND.EX P3, PT, R3, UR11, PT, P3 ;  /* 0x0000000b03007c0c */ /* 0x000fe2000bf66330 */
[----:B0-----:R-:W-:Y:S01]  /*1a10*/  HADD2.F32 R13, -RZ, R18.H0_H0 ;  /* 0x20000012ff0d7230 */ /* 0x001fe20000004100 */
[----:B------:R-:W-:-:S02]  /*1a20*/  ISETP.GT.U32.OR P2, PT, R2, 0x17f, P2 ;  /* 0x0000017f0200780c */ /* 0x000fc40001744470 */
[----:B------:R-:W-:Y:S01]  /*1a30*/  ISETP.GT.U32.OR P3, PT, R2, 0x17f, P3 ;  /* 0x0000017f0200780c */ /* 0x000fe20001f64470 */
[----:B-1----:R-:W-:Y:S01]  /*1a40*/  FMUL.FTZ R24, R14, UR6 ;  /* 0x000000060e187c20 */ /* 0x002fe20008410000 */
[----:B------:R-:W-:-:S03]  /*1a50*/  HADD2.F32 R14, -RZ, R22.H0_H0 ;  /* 0x20000016ff0e7230 */ /* 0x000fc60000004100 */
[----:B------:R-:W-:-:S04]  /*1a60*/  FMUL.FTZ R0, R24, R24 ;  /* 0x0000001818007220 */ /* 0x000fc80000410000 */
[----:B------:R-:W-:Y:S01]  /*1a70*/  FFMA.FTZ R0, R15, UR6, -R0 ;  /* 0x000000060f007c23 */ /* 0x000fe20008010800 */
[--C-:B------:R-:W-:Y:S02]  /*1a80*/  HADD2.F32 R15, -RZ, R21.reuse.H0_H0 ;  /* 0x20000015ff0f7230 */ /* 0x100fe40000004100 */
[----:B------:R-:W-:Y:S02]  /*1a90*/  HADD2.F32 R21, -RZ, R21.H1_H1 ;  /* 0x30000015ff157230 */ /* 0x000fe40000004100 */
[----:B------:R-:W-:Y:S01]  /*1aa0*/  FSETP.GTU.FTZ.AND P1, PT, R0, RZ, PT ;  /* 0x000000ff0000720b */ /* 0x000fe20003f3c000 */
[--C-:B------:R-:W-:Y:S01]  /*1ab0*/  FADD.FTZ R12, R15, -R24.reuse ;  /* 0x800000180f0c7221 */ /* 0x100fe20000010000 */
[----:B------:R-:W-:-:S11]  /*1ac0*/  FADD.FTZ R15, R25, -R24 ;  /* 0x80000018190f7221 */ /* 0x000fd60000010000 */
[----:B------:R-:W0:Y:S02]  /*1ad0*/  @P1 LDC R23, c[0x0][0x238] ;  /* 0x00008e00ff171b82 */ /* 0x000e240000000800 */
[----:B0-----:R-:W-:Y:S01]  /*1ae0*/  @P1 FADD.FTZ R0, R0, R23 ;  /* 0x0000001700001221 */ /* 0x001fe20000010000 */
[----:B------:R-:W-:-:S06]  /*1af0*/  MOV R23, 0x3f800000 ;  /* 0x3f80000000177802 */ /* 0x000fcc0000000f00 */
[----:B------:R0:W1:Y:S02]  /*1b00*/  @P1 MUFU.RSQ R23, R0 ;  /* 0x0000000000171308 */ /* 0x0000640000001400 */
[--C-:B0-----:R-:W-:Y:S01]  /*1b10*/  FADD.FTZ R0, R14, -R24.reuse ;  /* 0x800000180e007221 */ /* 0x101fe20000010000 */
[----:B------:R-:W-:Y:S01]  /*1b20*/  FADD.FTZ R14, R13, -R24 ;  /* 0x800000180d0e7221 */ /* 0x000fe20000010000 */
[-C--:B-1----:R-:W-:Y:S01]  /*1b30*/  FMUL.FTZ R15, R15, R23.reuse ;  /* 0x000000170f0f7220 */ /* 0x082fe20000410000 */
[-C--:B------:R-:W-:Y:S01]  /*1b40*/  FMUL.FTZ R13, R12, R23.reuse ;  /* 0x000000170c0d7220 */ /* 0x080fe20000410000 */
[-C--:B------:R-:W-:Y:S01]  /*1b50*/  FMUL.FTZ R25, R0, R23.reuse ;  /* 0x0000001700197220 */ /* 0x080fe20000410000 */
[----:B------:R-:W-:Y:S01]  /*1b60*/  FMUL.FTZ R14, R14, R23 ;  /* 0x000000170e0e7220 */ /* 0x000fe20000410000 */
[C-C-:B--2---:R-:W-:Y:S01]  /*1b70*/  FFMA.FTZ R12, R8.reuse, R15, R10.reuse ;  /* 0x0000000f080c7223 */ /* 0x144fe2000001000a */
[----:B------:R-:W-:Y:S02]  /*1b80*/  HADD2.F32 R15, -RZ, R22.H1_H1 ;  /* 0x30000016ff0f7230 */ /* 0x000fe40000004100 */
[----:B------:R-:W-:Y:S01]  /*1b90*/  FFMA.FTZ R0, R8, R25, R10 ;  /* 0x0000001908007223 */ /* 0x000fe2000001000a */
[----:B------:R-:W-:-:S02]  /*1ba0*/  HADD2.F32 R25, -RZ, R18.H1_H1 ;  /* 0x30000012ff197230 */ /* 0x000fc40000004100 */
[C-C-:B------:R-:W-:Y:S01]  /*1bb0*/  FFMA.FTZ R13, R8.reuse, R13, R10.reuse ;  /* 0x0000000d080d7223 */ /* 0x140fe2000001000a */
[----:B------:R-:W-:Y:S01]  /*1bc0*/  FFMA.FTZ R14, R8, R14, R10 ;  /* 0x0000000e080e7223 */ /* 0x000fe2000001000a */
[--C-:B------:R-:W-:Y:S01]  /*1bd0*/  FADD.FTZ R22, R15, -R24.reuse ;  /* 0x800000180f167221 */ /* 0x100fe20000010000 */
[----:B------:R-:W-:Y:S01]  /*1be0*/  IADD3 R15, R4, 0xc0, RZ ;  /* 0x000000c0040f7810 */ /* 0x000fe20007ffe0ff */
[--C-:B------:R-:W-:Y:S01]  /*1bf0*/  FADD.FTZ R8, R21, -R24.reuse ;  /* 0x8000001815087221 */ /* 0x100fe20000010000 */
[--C-:B------:R-:W-:Y:S01]  /*1c00*/  FADD.FTZ R10, R19, -R24.reuse ;  /* 0x80000018130a7221 */ /* 0x100fe20000010000 */
[----:B------:R-:W-:Y:S01]  /*1c10*/  FADD.FTZ R24, R25, -R24 ;  /* 0x8000001819187221 */ /* 0x000fe20000010000 */
[----:B------:R-:W-:Y:S01]  /*1c20*/  ISETP.GE.U32.AND P1, PT, R15, UR10, PT ;  /* 0x0000000a0f007c0c */ /* 0x000fe2000bf26070 */
[-C--:B------:R-:W-:Y:S01]  /*1c30*/  FMUL.FTZ R22, R22, R23.reuse ;  /* 0x0000001716167220 */ /* 0x080fe20000410000 */
[----:B------:R-:W-:Y:S01]  /*1c40*/  SHF.R.S32.HI R18, RZ, 0x1f, R15 ;  /* 0x0000001fff127819 */ /* 0x000fe2000001140f */
[-C--:B------:R-:W-:Y:S01]  /*1c50*/  FMUL.FTZ R10, R10, R23.reuse ;  /* 0x000000170a0a7220 */ /* 0x080fe20000410000 */
[-C--:B------:R-:W-:Y:S01]  /*1c60*/  FMUL.FTZ R24, R24, R23.reuse ;  /* 0x0000001718187220 */ /* 0x080fe20000410000 */
[----:B------:R-:W-:Y:S01]  /*1c70*/  FMUL.FTZ R8, R8, R23 ;  /* 0x0000001708087220 */ /* 0x000fe20000410000 */
[----:B------:R-:W-:Y:S01]  /*1c80*/  ISETP.GE.AND.EX P1, PT, R18, UR11, PT, P1 ;  /* 0x0000000b12007c0c */ /* 0x000fe2000bf26310 */
[C-C-:B------:R-:W-:Y:S01]  /*1c90*/  FFMA.FTZ R21, R9.reuse, R22, R11.reuse ;  /* 0x0000001609157223 */ /* 0x140fe2000001000b */
[C-C-:B------:R-:W-:Y:S01]  /*1ca0*/  FFMA.FTZ R19, R9.reuse, R10, R11.reuse ;  /* 0x0000000a09137223 */ /* 0x140fe2000001000b */
[C-C-:B------:R-:W-:Y:S01]  /*1cb0*/  FFMA.FTZ R23, R9.reuse, R24, R11.reuse ;  /* 0x0000001809177223 */ /* 0x140fe2000001000b */
        /* <DEDUP_REMOVED lines=13> */
.L_x_1784:
[----:B------:R-:W-:Y:S04]  /*1d90*/  BSSY B0, `(.L_x_1785) ;  /* 0x000000e000007945 */ /* 0x000fe80003800000 */
[----:B------:R-:W-:Y:S05]  /*1da0*/  @!P0 BRA `(.L_x_1786) ;  /* 0x0000000000308947 */ /* 0x000fea0003800000 */
[----:B------:R-:W-:Y:S01]  /*1db0*/  ULDC.64 UR10, c[0x0][0x270] ;  /* 0x00009c00000a7ab9 */ /* 0x000fe20000000a00 */
[----:B------:R-:W-:Y:S01]  /*1dc0*/  MOV R8, R26 ;  /* 0x0000001a00087202 */ /* 0x000fe20000000f00 */
[----:B------:R-:W-:Y:S01]  /*1dd0*/  IMAD R11, R5, UR10, RZ ;  /* 0x0000000a050b7c24 */ /* 0x000fe2000f8e02ff */
[----:B------:R-:W-:Y:S02]  /*1de0*/  MOV R9, R29 ;  /* 0x0000001d00097202 */ /* 0x000fe40000000f00 */
[----:B------:R-:W-:Y:S01]  /*1df0*/  F2FP.F16.F32.PACK_AB R13, R22, R13 ;  /* 0x0000000d160d723e */ /* 0x000fe200000000ff */
[C---:B------:R-:W-:Y:S02]  /*1e00*/  IMAD R11, R4.reuse, UR11, R11 ;  /* 0x0000000b040b7c24 */ /* 0x040fe4000f8e020b */
[----:B------:R-:W-:Y:S01]  /*1e10*/  IMAD.WIDE.U32 R8, R4, UR10, R8 ;  /* 0x0000000a04087c25 */ /* 0x000fe2000f8e0008 */
[----:B------:R-:W-:-:S04]  /*1e20*/  ULDC.64 UR10, c[0x0][0x210] ;  /* 0x00008400000a7ab9 */ /* 0x000fc80000000a00 */
[----:B------:R-:W-:Y:S02]  /*1e30*/  IADD3 R11, R9, R11, RZ ;  /* 0x0000000b090b7210 */ /* 0x000fe40007ffe0ff */
[----:B------:R-:W-:-:S04]  /*1e40*/  LEA R10, P5, R8, UR10, 0x1 ;  /* 0x0000000a080a7c11 */ /* 0x000fc8000f8a08ff */
[----:B------:R-:W-:-:S05]  /*1e50*/  LEA.HI.X R11, R8, UR11, R11, 0x1, P5 ;  /* 0x0000000b080b7c11 */ /* 0x000fca000a8f0c0b */
[----:B------:R0:W-:Y:S04]  /*1e60*/  STG.E desc[UR8][R10.64], R13 ;  /* 0x0000000d0a007986 */ /* 0x0001e8000c101908 */
.L_x_1786:
[----:B------:R-:W-:Y:S05]  /*1e70*/  BSYNC B0 ;  /* 0x0000000000007941 */ /* 0x000fea0003800000 */
.L_x_1785:
        /* <DEDUP_REMOVED lines=11> */
.L_x_1787:
[----:B------:R-:W-:Y:S04]  /*1f30*/  BSSY B0, `(.L_x_1788) ;  /* 0x000000e000007945 */ /* 0x000fe80003800000 */
[----:B------:R-:W-:Y:S05]  /*1f40*/  @P2 BRA `(.L_x_1789) ;  /* 0x0000000000302947 */ /* 0x000fea0003800000 */
[----:B------:R-:W-:Y:S01]  /*1f50*/  ULDC.64 UR10, c[0x0][0x270] ;  /* 0x00009c00000a7ab9 */ /* 0x000fe20000000a00 */
[----:B------:R-:W-:Y:S01]  /*1f60*/  MOV R8, R26 ;  /* 0x0000001a00087202 */ /* 0x000fe20000000f00 */
[----:B0-----:R-:W-:Y:S01]  /*1f70*/  IMAD R10, R17, UR10, RZ ;  /* 0x0000000a110a7c24 */ /* 0x001fe2000f8e02ff */
        /* <DEDUP_REMOVED lines=9> */
.L_x_1789:
[----:B------:R-:W-:Y:S05]  /*2010*/  BSYNC B0 ;  /* 0x0000000000007941 */ /* 0x000fea0003800000 */
.L_x_1788:
[----:B------:R-:W-:Y:S05]  /*2020*/  @!P4 BRA `(.L_x_1790) ;  /* 0x000000000028c947 */ /* 0x000fea0003800000 */
        /* <DEDUP_REMOVED lines=10> */
.L_x_1790:
[----:B------:R-:W-:Y:S04]  /*20d0*/  BSSY B0, `(.L_x_1791) ;  /* 0x000000e000007945 */ /* 0x000fe80003800000 */
        /* <DEDUP_REMOVED lines=9> */
[----:B01----:R-:W-:-:S02]  /*2170*/  LEA R10, P2, R8, UR10, 0x1 ;  /* 0x0000000a080a7c11 */ /* 0x003fc4000f8408ff */
[----:B------:R-:W-:-:S04]  /*2180*/  IADD3 R3, R9, R3, RZ ;  /* 0x0000000309037210 */ /* 0x000fc80007ffe0ff */
[----:B------:R-:W-:-:S05]  /*2190*/  LEA.HI.X R11, R8, UR11, R3, 0x1, P2 ;  /* 0x0000000b080b7c11 */ /* 0x000fca00090f0c03 */
[----:B------:R2:W-:Y:S02]  /*21a0*/  STG.E desc[UR8][R10.64], R21 ;  /* 0x000000150a007986 */ /* 0x0005e4000c101908 */
.L_x_1792:
[----:B------:R-:W-:Y:S05]  /*21b0*/  BSYNC B0 ;  /* 0x0000000000007941 */ /* 0x000fea0003800000 */
.L_x_1791:
[----:B------:R-:W-:Y:S05]  /*21c0*/  @!P4 BRA `(.L_x_1793) ;  /* 0x000000000028c947 */ /* 0x000fea0003800000 */
[----:B------:R-:W-:Y:S01]  /*21d0*/  FMUL.FTZ R0, R14, -1.4426950216293334961 ;  /* 0xbfb8aa3b0e007820 */ /* 0x000fe20000410000 */
[----:B------:R-:W-:-:S05]  /*21e0*/  FMUL.FTZ R8, R23, -1.4426950216293334961 ;  /* 0xbfb8aa3b17087820 */ /* 0x000fca0000410000 */
[----:B------:R-:W3:Y:S08]  /*21f0*/  MUFU.EX2 R0, R0 ;  /* 0x0000000000007308 */ /* 0x000ef00000000800 */
[----:B------:R-:W4:Y:S01]  /*2200*/  MUFU.EX2 R8, R8 ;  /* 0x0000000800087308 */ /* 0x000f220000000800 */
[----:B---3--:R-:W-:-:S07]  /*2210*/  FADD.FTZ R3, R0, 1 ;  /* 0x3f80000000037421 */ /* 0x008fce0000010000 */
[----:B------:R-:W3:Y:S01]  /*2220*/  MUFU.RCP R3, R3 ;  /* 0x0000000300037308 */ /* 0x000ee20000001000 */
[----:B----4-:R-:W-:-:S07]  /*2230*/  FADD.FTZ R9, R8, 1 ;  /* 0x3f80000008097421 */ /* 0x010fce0000010000 */
[----:B012---:R-:W0:Y:S01]  /*2240*/  MUFU.RCP R10, R9 ;  /* 0x00000009000a7308 */ /* 0x007e220000001000 */
[----:B---3--:R-:W-:Y:S01]  /*2250*/  FMUL.FTZ R14, R14, R3 ;  /* 0x000000030e0e7220 */ /* 0x008fe20000410000 */
[----:B0-----:R-:W-:-:S07]  /*2260*/  FMUL.FTZ R23, R23, R10 ;  /* 0x0000000a17177220 */ /* 0x001fce0000410000 */
.L_x_1793:
[----:B------:R-:W-:Y:S04]  /*2270*/  BSSY B0, `(.L_x_1794) ;  /* 0x000000e000007945 */ /* 0x000fe80003800000 */
[----:B------:R-:W-:Y:S05]  /*2280*/  @P1 BRA `(.L_x_1795) ;  /* 0x0000000000301947 */ /* 0x000fea0003800000 */
[----:B------:R-:W-:Y:S01]  /*2290*/  ULDC.64 UR10, c[0x0][0x270] ;  /* 0x00009c00000a7ab9 */ /* 0x000fe20000000a00 */
[----:B------:R-:W-:Y:S01]  /*22a0*/  MOV R8, R26 ;  /* 0x0000001a00087202 */ /* 0x000fe20000000f00 */
[----:B------:R-:W-:Y:S01]  /*22b0*/  IMAD R18, R18, UR10, RZ ;  /* 0x0000000a12127c24 */ /* 0x000fe2000f8e02ff */
[----:B------:R-:W-:Y:S02]  /*22c0*/  MOV R9, R29 ;  /* 0x0000001d00097202 */ /* 0x000fe40000000f00 */
[----:B------:R-:W-:Y:S01]  /*22d0*/  F2FP.F16.F32.PACK_AB R23, R23, R14 ;  /* 0x0000000e1717723e */ /* 0x000fe200000000ff */
[----:B------:R-:W-:-:S04]  /*22e0*/  IMAD.WIDE.U32 R8, R15, UR10, R8 ;  /* 0x0000000a0f087c25 */ /* 0x000fc8000f8e0008 */
[----:B------:R-:W-:Y:S01]  /*22f0*/  IMAD R15, R15, UR11, R18 ;  /* 0x0000000b0f0f7c24 */ /* 0x000fe2000f8e0212 */
[----:B------:R-:W-:Y:S02]  /*2300*/  ULDC.64 UR10, c[0x0][0x210] ;  /* 0x00008400000a7ab9 */ /* 0x000fe40000000a00 */
[----:B012---:R-:W-:Y:S02]  /*2310*/  LEA R10, P1, R8, UR10, 0x1 ;  /* 0x0000000a080a7c11 */ /* 0x007fe4000f8208ff */
[----:B------:R-:W-:-:S04]  /*2320*/  IADD3 R15, R9, R15, RZ ;  /* 0x0000000f090f7210 */ /* 0x000fc80007ffe0ff */
[----:B------:R-:W-:-:S05]  /*2330*/  LEA.HI.X R11, R8, UR11, R15, 0x1, P1 ;  /* 0x0000000b080b7c11 */ /* 0x000fca00088f0c0f */
[----:B------:R3:W-:Y:S02]  /*2340*/  STG.E desc[UR8][R10.64], R23 ;  /* 0x000000170a007986 */ /* 0x0007e4000c101908 */
.L_x_1795:
[----:B------:R-:W-:Y:S05]  /*2350*/  BSYNC B0 ;  /* 0x0000000000007941 */ /* 0x000fea0003800000 */
.L_x_1794:
[----:B------:R-:W4:Y:S01]  /*2360*/  LDC R3, c[0x0][0x10] ;  /* 0x00000400ff037b82 */ /* 0x000f220000000800 */
[----:B------:R-:W-:Y:S02]  /*2370*/  IADD3 R6, R6, 0x1, RZ ;  /* 0x0000000106067810 */ /* 0x000fe40007ffe0ff */
[----:B----4-:R-:W-:-:S04]  /*2380*/  IADD3 R20, R3, R20, RZ ;  /* 0x0000001403147210 */ /* 0x010fc80007ffe0ff */
[----:B------:R-:W-:-:S13]  /*2390*/  ISETP.GE.AND P1, PT, R20, UR4, PT ;  /* 0x0000000414007c0c */ /* 0x000fda000bf26270 */
[----:B------:R-:W-:Y:S05]  /*23a0*/  @!P1 BRA `(.L_x_1796) ;  /* 0xffffffdc006c9947 */ /* 0x000fea000383ffff */
[----:B------:R-:W-:Y:S05]  /*23b0*/  EXIT ;  /* 0x000000000000794d */ /* 0x000fea0003800000 */
.L_x_1797:
        /* <DEDUP_REMOVED lines=12> */
.L_x_2329:


//--------------------- .text._Z35group_norm_nhwc_fwd_one_pass_kernelI11Fp16IOFp32WLi512ELi12ELi384EEv26Group_norm_nhwc_fwd_params --------------------------
	.section	.text._Z35group_norm_nhwc_fwd_one_pass_kernelI11Fp16IOFp32WLi512ELi12ELi384EEv26Group_norm_nhwc_fwd_params,"ax",@progbits
	.align	128
        .global         _Z35group_norm_nhwc_fwd_one_pass_kernelI11Fp16IOFp32WLi512ELi12ELi384EEv26Group_norm_nhwc_fwd_params
        .type           _Z35group_norm_nhwc_fwd_one_pass_kernelI11Fp16IOFp32WLi512ELi12ELi384EEv26Group_norm_nhwc_fwd_params,@function
        .size           _Z35group_norm_nhwc_fwd_one_pass_kernelI11Fp16IOFp32WLi512ELi12ELi384EEv26Group_norm_nhwc_fwd_params,(.L_x_2330 - _Z35group_norm_nhwc_fwd_one_pass_kernelI11Fp16IOFp32WLi512ELi12ELi384EEv26Group_norm_nhwc_fwd_params)
        .other          _Z35group_norm_nhwc_fwd_one_pass_kernelI11Fp16IOFp32WLi512ELi12ELi384EEv26Group_norm_nhwc_fwd_params,@"STO_CUDA_ENTRY STV_DEFAULT"
_Z35group_norm_nhwc_fwd_one_pass_kernelI11Fp16IOFp32WLi512ELi12ELi384EEv26Group_norm_nhwc_fwd_params:
.text._Z35group_norm_nhwc_fwd_one_pass_kernelI11Fp16IOFp32WLi512ELi12ELi384EEv26Group_norm_nhwc_fwd_params:
[----:B------:R-:W-:Y:S08]  /*0000*/  LDC R1, c[0x0][0x28] ;  /* 0x00000a00ff017b82 */ /* 0x000ff00000000800 */
[----:B------:R-:W0:Y:S01]  /*0010*/  S2UR UR7, SR_CTAID.Y ;  /* 0x00000000000779c3 */ /* 0x000e220000002600 */
[----:B------:R-:W-:Y:S01]  /*0020*/  ULDC UR5, c[0x0][0x288] ;  /* 0x0000a20000057ab9 */ /* 0x000fe20000000800 */
[----:B------:R-:W-:-:S02]  /*0030*/  ULDC UR4, c[0x0][0x258] ;  /* 0x0000960000047ab9 */ /* 0x000fc40000000800 */
[----:B------:R-:W-:-:S04]  /*0040*/  UIMAD UR5, UR5, UR4, URZ ;  /* 0x00000004050572a4 */ /* 0x000fc8000f8e023f */
[----:B0-----:R-:W-:-:S06]  /*0050*/  UISETP.GE.AND UP0, UPT, UR7, UR5, UPT ;  /* 0x000000050700728c */ /* 0x001fcc000bf06270 */
[----:B------:R-:W-:-:S13]  /*0060*/  PLOP3.LUT P0, PT, PT, PT, UP0, 0x80, 0x0 ;  /* 0x000000000000781c */ /* 0x000fda0003f0f008 */
        /* <DEDUP_REMOVED lines=10> */
[----:B------:R-:W-:Y:S01]  /*0110*/  SHF.R.U32.HI R30, RZ, 0x2, R5 ;  /* 0x00000002ff1e7819 */ /* 0x000fe20000011605 */
[----:B------:R-:W0:Y:S01]  /*0120*/  S2R R4, SR_LANEID ;  /* 0x0000000000047919 */ /* 0x000e220000000000 */
[----:B------:R-:W-:Y:S01]  /*0130*/  LEA.HI R0, R0, R3, RZ, 0x5 ;  /* 0x0000000300007211 */ /* 0x000fe200078f28ff */
[----:B--2---:R-:W-:Y:S02]  /*0140*/  ULEA UR4, UR6, UR4, 0x18 ;  /* 0x0000000406047291 */ /* 0x004fe4000f8ec03f */
[----:B-1----:R-:W-:Y:S01]  /*0150*/  IMAD R28, R7, UR9, R30 ;  /* 0x00000009071c7c24 */ /* 0x002fe2000f8e021e */
[----:B------:R-:W-:Y:S01]  /*0160*/  SHF.R.S32.HI R0, RZ, 0x5, R0 ;  /* 0x00000005ff007819 */ /* 0x000fe20000011400 */
[----:B------:R-:W-:Y:S01]  /*0170*/  IMAD R30, R30, -0x6, R3 ;  /* 0xfffffffa1e1e7824 */ /* 0x000fe200078e0203 */
[----:B------:R-:W-:Y:S02]  /*0180*/  UMOV UR6, UR7 ;  /* 0x0000000700067c82 */ /* 0x000fe40008000000 */
[----:B------:R-:W-:-:S02]  /*0190*/  ISETP.GE.U32.AND P0, PT, R28, UR10, PT ;  /* 0x0000000a1c007c0c */ /* 0x000fc4000bf06070 */
[----:B------:R-:W-:Y:S02]  /*01a0*/  SHF.R.S32.HI R5, RZ, 0x1f, R28 ;  /* 0x0000001fff057819 */ /* 0x000fe4000001141c */
[----:B------:R-:W-:Y:S02]  /*01b0*/  SHF.L.U32 R30, R30, 0x1, RZ ;  /* 0x000000011e1e7819 */ /* 0x000fe400000006ff */
[----:B------:R-:W-:Y:S01]  /*01c0*/  ISETP.GE.AND.EX P0, PT, R5, UR11, PT, P0 ;  /* 0x0000000b05007c0c */ /* 0x000fe2000bf06300 */
[----:B------:R-:W-:Y:S01]  /*01d0*/  ULDC.64 UR10, c[0x0][0x208] ;  /* 0x00008200000a7ab9 */ /* 0x000fe20000000a00 */
[C---:B------:R-:W-:Y:S02]  /*01e0*/  IADD3 R7, R28.reuse, 0x40, RZ ;  /* 0x000000401c077810 */ /* 0x040fe40007ffe0ff */
[----:B------:R-:W-:Y:S02]  /*01f0*/  ISETP.LT.U32.AND P0, PT, R3, 0x180, !P0 ;  /* 0x000001800300780c */ /* 0x000fe40004701070 */
[----:B------:R-:W-:-:S02]  /*0200*/  IADD3 R8, R28, 0x80, RZ ;  /* 0x000000801c087810 */ /* 0x000fc40007ffe0ff */
[C---:B------:R-:W-:Y:S02]  /*0210*/  IADD3 R9, R28.reuse, 0xc0, RZ ;  /* 0x000000c01c097810 */ /* 0x040fe40007ffe0ff */
[C---:B------:R-:W-:Y:S02]  /*0220*/  IADD3 R10, R28.reuse, 0x100, RZ ;  /* 0x000001001c0a7810 */ /* 0x040fe40007ffe0ff */
[C---:B------:R-:W-:Y:S02]  /*0230*/  IADD3 R11, R28.reuse, 0x140, RZ ;  /* 0x000001401c0b7810 */ /* 0x040fe40007ffe0ff */
[C---:B------:R-:W-:Y:S02]  /*0240*/  IADD3 R20, R28.reuse, 0x180, RZ ;  /* 0x000001801c147810 */ /* 0x040fe40007ffe0ff */
[----:B------:R-:W-:Y:S02]  /*0250*/  IADD3 R21, R28, 0x1c0, RZ ;  /* 0x000001c01c157810 */ /* 0x000fe40007ffe0ff */
[----:B------:R-:W-:Y:S01]  /*0260*/  LEA R6, R0, UR4, 0x3 ;  /* 0x0000000400067c11 */ /* 0x000fe2000f8e18ff */
[----:B0-----:R-:W-:-:S06]  /*0270*/  UMOV UR4, URZ ;  /* 0x0000003f00047c82 */ /* 0x001fcc0008000000 */
.L_x_1831:
[----:B0--34-:R-:W0:Y:S01]  /*0280*/  LDC R14, c[0x0][0x288] ;  /* 0x0000a200ff0e7b82 */ /* 0x019e220000000800 */
[----:B------:R-:W-:Y:S01]  /*0290*/  ULDC.64 UR16, c[0x0][0x278] ;  /* 0x00009e0000107ab9 */ /* 0x000fe20000000a00 */
[----:B--2---:R-:W-:Y:S01]  /*02a0*/  SHF.R.S32.HI R23, RZ, 0x1f, R7 ;  /* 0x0000001fff177819 */ /* 0x004fe20000011407 */
[----:B------:R-:W-:Y:S01]  /*02b0*/  ULDC.64 UR14, c[0x0][0x280] ;  /* 0x0000a000000e7ab9 */ /* 0x000fe20000000a00 */
[----:B------:R-:W-:Y:S01]  /*02c0*/  ISETP.GE.U32.AND P4, PT, R7, UR16, PT ;  /* 0x0000001007007c0c */ /* 0x000fe2000bf86070 */
[----:B------:R-:W-:Y:S01]  /*02d0*/  HFMA2.MMA R22, -RZ, RZ, 0, 0 ;  /* 0x00000000ff167435 */ /* 0x000fe200000001ff */
[----:B-1----:R-:W-:Y:S02]  /*02e0*/  SHF.R.S32.HI R25, RZ, 0x1f, R8 ;  /* 0x0000001fff197819 */ /* 0x002fe40000011408 */
[----:B------:R-:W-:Y:S01]  /*02f0*/  ISETP.GE.U32.AND P5, PT, R8, UR16, PT ;  /* 0x0000001008007c0c */ /* 0x000fe2000bfa6070 */
[----:B------:R-:W1:Y:S01]  /*0300*/  @P0 LDC.64 R44, c[0x0][0x270] ;  /* 0x00009c00ff2c0b82 */ /* 0x000e620000000a00 */
[----:B------:R-:W-:-:S02]  /*0310*/  ISETP.GE.AND.EX P4, PT, R23, UR17, PT, P4 ;  /* 0x0000001117007c0c */ /* 0x000fc4000bf86340 */
[----:B------:R-:W-:Y:S02]  /*0320*/  ISETP.GE.AND.EX P5, PT, R25, UR17, PT, P5 ;  /* 0x0000001119007c0c */ /* 0x000fe4000bfa6350 */
[C---:B------:R-:W-:Y:S02]  /*0330*/  ISETP.GT.U32.OR P4, PT, R3.reuse, 0x17f, P4 ;  /* 0x0000017f0300780c */ /* 0x040fe40002784470 */
[----:B------:R-:W-:Y:S01]  /*0340*/  ISETP.GT.U32.OR P5, PT, R3, 0x17f, P5 ;  /* 0x0000017f0300780c */ /* 0x000fe20002fa4470 */
[----:B------:R-:W2:Y:S01]  /*0350*/  @P0 LDC.64 R34, c[0x0][0x220] ;  /* 0x00008800ff220b82 */ /* 0x000ea20000000a00 */
[----:B------:R-:W-:Y:S02]  /*0360*/  SHF.R.S32.HI R27, RZ, 0x1f, R9 ;  /* 0x0000001fff1b7819 */ /* 0x000fe40000011409 */
[----:B------:R-:W-:Y:S02]  /*0370*/  SHF.R.S32.HI R29, RZ, 0x1f, R10 ;  /* 0x0000001fff1d7819 */ /* 0x000fe4000001140a */
[----:B------:R-:W-:-:S02]  /*0380*/  SHF.R.S32.HI R31, RZ, 0x1f, R11 ;  /* 0x0000001fff1f7819 */ /* 0x000fc4000001140b */
[----:B0-----:R-:W-:-:S03]  /*0390*/  IABS R15, R14 ;  /* 0x0000000e000f7213 */ /* 0x001fc60000000000 */
[----:B------:R-:W0:Y:S01]  /*03a0*/  @!P4 LDC.64 R18, c[0x0][0x270] ;  /* 0x00009c00ff12cb82 */ /* 0x000e220000000a00 */
[----:B------:R-:W3:Y:S07]  /*03b0*/  I2F.RP R0, R15 ;  /* 0x0000000f00007306 */ /* 0x000eee0000209400 */
[----:B------:R-:W4:Y:S01]  /*03c0*/  @!P4 LDC.64 R32, c[0x0][0x220] ;  /* 0x00008800ff20cb82 */ /* 0x000f220000000a00 */
[----:B---3--:R-:W3:Y:S02]  /*03d0*/  MUFU.RCP R0, R0 ;  /* 0x0000000000007308 */ /* 0x008ee40000001000 */
[----:B---3--:R-:W-:-:S06]  /*03e0*/  IADD3 R12, R0, 0xffffffe, RZ ;  /* 0x0ffffffe000c7810 */ /* 0x008fcc0007ffe0ff */
[----:B------:R3:W5:Y:S02]  /*03f0*/  F2I.FTZ.U32.TRUNC.NTZ R13, R12 ;  /* 0x0000000c000d7305 */ /* 0x000764000021f000 */
[----:B---3--:R-:W-:Y:S01]  /*0400*/  HFMA2.MMA R12, -RZ, RZ, 0, 0 ;  /* 0x00000000ff0c7435 */ /* 0x008fe200000001ff */
[----:B-----5:R-:W-:-:S05]  /*0410*/  IADD3 R2, RZ, -R13, RZ ;  /* 0x8000000dff027210 */ /* 0x020fca0007ffe0ff */
[----:B------:R-:W-:Y:S01]  /*0420*/  IMAD R17, R2, R15, RZ ;  /* 0x0000000f02117224 */ /* 0x000fe200078e02ff */
[----:B------:R-:W-:-:S03]  /*0430*/  IABS R2, UR6 ;  /* 0x0000000600027c13 */ /* 0x000fc60008000000 */
[----:B------:R-:W-:Y:S02]  /*0440*/  IMAD.HI.U32 R13, R13, R17, R12 ;  /* 0x000000110d0d7227 */ /* 0x000fe400078e000c */
[----:B------:R-:W3:Y:S04]  /*0450*/  @!P5 LDC.64 R16, c[0x0][0x220] ;  /* 0x00008800ff10db82 */ /* 0x000ee80000000a00 */
[----:B------:R-:W-:-:S05]  /*0460*/  IMAD.HI.U32 R13, R13, R2, RZ ;  /* 0x000000020d0d7227 */ /* 0x000fca00078e00ff */
[----:B------:R-:W-:-:S05]  /*0470*/  IADD3 R0, -R13, RZ, RZ ;  /* 0x000000ff0d007210 */ /* 0x000fca0007ffe1ff */
[----:B------:R-:W-:Y:S01]  /*0480*/  IMAD R0, R15, R0, R2 ;  /* 0x000000000f007224 */ /* 0x000fe200078e0202 */
[----:B------:R-:W-:-:S04]  /*0490*/  SHF.R.S32.HI R2, RZ, 0x1f, R30 ;  /* 0x0000001fff027819 */ /* 0x000fc8000001141e */
[----:B------:R-:W-:-:S13]  /*04a0*/  ISETP.GT.U32.AND P2, PT, R15, R0, PT ;  /* 0x000000000f00720c */ /* 0x000fda0003f44070 */
[-C--:B------:R-:W-:Y:S02]  /*04b0*/  @!P2 IADD3 R0, R0, -R15.reuse, RZ ;  /* 0x8000000f0000a210 */ /* 0x080fe40007ffe0ff */
[----:B------:R-:W-:Y:S02]  /*04c0*/  @!P2 IADD3 R13, R13, 0x1, RZ ;  /* 0x000000010d0da810 */ /* 0x000fe40007ffe0ff */
[----:B------:R-:W-:Y:S02]  /*04d0*/  ISETP.GE.U32.AND P1, PT, R0, R15, PT ;  /* 0x0000000f0000720c */ /* 0x000fe40003f26070 */
[C---:B------:R-:W-:Y:S02]  /*04e0*/  LOP3.LUT R0, R14.reuse, UR6, RZ, 0x3c, !PT ;  /* 0x000000060e007c12 */ /* 0x040fe4000f8e3cff */
[----:B------:R-:W-:Y:S02]  /*04f0*/  ISETP.NE.AND P2, PT, R14, RZ, PT ;  /* 0x000000ff0e00720c */ /* 0x000fe40003f45270 */
[----:B------:R-:W-:-:S07]  /*0500*/  ISETP.GE.AND P3, PT, R0, RZ, PT ;  /* 0x000000ff0000720c */ /* 0x000fce0003f66270 */
[----:B------:R-:W-:-:S06]  /*0510*/  @P1 IADD3 R13, R13, 0x1, RZ ;  /* 0x000000010d0d1810 */ /* 0x000fcc0007ffe0ff */
[----:B------:R-:W-:Y:S02]  /*0520*/  @!P3 IADD3 R13, -R13, RZ, RZ ;  /* 0x000000ff0d0db210 */ /* 0x000fe40007ffe1ff */
[----:B------:R-:W-:Y:S02]  /*0530*/  @!P2 LOP3.LUT R13, RZ, R14, RZ, 0x33, !PT ;  /* 0x0000000eff0da212 */ /* 0x000fe400078e33ff */
[----:B------:R-:W-:Y:S02]  /*0540*/  ISETP.GE.U32.AND P3, PT, R9, UR16, PT ;  /* 0x0000001009007c0c */ /* 0x000fe4000bf66070 */
[----:B------:R-:W-:Y:S02]  /*0550*/  IADD3 R37, -R13, RZ, RZ ;  /* 0x000000ff0d257210 */ /* 0x000fe40007ffe1ff */
[----:B------:R-:W-:Y:S02]  /*0560*/  SHF.R.S32.HI R0, RZ, 0x1f, R13 ;  /* 0x0000001fff007819 */ /* 0x000fe4000001140d */
[----:B------:R-:W-:Y:S01]  /*0570*/  ISETP.GE.AND.EX P3, PT, R27, UR17, PT, P3 ;  /* 0x000000111b007c0c */ /* 0x000fe2000bf66330 */
[----:B------:R-:W-:Y:S01]  /*0580*/  IMAD R37, R14, R37, UR6 ;  /* 0x000000060e257e24 */ /* 0x000fe2000f8e0225 */
[----:B------:R-:W-:Y:S01]  /*0590*/  ISETP.GE.U32.AND P2, PT, R10, UR16, PT ;  /* 0x000000100a007c0c */ /* 0x000fe2000bf46070 */
[----:B------:R-:W-:Y:S01]  /*05a0*/  IMAD R0, R0, UR14, RZ ;  /* 0x0000000e00007c24 */ /* 0x000fe2000f8e02ff */
[----:B------:R-:W-:Y:S01]  /*05b0*/  ISETP.GT.U32.OR P3, PT, R3, 0x17f, P3 ;  /* 0x0000017f0300780c */ /* 0x000fe20001f64470 */
[----:B------:R-:W-:Y:S01]  /*05c0*/  IMAD R37, R37, 0xc, RZ ;  /* 0x0000000c25257824 */ /* 0x000fe200078e02ff */
[----:B------:R-:W-:Y:S01]  /*05d0*/  ISETP.GE.AND.EX P2, PT, R29, UR17, PT, P2 ;  /* 0x000000111d007c0c */ /* 0x000fe2000bf46320 */
[----:B------:R-:W-:-:S02]  /*05e0*/  IMAD R43, R13, UR15, R0 ;  /* 0x0000000f0d2b7c24 */ /* 0x000fc4000f8e0200 */
[----:B-1----:R-:W-:Y:S01]  /*05f0*/  @P0 IMAD R0, R5, R44, RZ ;  /* 0x0000002c05000224 */ /* 0x002fe200078e02ff */
[----:B------:R-:W-:Y:S02]  /*0600*/  IADD3 R40, P1, R30, R37, RZ ;  /* 0x000000251e287210 */ /* 0x000fe40007f3e0ff */
[----:B------:R-:W-:Y:S01]  /*0610*/  ISETP.GT.U32.OR P2, PT, R3, 0x17f, P2 ;  /* 0x0000017f0300780c */ /* 0x000fe20001744470 */
[----:B------:R-:W-:Y:S01]  /*0620*/  @P0 IMAD R15, R28, R45, R0 ;  /* 0x0000002d1c0f0224 */ /* 0x000fe200078e0200 */
[----:B------:R-:W-:Y:S01]  /*0630*/  LEA.HI.X.SX32 R41, R37, R2, 0x1, P1 ;  /* 0x0000000225297211 */ /* 0x000fe200008f0eff */
[----:B0-----:R-:W-:Y:S02]  /*0640*/  @!P4 IMAD R2, R23, R18, RZ ;  /* 0x000000121702c224 */ /* 0x001fe400078e02ff */
[----:B------:R-:W-:Y:S02]  /*0650*/  IMAD.WIDE.U32 R40, R13, UR14, R40 ;  /* 0x0000000e0d287c25 */ /* 0x000fe4000f8e0028 */
[----:B------:R-:W0:Y:S02]  /*0660*/  @!P5 LDC.64 R12, c[0x0][0x270] ;  /* 0x00009c00ff0cdb82 */ /* 0x000e240000000a00 */
[----:B------:R-:W-:Y:S01]  /*0670*/  @!P4 IMAD R19, R7, R19, R2 ;  /* 0x000000130713c224 */ /* 0x000fe200078e0202 */
[----:B------:R-:W-:-:S02]  /*0680*/  IADD3 R43, R41, R43, RZ ;  /* 0x0000002b292b7210 */ /* 0x000fc40007ffe0ff */
[-C--:B------:R-:W-:Y:S02]  /*0690*/  @P0 MOV R42, R40.reuse ;  /* 0x00000028002a0202 */ /* 0x080fe40000000f00 */
[----:B------:R-:W-:Y:S02]  /*06a0*/  @!P4 MOV R46, R40 ;  /* 0x00000028002ec202 */ /* 0x000fe40000000f00 */
[----:B------:R-:W-:Y:S01]  /*06b0*/  @!P4 MOV R47, R43 ;  /* 0x0000002b002fc202 */ /* 0x000fe20000000f00 */
[----:B------:R-:W-:-:S04]  /*06c0*/  @P0 IMAD.WIDE.U32 R44, R28, R44, R42 ;  /* 0x0000002c1c2c0225 */ /* 0x000fc800078e002a */
[----:B------:R-:W-:Y:S01]  /*06d0*/  @!P4 IMAD.WIDE.U32 R46, R7, R18, R46 ;  /* 0x00000012072ec225 */ /* 0x000fe200078e002e */
[----:B------:R-:W-:Y:S02]  /*06e0*/  @P0 IADD3 R0, R45, R15, RZ ;  /* 0x0000000f2d000210 */ /* 0x000fe40007ffe0ff */
[C---:B--2---:R-:W-:Y:S01]  /*06f0*/  @P0 LEA R38, P1, R44.reuse, R34, 0x1 ;  /* 0x000000222c260211 */ /* 0x044fe200078208ff */
[----:B------:R-:W1:Y:S01]  /*0700*/  @!P3 LDC.64 R14, c[0x0][0x270] ;  /* 0x00009c00ff0ebb82 */ /* 0x000e620000000a00 */
[----:B------:R-:W-:Y:S02]  /*0710*/  @!P5 MOV R34, R40 ;  /* 0x000000280022d202 */ /* 0x000fe40000000f00 */
[----:B------:R-:W-:Y:S02]  /*0720*/  @P0 LEA.HI.X R39, R44, R35, R0, 0x1, P1 ;  /* 0x000000232c270211 */ /* 0x000fe400008f0c00 */
[----:B------:R-:W-:Y:S01]  /*0730*/  @!P5 MOV R35, R43 ;  /* 0x0000002b0023d202 */ /* 0x000fe20000000f00 */
[----:B0-----:R-:W-:Y:S01]  /*0740*/  @!P5 IMAD R0, R25, R12, RZ ;  /* 0x0000000c1900d224 */ /* 0x001fe200078e02ff */
[----:B------:R-:W-:-:S02]  /*0750*/  ISETP.GE.U32.AND P1, PT, R11, UR16, PT ;  /* 0x000000100b007c0c */ /* 0x000fc4000bf26070 */
[----:B----4-:R-:W-:Y:S01]  /*0760*/  @!P4 LEA R44, P6, R46, R32, 0x1 ;  /* 0x000000202e2cc211 */ /* 0x010fe200078c08ff */
[C---:B------:R-:W-:Y:S01]  /*0770*/  @!P5 IMAD R49, R8.reuse, R13, R0 ;  /* 0x0000000d0831d224 */ /* 0x040fe200078e0200 */
[----:B------:R-:W-:Y:S01]  /*0780*/  @!P4 IADD3 R0, R47, R19, RZ ;  /* 0x000000132f00c210 */ /* 0x000fe20007ffe0ff */
[----:B------:R-:W-:Y:S01]  /*0790*/  @!P5 IMAD.WIDE.U32 R34, R8, R12, R34 ;  /* 0x0000000c0822d225 */ /* 0x000fe200078e0022 */
[----:B------:R-:W0:Y:S01]  /*07a0*/  @!P2 LDC.64 R18, c[0x0][0x270] ;  /* 0x00009c00ff12ab82 */ /* 0x000e220000000a00 */
[----:B------:R-:W-:Y:S02]  /*07b0*/  ISETP.GE.AND.EX P1, PT, R31, UR17, PT, P1 ;  /* 0x000000111f007c0c */ /* 0x000fe4000bf26310 */
[----:B------:R-:W-:Y:S02]  /*07c0*/  @!P4 LEA.HI.X R45, R46, R33, R0, 0x1, P6 ;  /* 0x000000212e2dc211 */ /* 0x000fe400030f0c00 */
[----:B------:R-:W-:Y:S02]  /*07d0*/  @!P5 IADD3 R0, R35, R49, RZ ;  /* 0x000000312300d210 */ /* 0x000fe40007ffe0ff */
[C---:B---3--:R-:W-:Y:S01]  /*07e0*/  @!P5 LEA R46, P6, R34.reuse, R16, 0x1 ;  /* 0x00000010222ed211 */ /* 0x048fe200078c08ff */
[----:B------:R-:W2:Y:S01]  /*07f0*/  @!P3 LDC.64 R12, c[0x0][0x220] ;  /* 0x00008800ff0cbb82 */ /* 0x000ea20000000a00 */
[----:B------:R-:W-:Y:S01]  /*0800*/  ISETP.GT.U32.OR P1, PT, R3, 0x17f, P1 ;  /* 0x0000017f0300780c */ /* 0x000fe20000f24470 */
[----:B------:R2:W3:Y:S01]  /*0810*/  @!P4 LDG.E R22, desc[UR10][R44.64] ;  /* 0x0000000a2c16c981 */ /* 0x0004e2000c1e1900 */
[----:B------:R-:W-:Y:S01]  /*0820*/  @!P5 LEA.HI.X R47, R34, R17, R0, 0x1, P6 ;  /* 0x00000011222fd211 */ /* 0x000fe200030f0c00 */
[----:B-1----:R-:W-:Y:S01]  /*0830*/  @!P3 IMAD R2, R27, R14, RZ ;  /* 0x0000000e1b02b224 */ /* 0x002fe200078e02ff */
[----:B------:R-:W-:-:S02]  /*0840*/  @!P3 MOV R34, R40 ;  /* 0x000000280022b202 */ /* 0x000fc40000000f00 */
[----:B------:R-:W-:Y:S02]  /*0850*/  @!P3 MOV R35, R43 ;  /* 0x0000002b0023b202 */ /* 0x000fe40000000f00 */
[----:B------:R-:W-:Y:S01]  /*0860*/  MOV R24, RZ ;  /* 0x000000ff00187202 */ /* 0x000fe20000000f00 */
[C---:B------:R-:W-:Y:S01]  /*0870*/  @!P3 IMAD R49, R9.reuse, R15, R2 ;  /* 0x0000000f0931b224 */ /* 0x040fe200078e0202 */
[----:B------:R-:W1:Y:S01]  /*0880*/  @!P2 LDC.64 R16, c[0x0][0x220] ;  /* 0x00008800ff10ab82 */ /* 0x000e620000000a00 */
[----:B------:R-:W-:-:S03]  /*0890*/  @!P3 IMAD.WIDE.U32 R34, R9, R14, R34 ;  /* 0x0000000e0922b225 */ /* 0x000fc600078e0022 */
[----:B------:R1:W4:Y:S02]  /*08a0*/  @!P5 LDG.E R24, desc[UR10][R46.64] ;  /* 0x0000000a2e18d981 */ /* 0x000324000c1e1900 */
[----:B------:R-:W-:Y:S02]  /*08b0*/  @!P3 IADD3 R0, R35, R49, RZ ;  /* 0x000000312300b210 */ /* 0x000fe40007ffe0ff */
[----:B------:R-:W5:Y:S01]  /*08c0*/  @!P1 LDC.64 R14, c[0x0][0x270] ;  /* 0x00009c00ff0e9b82 */ /* 0x000f620000000a00 */
[C---:B--2---:R-:W-:Y:S01]  /*08d0*/  @!P3 LEA R44, P5, R34.reuse, R12, 0x1 ;  /* 0x0000000c222cb211 */ /* 0x044fe200078a08ff */
[----:B0-----:R-:W-:Y:S01]  /*08e0*/  @!P2 IMAD R2, R29, R18, RZ ;  /* 0x000000121d02a224 */ /* 0x001fe200078e02ff */
[----:B------:R-:W-:Y:S02]  /*08f0*/  @!P2 MOV R12, R40 ;  /* 0x00000028000ca202 */ /* 0x000fe40000000f00 */
[----:B------:R-:W-:Y:S02]  /*0900*/  @!P3 LEA.HI.X R45, R34, R13, R0, 0x1, P5 ;  /* 0x0000000d222db211 */ /* 0x000fe400028f0c00 */
[----:B------:R-:W-:-:S02]  /*0910*/  @!P2 MOV R13, R43 ;  /* 0x0000002b000da202 */ /* 0x000fc40000000f00 */
[----:B------:R-:W-:Y:S02]  /*0920*/  SHF.R.S32.HI R33, RZ, 0x1f, R20 ;  /* 0x0000001fff217819 */ /* 0x000fe40000011414 */
[----:B------:R-:W-:Y:S01]  /*0930*/  ISETP.GE.U32.AND P4, PT, R20, UR16, PT ;  /* 0x0000001014007c0c */ /* 0x000fe2000bf86070 */
[C---:B------:R-:W-:Y:S02]  /*0940*/  @!P2 IMAD R35, R10.reuse, R19, R2 ;  /* 0x000000130a23a224 */ /* 0x040fe400078e0202 */
[----:B------:R-:W-:Y:S01]  /*0950*/  @!P2 IMAD.WIDE.U32 R18, R10, R18, R12 ;  /* 0x000000120a12a225 */ /* 0x000fe200078e000c */
[----:B------:R-:W-:Y:S01]  /*0960*/  ISETP.GE.AND.EX P4, PT, R33, UR17, PT, P4 ;  /* 0x0000001121007c0c */ /* 0x000fe2000bf86340 */
[----:B------:R-:W0:Y:S03]  /*0970*/  @!P1 LDC.64 R12, c[0x0][0x220] ;  /* 0x00008800ff0c9b82 */ /* 0x000e260000000a00 */
[----:B------:R-:W-:-:S02]  /*0980*/  ISETP.GT.U32.OR P4, PT, R3, 0x17f, P4 ;  /* 0x0000017f0300780c */ /* 0x000fc40002784470 */
[----:B------:R-:W-:Y:S02]  /*0990*/  @!P2 IADD3 R0, R19, R35, RZ ;  /* 0x000000231300a210 */ /* 0x000fe40007ffe0ff */
[C---:B-1----:R-:W-:Y:S02]  /*09a0*/  @!P2 LEA R46, P5, R18.reuse, R16, 0x1 ;  /* 0x00000010122ea211 */ /* 0x042fe400078a08ff */
[----:B------:R-:W-:Y:S02]  /*09b0*/  SHF.R.S32.HI R35, RZ, 0x1f, R21 ;  /* 0x0000001fff237819 */ /* 0x000fe40000011415 */
[----:B------:R-:W-:Y:S01]  /*09c0*/  @!P2 LEA.HI.X R47, R18, R17, R0, 0x1, P5 ;  /* 0x00000011122fa211 */ /* 0x000fe200028f0c00 */
[----:B-----5:R-:W-:Y:S01]  /*09d0*/  @!P1 IMAD R0, R31, R14, RZ ;  /* 0x0000000e1f009224 */ /* 0x020fe200078e02ff */
[----:B------:R-:W-:Y:S02]  /*09e0*/  ISETP.GE.U32.AND P5, PT, R21, UR16, PT ;  /* 0x0000001015007c0c */ /* 0x000fe4000bfa6070 */
[----:B------:R-:W-:Y:S01]  /*09f0*/  @!P1 MOV R18, R40 ;  /* 0x0000002800129202 */ /* 0x000fe20000000f00 */
[----:B------:R-:W1:Y:S01]  /*0a00*/  @!P4 LDC.64 R16, c[0x0][0x270] ;  /* 0x00009c00ff10cb82 */ /* 0x000e620000000a00 */
[----:B------:R-:W-:Y:S01]  /*0a10*/  @!P1 MOV R19, R43 ;  /* 0x0000002b00139202 */ /* 0x000fe20000000f00 */
[----:B------:R-:W-:Y:S01]  /*0a20*/  @!P1 IMAD R49, R11, R15, R0 ;  /* 0x0000000f0b319224 */ /* 0x000fe200078e0200 */
[----:B------:R-:W-:Y:S01]  /*0a30*/  ISETP.GE.AND.EX P5, PT, R35, UR17, PT, P5 ;  /* 0x0000001123007c0c */ /* 0x000fe2000bfa6350 */
[----:B------:R-:W-:-:S03]  /*0a40*/  @!P1 IMAD.WIDE.U32 R14, R11, R14, R18 ;  /* 0x0000000e0b0e9225 */ /* 0x000fc600078e0012 */
[----:B------:R-:W-:Y:S01]  /*0a50*/  ISETP.GT.U32.OR P5, PT, R3, 0x17f, P5 ;  /* 0x0000017f0300780c */ /* 0x000fe20002fa4470 */
[----:B------:R-:W-:Y:S01]  /*0a60*/  HFMA2.MMA R26, -RZ, RZ, 0, 0 ;  /* 0x00000000ff1a7435 */ /* 0x000fe200000001ff */
[----:B------:R-:W-:Y:S02]  /*0a70*/  @!P1 IADD3 R0, R15, R49, RZ ;  /* 0x000000310f009210 */ /* 0x000fe40007ffe0ff */
[----:B0-----:R-:W-:-:S04]  /*0a80*/  @!P1 LEA R18, P6, R14, R12, 0x1 ;  /* 0x0000000c0e129211 */ /* 0x001fc800078c08ff */
[----:B------:R-:W-:-:S03]  /*0a90*/  @!P1 LEA.HI.X R19, R14, R13, R0, 0x1, P6 ;  /* 0x0000000d0e139211 */ /* 0x000fc600030f0c00 */
[----:B------:R0:W2:Y:S01]  /*0aa0*/  @P0 LDG.E R26, desc[UR10][R38.64] ;  /* 0x0000000a261a0981 */ /* 0x0000a2000c1e1900 */
[----:B------:R-:W5:Y:S01]  /*0ab0*/  @!P4 LDC.64 R14, c[0x0][0x220] ;  /* 0x00008800ff0ecb82 */ /* 0x000f620000000a00 */
[----:B------:R-:W-:-:S07]  /*0ac0*/  HFMA2.MMA R0, -RZ, RZ, 0, 0 ;  /* 0x00000000ff007435 */ /* 0x000fce00000001ff */
[----:B------:R-:W5:Y:S01]  /*0ad0*/  @!P5 LDC.64 R12, c[0x0][0x270] ;  /* 0x00009c00ff0cdb82 */ /* 0x000f620000000a00 */
[----:B0-----:R-:W-:Y:S01]  /*0ae0*/  @!P4 MOV R38, R40 ;  /* 0x000000280026c202 */ /* 0x001fe20000000f00 */
[-C--:B-1----:R-:W-:Y:S01]  /*0af0*/  @!P4 IMAD R32, R33, R16.reuse, RZ ;  /* 0x000000102120c224 */ /* 0x082fe200078e02ff */
[----:B------:R-:W-:Y:S01]  /*0b00*/  @!P4 MOV R39, R43 ;  /* 0x0000002b0027c202 */ /* 0x000fe20000000f00 */
[----:B------:R-:W2:Y:S01]  /*0b10*/  @!P2 LDG.E R0, desc[UR10][R46.64] ;  /* 0x0000000a2e00a981 */ /* 0x000ea2000c1e1900 */
[----:B------:R-:W-:Y:S01]  /*0b20*/  MOV R2, RZ ;  /* 0x000000ff00027202 */ /* 0x000fe20000000f00 */
[C---:B------:R-:W-:Y:S02]  /*0b30*/  @!P4 IMAD R49, R20.reuse, R17, R32 ;  /* 0x000000111431c224 */ /* 0x040fe400078e0220 */
[----:B------:R-:W-:Y:S02]  /*0b40*/  @!P4 IMAD.WIDE.U32 R38, R20, R16, R38 ;  /* 0x000000101426c225 */ /* 0x000fe400078e0026 */
[----:B------:R-:W0:Y:S01]  /*0b50*/  @!P5 LDC.64 R16, c[0x0][0x220] ;  /* 0x00008800ff10db82 */ /* 0x000e220000000a00 */
[----:B------:R1:W2:Y:S02]  /*0b60*/  @!P3 LDG.E R2, desc[UR10][R44.64] ;  /* 0x0000000a2c02b981 */ /* 0x0002a4000c1e1900 */
[----:B------:R-:W-:-:S02]  /*0b70*/  @!P4 IADD3 R32, R39, R49, RZ ;  /* 0x000000312720c210 */ /* 0x000fc40007ffe0ff */
[----:B-----5:R-:W-:-:S04]  /*0b80*/  @!P4 LEA R14, P2, R38, R14, 0x1 ;  /* 0x0000000e260ec211 */ /* 0x020fc800078408ff */
[----:B------:R-:W-:Y:S01]  /*0b90*/  @!P4 LEA.HI.X R15, R38, R15, R32, 0x1, P2 ;  /* 0x0000000f260fc211 */ /* 0x000fe200010f0c20 */
[----:B------:R-:W-:Y:S01]  /*0ba0*/  HFMA2.MMA R32, -RZ, RZ, 0, 0 ;  /* 0x00000000ff207435 */ /* 0x000fe200000001ff */
[----:B------:R-:W-:Y:S01]  /*0bb0*/  @!P5 MOV R38, R40 ;  /* 0x000000280026d202 */ /* 0x000fe20000000f00 */
[----:B------:R-:W-:Y:S01]  /*0bc0*/  @!P5 IMAD R34, R35, R12, RZ ;  /* 0x0000000c2322d224 */ /* 0x000fe200078e02ff */
[----:B------:R-:W-:-:S03]  /*0bd0*/  @!P5 MOV R39, R43 ;  /* 0x0000002b0027d202 */ /* 0x000fc60000000f00 */
[C---:B-1----:R-:W-:Y:S01]  /*0be0*/  @!P5 IMAD R45, R21.reuse, R13, R34 ;  /* 0x0000000d152dd224 */ /* 0x042fe200078e0222 */
[----:B------:R-:W-:Y:S01]  /*0bf0*/  HFMA2.MMA R34, -RZ, RZ, 0, 0 ;  /* 0x00000000ff227435 */ /* 0x000fe200000001ff */
[----:B------:R-:W-:Y:S02]  /*0c00*/  @!P5 IMAD.WIDE.U32 R12, R21, R12, R38 ;  /* 0x0000000c150cd225 */ /* 0x000fe400078e0026 */
[----:B------:R1:W5:Y:S01]  /*0c10*/  @!P1 LDG.E R32, desc[UR10][R18.64] ;  /* 0x0000000a12209981 */ /* 0x000362000c1e1900 */
[----:B------:R-:W-:Y:S02]  /*0c20*/  MOV R38, RZ ;  /* 0x000000ff00267202 */ /* 0x000fe40000000f00 */
[----:B------:R-:W-:Y:S02]  /*0c30*/  @!P5 IADD3 R13, R13, R45, RZ ;  /* 0x0000002d0d0dd210 */ /* 0x000fe40007ffe0ff */
[C---:B0-----:R-:W-:Y:S02]  /*0c40*/  @!P5 LEA R16, P1, R12.reuse, R16, 0x1 ;  /* 0x000000100c10d211 */ /* 0x041fe400078208ff */
[----:B------:R0:W5:Y:S02]  /*0c50*/  @!P4 LDG.E R34, desc[UR10][R14.64] ;  /* 0x0000000a0e22c981 */ /* 0x000164000c1e1900 */
[----:B------:R-:W-:-:S05]  /*0c60*/  @!P5 LEA.HI.X R17, R12, R17, R13, 0x1, P1 ;  /* 0x000000110c11d211 */ /* 0x000fca00008f0c0d */
[----:B------:R2:W5:Y:S01]  /*0c70*/  @!P5 LDG.E R38, desc[UR10][R16.64] ;  /* 0x0000000a1026d981 */ /* 0x000562000c1e1900 */
[----:B------:R-:W-:Y:S01]  /*0c80*/  ISETP.GT.AND P1, PT, R4, 0x1e, PT ;  /* 0x0000001e0400780c */ /* 0x000fe20003f24270 */
[--C-:B---3--:R-:W-:Y:S02]  /*0c90*/  HADD2.F32 R39, -RZ, R22.reuse.H1_H1 ;  /* 0x30000016ff277230 */ /* 0x108fe40000004100 */
[----:B-1----:R-:W-:-:S03]  /*0ca0*/  HADD2.F32 R18, -RZ, R22.H0_H0 ;  /* 0x20000016ff127230 */ /* 0x002fc60000004100 */
[----:B0-----:R-:W-:Y:S01]  /*0cb0*/  FMUL.FTZ R15, R39, R39 ;  /* 0x00000027270f7220 */ /* 0x001fe20000410000 */
[--C-:B----4-:R-:W-:Y:S02]  /*0cc0*/  HADD2.F32 R45, -RZ, R24.reuse.H1_H1 ;  /* 0x30000018ff2d7230 */ /* 0x110fe40000004100 */
[----:B------:R-:W-:Y:S02]  /*0cd0*/  HADD2.F32 R14, -RZ, R24.H0_H0 ;  /* 0x20000018ff0e7230 */ /* 0x000fe40000004100 */
[--C-:B--2---:R-:W-:Y:S02]  /*0ce0*/  HADD2.F32 R13, -RZ, R26.reuse.H1_H1 ;  /* 0x3000001aff0d7230 */ /* 0x104fe40000004100 */
[----:B------:R-:W-:-:S03]  /*0cf0*/  HADD2.F32 R12, -RZ, R26.H0_H0 ;  /* 0x2000001aff0c7230 */ /* 0x000fc60000004100 */
[----:B------:R-:W-:Y:S02]  /*0d00*/  FMUL.FTZ R19, R13, R13 ;  /* 0x0000000d0d137220 */ /* 0x000fe40000410000 */
[C---:B------:R-:W-:Y:S02]  /*0d10*/  FADD.FTZ R13, R12.reuse, R13 ;  /* 0x0000000d0c0d7221 */ /* 0x040fe40000010000 */
[----:B------:R-:W-:Y:S01]  /*0d20*/  FFMA.FTZ R19, R12, R12, R19 ;  /* 0x0000000c0c137223 */ /* 0x000fe20000010013 */
[----:B------:R-:W-:Y:S01]  /*0d30*/  FADD.FTZ R12, R18, R39 ;  /* 0x00000027120c7221 */ /* 0x000fe20000010000 */
[----:B------:R-:W-:-:S04]  /*0d40*/  FADD.FTZ R13, RZ, R13 ;  /* 0x0000000dff0d7221 */ /* 0x000fc80000010000 */
[----:B------:R-:W-:Y:S01]  /*0d50*/  FADD.FTZ R12, R13, R12 ;  /* 0x0000000c0d0c7221 */ /* 0x000fe20000010000 */
[----:B------:R-:W-:Y:S01]  /*0d60*/  FMUL.FTZ R13, R45, R45 ;  /* 0x0000002d2d0d7220 */ /* 0x000fe20000410000 */
[----:B------:R-:W-:Y:S01]  /*0d70*/  FFMA.FTZ R18, R18, R18, R15 ;  /* 0x0000001212127223 */ /* 0x000fe2000001000f */
[C---:B------:R-:W-:Y:S01]  /*0d80*/  FADD.FTZ R45, R14.reuse, R45 ;  /* 0x0000002d0e2d7221 */ /* 0x040fe20000010000 */
[----:B------:R-:W-:Y:S01]  /*0d90*/  FADD.FTZ R19, RZ, R19 ;  /* 0x00000013ff137221 */ /* 0x000fe20000010000 */
[----:B------:R-:W-:Y:S01]  /*0da0*/  FFMA.FTZ R13, R14, R14, R13 ;  /* 0x0000000e0e0d7223 */ /* 0x000fe2000001000d */
[--C-:B------:R-:W-:Y:S02]  /*0db0*/  HADD2.F32 R15, -RZ, R2.reuse.H1_H1 ;  /* 0x30000002ff0f7230 */ /* 0x100fe40000004100 */
[----:B------:R-:W-:Y:S02]  /*0dc0*/  HADD2.F32 R14, -RZ, R2.H0_H0 ;  /* 0x20000002ff0e7230 */ /* 0x000fe40000004100 */
[----:B------:R-:W-:Y:S01]  /*0dd0*/  FADD.FTZ R18, R19, R18 ;  /* 0x0000001213127221 */ /* 0x000fe20000010000 */
[----:B------:R-:W-:Y:S01]  /*0de0*/  FADD.FTZ R12, R12, R45 ;  /* 0x0000002d0c0c7221 */ /* 0x000fe20000010000 */
[----:B------:R-:W-:Y:S01]  /*0df0*/  FMUL.FTZ R17, R15, R15 ;  /* 0x0000000f0f117220 */ /* 0x000fe20000410000 */
[----:B------:R-:W-:-:S02]  /*0e00*/  HADD2.F32 R19, -RZ, R0.H1_H1 ;  /* 0x30000000ff137230 */ /* 0x000fc40000004100 */
[----:B------:R-:W-:Y:S01]  /*0e10*/  FADD.FTZ R15, R14, R15 ;  /* 0x0000000f0e0f7221 */ /* 0x000fe20000010000 */
[----:B------:R-:W-:Y:S02]  /*0e20*/  HADD2.F32 R16, -RZ, R0.H0_H0 ;  /* 0x20000000ff107230 */ /* 0x000fe40000004100 */
[----:B------:R-:W-:Y:S01]  /*0e30*/  FADD.FTZ R13, R18, R13 ;  /* 0x0000000d120d7221 */ /* 0x000fe20000010000 */
[----:B------:R-:W-:Y:S01]  /*0e40*/  FADD.FTZ R12, R12, R15 ;  /* 0x0000000f0c0c7221 */ /* 0x000fe20000010000 */
[----:B------:R-:W-:Y:S01]  /*0e50*/  FMUL.FTZ R15, R19, R19 ;  /* 0x00000013130f7220 */ /* 0x000fe20000410000 */
[----:B------:R-:W-:Y:S01]  /*0e60*/  FFMA.FTZ R14, R14, R14, R17 ;  /* 0x0000000e0e0e7223 */ /* 0x000fe20000010011 */
[C---:B------:R-:W-:Y:S02]  /*0e70*/  FADD.FTZ R19, R16.reuse, R19 ;  /* 0x0000001310137221 */ /* 0x040fe40000010000 */
[----:B------:R-:W-:Y:S01]  /*0e80*/  FFMA.FTZ R16, R16, R16, R15 ;  /* 0x0000001010107223 */ /* 0x000fe2000001000f */
[----:B------:R-:W-:Y:S01]  /*0e90*/  FADD.FTZ R13, R13, R14 ;  /* 0x0000000e0d0d7221 */ /* 0x000fe20000010000 */
[----:B-----5:R-:W-:-:S02]  /*0ea0*/  HADD2.F32 R15, -RZ, R32.H1_H1 ;  /* 0x30000020ff0f7230 */ /* 0x020fc40000004100 */
[----:B------:R-:W-:Y:S02]  /*0eb0*/  HADD2.F32 R14, -RZ, R32.H0_H0 ;  /* 0x20000020ff0e7230 */ /* 0x000fe40000004100 */
[----:B------:R-:W-:Y:S01]  /*0ec0*/  FADD.FTZ R12, R12, R19 ;  /* 0x000000130c0c7221 */ /* 0x000fe20000010000 */
[----:B------:R-:W-:Y:S02]  /*0ed0*/  FMUL.FTZ R17, R15, R15 ;  /* 0x0000000f0f117220 */ /* 0x000fe40000410000 */
[C---:B------:R-:W-:Y:S01]  /*0ee0*/  FADD.FTZ R15, R14.reuse, R15 ;  /* 0x0000000f0e0f7221 */ /* 0x040fe20000010000 */
[--C-:B------:R-:W-:Y:S02]  /*0ef0*/  HADD2.F32 R19, -RZ, R34.reuse.H1_H1 ;  /* 0x30000022ff137230 */ /* 0x100fe40000004100 */
[----:B------:R-:W-:Y:S01]  /*0f00*/  FADD.FTZ R13, R13, R16 ;  /* 0x000000100d0d7221 */ /* 0x000fe20000010000 */
[----:B------:R-:W-:Y:S01]  /*0f10*/  FFMA.FTZ R14, R14, R14, R17 ;  /* 0x0000000e0e0e7223 */ /* 0x000fe20000010011 */
[----:B------:R-:W-:-:S02]  /*0f20*/  HADD2.F32 R16, -RZ, R34.H0_H0 ;  /* 0x20000022ff107230 */ /* 0x000fc40000004100 */
[----:B------:R-:W-:Y:S01]  /*0f30*/  FADD.FTZ R12, R12, R15 ;  /* 0x0000000f0c0c7221 */ /* 0x000fe20000010000 */
[----:B------:R-:W-:Y:S01]  /*0f40*/  FMUL.FTZ R15, R19, R19 ;  /* 0x00000013130f7220 */ /* 0x000fe20000410000 */
[--C-:B------:R-:W-:Y:S02]  /*0f50*/  HADD2.F32 R17, -RZ, R38.reuse.H1_H1 ;  /* 0x30000026ff117230 */ /* 0x100fe40000004100 */
[----:B------:R-:W-:Y:S01]  /*0f60*/  FADD.FTZ R13, R13, R14 ;  /* 0x0000000e0d0d7221 */ /* 0x000fe20000010000 */
[C---:B------:R-:W-:Y:S01]  /*0f70*/  FADD.FTZ R19, R16.reuse, R19 ;  /* 0x0000001310137221 */ /* 0x040fe20000010000 */
[----:B------:R-:W-:Y:S02]  /*0f80*/  HADD2.F32 R14, -RZ, R38.H0_H0 ;  /* 0x20000026ff0e7230 */ /* 0x000fe40000004100 */
[----:B------:R-:W-:Y:S01]  /*0f90*/  FFMA.FTZ R16, R16, R16, R15 ;  /* 0x0000001010107223 */ /* 0x000fe2000001000f */
[----:B------:R-:W-:Y:S01]  /*0fa0*/  FMUL.FTZ R15, R17, R17 ;  /* 0x00000011110f7220 */ /* 0x000fe20000410000 */
[----:B------:R-:W-:Y:S01]  /*0fb0*/  FADD.FTZ R12, R12, R19 ;  /* 0x000000130c0c7221 */ /* 0x000fe20000010000 */
[C---:B------:R-:W-:Y:S01]  /*0fc0*/  FADD.FTZ R17, R14.reuse, R17 ;  /* 0x000000110e117221 */ /* 0x040fe20000010000 */
[----:B------:R-:W-:Y:S01]  /*0fd0*/  FADD.FTZ R13, R13, R16 ;  /* 0x000000100d0d7221 */ /* 0x000fe20000010000 */
[----:B------:R-:W-:-:S02]  /*0fe0*/  FFMA.FTZ R14, R14, R14, R15 ;  /* 0x0000000e0e0e7223 */ /* 0x000fc4000001000f */
[----:B------:R-:W-:Y:S02]  /*0ff0*/  FADD.FTZ R12, R12, R17 ;  /* 0x000000110c0c7221 */ /* 0x000fe40000010000 */
[----:B------:R-:W-:-:S03]  /*1000*/  FADD.FTZ R13, R13, R14 ;  /* 0x0000000e0d0d7221 */ /* 0x000fc60000010000 */
        /* <DEDUP_REMOVED lines=38> */
[----:B0-----:R-:W-:-:S03]  /*1270*/  FADD.FTZ R16, R17, R19 ;  /* 0x0000001311107221 */ /* 0x001fc60000010000 */
[----:B--2---:R-:W-:Y:S01]  /*1280*/  FADD.FTZ R39, R39, R12 ;  /* 0x0000000c27277221 */ /* 0x004fe20000010000 */
[----:B------:R-:W-:Y:S02]  /*1290*/  FADD.FTZ R12, R16, R13 ;  /* 0x0000000d100c7221 */ /* 0x000fe40000010000 */
[----:B------:R-:W0:Y:S01]  /*12a0*/  LDS.128 R16, [UR7+0x30] ;  /* 0x00003007ff107984 */ /* 0x000e220008000c00 */
        /* <DEDUP_REMOVED lines=21> */
.L_x_1799:
[----:B------:R-:W-:Y:S05]  /*1400*/  BSYNC B0 ;  /* 0x0000000000007941 */ /* 0x000fea0003800000 */
.L_x_1798:
[----:B------:R-:W1:Y:S02]  /*1410*/  LDC R19, c[0x0][0xc] ;  /* 0x00000300ff137b82 */ /* 0x000e640000000800 */
[----:B-1----:R-:W-:-:S13]  /*1420*/  ISETP.GE.U32.AND P1, PT, R19, 0x2, PT ;  /* 0x000000021300780c */ /* 0x002fda0003f26070 */
[----:B------:R-:W-:Y:S05]  /*1430*/  @!P1 BRA `(.L_x_1800) ;  /* 0x0000000800989947 */ /* 0x000fea0003800000 */
[----:B------:R-:W-:Y:S05]  /*1440*/  @P3 BRA `(.L_x_1801) ;  /* 0x0000000000843947 */ /* 0x000fea0003800000 */
[----:B------:R-:W1:Y:S01]  /*1450*/  LDC R39, c[0x0][0x10] ;  /* 0x00000400ff277b82 */ /* 0x000e620000000800 */
[----:B------:R-:W2:Y:S01]  /*1460*/  S2R R18, SR_CTAID.Y ;  /* 0x0000000000127919 */ /* 0x000ea20000002600 */
[----:B------:R-:W-:Y:S02]  /*1470*/  ULOP3.LUT UR8, UR4, 0x1, URZ, 0xc0, !UPT ;  /* 0x0000000104087892 */ /* 0x000fe4000f8ec03f */
[----:B------:R-:W-:Y:S01]  /*1480*/  ULOP3.LUT UP0, URZ, UR4, 0x2, URZ, 0xc0, !UPT ;  /* 0x00000002043f7892 */ /* 0x000fe2000f80c03f */
[----:B------:R-:W-:-:S03]  /*1490*/  UMOV UR7, 0x1 ;  /* 0x0000000100077882 */ /* 0x000fc60000000000 */
[----:B------:R-:W3:Y:S01]  /*14a0*/  LDC.64 R12, c[0x0][0x248] ;  /* 0x00009200ff0c7b82 */ /* 0x000ee20000000a00 */
[----:B------:R-:W-:Y:S01]  /*14b0*/  USEL UR7, UR7, 0xffffffff, !UP0 ;  /* 0xffffffff07077887 */ /* 0x000fe2000c000000 */
[C---:B-1----:R-:W-:Y:S02]  /*14c0*/  IMAD R14, R39.reuse, UR8, RZ ;  /* 0x00000008270e7c24 */ /* 0x042fe4000f8e02ff */
[----:B--2---:R-:W-:Y:S01]  /*14d0*/  IMAD R45, R39, UR9, R18 ;  /* 0x00000009272d7c24 */ /* 0x004fe2000f8e0212 */
[----:B------:R-:W-:Y:S01]  /*14e0*/  PLOP3.LUT P1, PT, PT, PT, UP0, 0x80, 0x0 ;  /* 0x000000000000781c */ /* 0x000fe20003f2f008 */
[----:B------:R-:W-:Y:S01]  /*14f0*/  IMAD R15, R14, R19, RZ ;  /* 0x000000130e0f7224 */ /* 0x000fe200078e02ff */
[----:B------:R-:W-:-:S04]  /*1500*/  MOV R49, UR7 ;  /* 0x0000000700317c02 */ /* 0x000fc80008000f00 */
[----:B------:R-:W-:-:S05]  /*1510*/  SHF.L.U32 R15, R15, 0x1, RZ ;  /* 0x000000010f0f7819 */ /* 0x000fca00000006ff */
[----:B---3--:R-:W-:Y:S01]  /*1520*/  IMAD.WIDE R12, R15, 0x4, R12 ;  /* 0x000000040f0c7825 */ /* 0x008fe200078e020c */
[----:B------:R-:W-:Y:S02]  /*1530*/  SEL R47, R19, RZ, !P1 ;  /* 0x000000ff132f7207 */ /* 0x000fe40004800000 */
[----:B------:R-:W-:Y:S01]  /*1540*/  IADD3 R15, R14, R18, RZ ;  /* 0x000000120e0f7210 */ /* 0x000fe20007ffe0ff */
[----:B------:R-:W-:Y:S02]  /*1550*/  IMAD.WIDE.U32 R44, R45, 0x8, R12 ;  /* 0x000000082d2c7825 */ /* 0x000fe400078e000c */
[----:B------:R-:W1:Y:S01]  /*1560*/  LDC.64 R12, c[0x0][0x240] ;  /* 0x00009000ff0c7b82 */ /* 0x000e620000000a00 */
[----:B------:R-:W-:Y:S02]  /*1570*/  ISETP.NE.AND P1, PT, R47, -0x1, PT ;  /* 0xffffffff2f00780c */ /* 0x000fe40003f25270 */
[----:B------:R2:W-:Y:S01]  /*1580*/  STG.E.64 desc[UR10][R44.64], R16 ;  /* 0x000000102c007986 */ /* 0x0005e2000c101b0a */
[----:B-1----:R-:W-:Y:S01]  /*1590*/  IMAD.WIDE.U32 R14, R15, 0x4, R12 ;  /* 0x000000040f0e7825 */ /* 0x002fe200078e000c */
[----:B------:R-:W-:Y:S06]  /*15a0*/  MEMBAR.ALL.GPU ;  /* 0x0000000000007992 */ /* 0x000fec000000a000 */
[----:B------:R-:W-:-:S00]  /*15b0*/  ERRBAR ;  /* 0x00000000000079ab */ /* 0x000fc00000000000 */
[----:B------:R-:W-:Y:S06]  /*15c0*/  CGAERRBAR ;  /* 0x00000000000075ab */ /* 0x000fec0000000000 */
[----:B------:R2:W-:Y:S01]  /*15d0*/  REDG.E.ADD.S32.STRONG.GPU desc[UR10][R14.64], R49 ;  /* 0x000000310e00798e */ /* 0x0005e2000c10e38a */
[----:B------:R-:W-:Y:S05]  /*15e0*/  @!P1 BRA `(.L_x_1801) ;  /* 0x00000000001c9947 */ /* 0x000fea0003800000 */
[----:B------:R-:W-:-:S04]  /*15f0*/  IMAD R39, R39, UR8, R18 ;  /* 0x0000000827277c24 */ /* 0x000fc8000f8e0212 */
[----:B------:R-:W-:-:S07]  /*1600*/  IMAD.WIDE.U32 R12, R39, 0x4, R12 ;  /* 0x00000004270c7825 */ /* 0x000fce00078e000c */
.L_x_1802:
[----:B--2---:R-:W2:Y:S04]  /*1610*/  LDG.E.STRONG.GPU R14, desc[UR10][R12.64] ;  /* 0x0000000a0c0e7981 */ /* 0x004ea8000c1ef900 */
[----:B--2---:R-:W-:Y:S01]  /*1620*/  CCTL.IVALL ;  /* 0x00000000ff00798f */ /* 0x004fe20002000000 */
[----:B------:R-:W-:Y:S05]  /*1630*/  YIELD ;  /* 0x0000000000007946 */ /* 0x000fea0003800000 */
[----:B------:R-:W-:-:S13]  /*1640*/  ISETP.NE.AND P1, PT, R14, R47, PT ;  /* 0x0000002f0e00720c */ /* 0x000fda0003f25270 */
[----:B------:R-:W-:Y:S05]  /*1650*/  @P1 BRA `(.L_x_1802) ;  /* 0xfffffffc00ec1947 */ /* 0x000fea000383ffff */
.L_x_1801:
        /* <DEDUP_REMOVED lines=11> */
.L_x_1804:
[----:B------:R-:W-:Y:S02]  /*1710*/  ISETP.EQ.OR P1, PT, R18, UR9, P3 ;  /* 0x0000000912007c0c */ /* 0x000fe40009f22670 */
[----:B--2---:R-:W-:-:S11]  /*1720*/  MOV R14, UR4 ;  /* 0x00000004000e7c02 */ /* 0x004fd60008000f00 */
        /* <DEDUP_REMOVED lines=8> */
[----:B--2---:R-:W-:Y:S01]  /*17b0*/  @!P1 IMAD R15, R39, R18, R44 ;  /* 0x00000012270f9224 */ /* 0x004fe200078e022c */
[----:B------:R-:W-:-:S03]  /*17c0*/  IADD3 R45, R18, 0x1, RZ ;  /* 0x00000001122d7810 */ /* 0x000fc60007ffe0ff */
[----:B------:R-:W-:Y:S01]  /*17d0*/  @!P1 IMAD.WIDE.U32 R14, R15, 0x8, R12 ;  /* 0x000000080f0e9825 */ /* 0x000fe200078e000c */
[----:B------:R-:W-:-:S05]  /*17e0*/  ISETP.EQ.OR P2, PT, R45, UR9, P3 ;  /* 0x000000092d007c0c */ /* 0x000fca0009f42670 */
[----:B------:R-:W0:Y:S01]  /*17f0*/  @!P1 LDG.E.64 R14, desc[UR10][R14.64] ;  /* 0x0000000a0e0e9981 */ /* 0x000e22000c1e1b00 */
[----:B------:R-:W-:-:S07]  /*1800*/  MOV R13, UR4 ;  /* 0x00000004000d7c02 */ /* 0x000fce0008000f00 */
[----:B------:R-:W1:Y:S01]  /*1810*/  @!P2 S2R R12, SR_CTAID.Y ;  /* 0x00000000000ca919 */ /* 0x000e620000002600 */
[----:B------:R-:W1:Y:S01]  /*1820*/  @!P2 LDC R44, c[0x0][0x10] ;  /* 0x00000400ff2cab82 */ /* 0x000e620000000800 */
[----:B------:R-:W-:Y:S01]  /*1830*/  @!P2 LOP3.LUT R13, R13, 0x1, RZ, 0xc0, !PT ;  /* 0x000000010d0da812 */ /* 0x000fe200078ec0ff */
[----:B-1----:R-:W-:-:S04]  /*1840*/  @!P2 IMAD R45, R45, R44, R12 ;  /* 0x0000002c2d2da224 */ /* 0x002fc800078e020c */
[----:B------:R-:W-:Y:S02]  /*1850*/  @!P2 IMAD R44, R44, R13, RZ ;  /* 0x0000000d2c2ca224 */ /* 0x000fe400078e02ff */
[----:B------:R-:W1:Y:S02]  /*1860*/  @!P2 LDC.64 R12, c[0x0][0x248] ;  /* 0x00009200ff0cab82 */ /* 0x000e640000000a00 */
[----:B------:R-:W-:-:S05]  /*1870*/  @!P2 IMAD R44, R44, R19, RZ ;  /* 0x000000132c2ca224 */ /* 0x000fca00078e02ff */
[----:B------:R-:W-:-:S05]  /*1880*/  @!P2 SHF.L.U32 R39, R44, 0x1, RZ ;  /* 0x000000012c27a819 */ /* 0x000fca00000006ff */
[----:B-1----:R-:W-:-:S04]  /*1890*/  @!P2 IMAD.WIDE R12, R39, 0x4, R12 ;  /* 0x00000004270ca825 */ /* 0x002fc800078e020c */
[----:B------:R-:W-:-:S06]  /*18a0*/  @!P2 IMAD.WIDE.U32 R12, R45, 0x8, R12 ;  /* 0x000000082d0ca825 */ /* 0x000fcc00078e000c */
[----:B------:R-:W2:Y:S01]  /*18b0*/  @!P2 LDG.E.64 R12, desc[UR10][R12.64] ;  /* 0x0000000a0c0ca981 */ /* 0x000ea2000c1e1b00 */
[----:B------:R-:W-:-:S04]  /*18c0*/  IADD3 R45, R18, 0x2, RZ ;  /* 0x00000002122d7810 */ /* 0x000fc80007ffe0ff */
[----:B------:R-:W-:-:S13]  /*18d0*/  ISETP.EQ.OR P4, PT, R45, UR9, P3 ;  /* 0x000000092d007c0c */ /* 0x000fda0009f82670 */
[----:B------:R-:W1:Y:S01]  /*18e0*/  @!P4 LDC R44, c[0x0][0x10] ;  /* 0x00000400ff2ccb82 */ /* 0x000e620000000800 */
[----:B0-----:R-:W-:Y:S02]  /*18f0*/  @!P1 FADD.FTZ R16, R16, R14 ;  /* 0x0000000e10109221 */ /* 0x001fe40000010000 */
[----:B------:R-:W1:Y:S01]  /*1900*/  @!P4 S2R R14, SR_CTAID.Y ;  /* 0x00000000000ec919 */ /* 0x000e620000002600 */
[----:B------:R-:W-:Y:S01]  /*1910*/  @!P1 FADD.FTZ R17, R17, R15 ;  /* 0x0000000f11119221 */ /* 0x000fe20000010000 */
[----:B------:R-:W-:-:S04]  /*1920*/  MOV R15, UR4 ;  /* 0x00000004000f7c02 */ /* 0x000fc80008000f00 */
[----:B------:R-:W-:Y:S01]  /*1930*/  @!P4 LOP3.LUT R15, R15, 0x1, RZ, 0xc0, !PT ;  /* 0x000000010f0fc812 */ /* 0x000fe200078ec0ff */
[----:B-1----:R-:W-:-:S04]  /*1940*/  @!P4 IMAD R45, R45, R44, R14 ;  /* 0x0000002c2d2dc224 */ /* 0x002fc800078e020e */
[----:B------:R-:W-:Y:S02]  /*1950*/  @!P4 IMAD R44, R44, R15, RZ ;  /* 0x0000000f2c2cc224 */ /* 0x000fe400078e02ff */
[----:B------:R-:W0:Y:S02]  /*1960*/  @!P4 LDC.64 R14, c[0x0][0x248] ;  /* 0x00009200ff0ecb82 */ /* 0x000e240000000a00 */
[----:B------:R-:W-:-:S05]  /*1970*/  @!P4 IMAD R44, R44, R19, RZ ;  /* 0x000000132c2cc224 */ /* 0x000fca00078e02ff */
[----:B------:R-:W-:-:S05]  /*1980*/  @!P4 SHF.L.U32 R39, R44, 0x1, RZ ;  /* 0x000000012c27c819 */ /* 0x000fca00000006ff */
[----:B0-----:R-:W-:-:S04]  /*1990*/  @!P4 IMAD.WIDE R14, R39, 0x4, R14 ;  /* 0x00000004270ec825 */ /* 0x001fc800078e020e */
[----:B------:R-:W-:Y:S01]  /*19a0*/  @!P4 IMAD.WIDE.U32 R14, R45, 0x8, R14 ;  /* 0x000000082d0ec825 */ /* 0x000fe200078e000e */
[----:B------:R-:W-:-:S04]  /*19b0*/  IADD3 R45, R18, 0x3, RZ ;  /* 0x00000003122d7810 */ /* 0x000fc80007ffe0ff */
[----:B------:R-:W-:Y:S01]  /*19c0*/  ISETP.EQ.OR P1, PT, R45, UR9, P3 ;  /* 0x000000092d007c0c */ /* 0x000fe20009f22670 */
[----:B------:R-:W3:Y:S01]  /*19d0*/  @!P4 LDG.E.64 R14, desc[UR10][R14.64] ;  /* 0x0000000a0e0ec981 */ /* 0x000ee2000c1e1b00 */
[----:B--2---:R-:W-:-:S11]  /*19e0*/  @!P2 FADD.FTZ R16, R16, R12 ;  /* 0x0000000c1010a221 */ /* 0x004fd60000010000 */
[----:B------:R-:W0:Y:S01]  /*19f0*/  @!P1 S2R R12, SR_CTAID.Y ;  /* 0x00000000000c9919 */ /* 0x000e220000002600 */
[----:B------:R-:W0:Y:S01]  /*1a00*/  @!P1 LDC R44, c[0x0][0x10] ;  /* 0x00000400ff2c9b82 */ /* 0x000e220000000800 */
[----:B------:R-:W-:Y:S01]  /*1a10*/  @!P2 FADD.FTZ R17, R17, R13 ;  /* 0x0000000d1111a221 */ /* 0x000fe20000010000 */
[----:B------:R-:W-:-:S04]  /*1a20*/  MOV R13, UR4 ;  /* 0x00000004000d7c02 */ /* 0x000fc80008000f00 */
[----:B------:R-:W-:Y:S01]  /*1a30*/  @!P1 LOP3.LUT R13, R13, 0x1, RZ, 0xc0, !PT ;  /* 0x000000010d0d9812 */ /* 0x000fe200078ec0ff */
[----:B0-----:R-:W-:-:S04]  /*1a40*/  @!P1 IMAD R45, R45, R44, R12 ;  /* 0x0000002c2d2d9224 */ /* 0x001fc800078e020c */
[----:B------:R-:W-:Y:S02]  /*1a50*/  @!P1 IMAD R44, R44, R13, RZ ;  /* 0x0000000d2c2c9224 */ /* 0x000fe400078e02ff */
[----:B------:R-:W0:Y:S02]  /*1a60*/  @!P1 LDC.64 R12, c[0x0][0x248] ;  /* 0x00009200ff0c9b82 */ /* 0x000e240000000a00 */
[----:B------:R-:W-:-:S05]  /*1a70*/  @!P1 IMAD R44, R44, R19, RZ ;  /* 0x000000132c2c9224 */ /* 0x000fca00078e02ff */
[----:B------:R-:W-:-:S05]  /*1a80*/  @!P1 SHF.L.U32 R39, R44, 0x1, RZ ;  /* 0x000000012c279819 */ /* 0x000fca00000006ff */
[----:B0-----:R-:W-:-:S04]  /*1a90*/  @!P1 IMAD.WIDE R12, R39, 0x4, R12 ;  /* 0x00000004270c9825 */ /* 0x001fc800078e020c */
[----:B------:R-:W-:-:S06]  /*1aa0*/  @!P1 IMAD.WIDE.U32 R12, R45, 0x8, R12 ;  /* 0x000000082d0c9825 */ /* 0x000fcc00078e000c */
[----:B------:R-:W2:Y:S01]  /*1ab0*/  @!P1 LDG.E.64 R12, desc[UR10][R12.64] ;  /* 0x0000000a0c0c9981 */ /* 0x000ea2000c1e1b00 */
[----:B------:R-:W-:-:S04]  /*1ac0*/  IADD3 R36, R36, -0x4, RZ ;  /* 0xfffffffc24247810 */ /* 0x000fc80007ffe0ff */
[----:B------:R-:W-:Y:S02]  /*1ad0*/  ISETP.NE.AND P2, PT, R36, RZ, PT ;  /* 0x000000ff2400720c */ /* 0x000fe40003f45270 */
[----:B------:R-:W-:Y:S01]  /*1ae0*/  IADD3 R18, R18, 0x4, RZ ;  /* 0x0000000412127810 */ /* 0x000fe20007ffe0ff */
[----:B---3--:R-:W-:Y:S01]  /*1af0*/  @!P4 FADD.FTZ R16, R16, R14 ;  /* 0x0000000e1010c221 */ /* 0x008fe20000010000 */
[----:B------:R-:W-:-:S03]  /*1b00*/  @!P4 FADD.FTZ R17, R17, R15 ;  /* 0x0000000f1111c221 */ /* 0x000fc60000010000 */
[----:B--2---:R-:W-:Y:S01]  /*1b10*/  @!P1 FADD.FTZ R16, R16, R12 ;  /* 0x0000000c10109221 */ /* 0x004fe20000010000 */
[----:B------:R-:W-:-:S05]  /*1b20*/  @!P1 FADD.FTZ R17, R17, R13 ;  /* 0x0000000d11119221 */ /* 0x000fca0000010000 */
[----:B------:R-:W-:Y:S05]  /*1b30*/  @P2 BRA `(.L_x_1804) ;  /* 0xfffffff800f42947 */ /* 0x000fea000383ffff */
.L_x_1803:
[----:B------:R-:W-:-:S13]  /*1b40*/  LOP3.LUT P1, R36, R19, 0x3, RZ, 0xc0, !PT ;  /* 0x0000000313247812 */ /* 0x000fda000782c0ff */
[----:B------:R-:W-:Y:S05]  /*1b50*/  @!P1 BRA `(.L_x_1800) ;  /* 0x0000000000d09947 */ /* 0x000fea0003800000 */
[----:B------:R-:W-:Y:S01]  /*1b60*/  ISETP.EQ.OR P1, PT, R18, UR9, P3 ;  /* 0x0000000912007c0c */ /* 0x000fe20009f22670 */
[----:B------:R-:W-:Y:S01]  /*1b70*/  BSSY B0, `(.L_x_1805) ;  /* 0x0000010000007945 */ /* 0x000fe20003800000 */
[----:B------:R-:W-:-:S11]  /*1b80*/  ISETP.NE.AND P2, PT, R36, 0x1, PT ;  /* 0x000000012400780c */ /* 0x000fd60003f45270 */
[----:B------:R-:W-:Y:S05]  /*1b90*/  @P1 BRA `(.L_x_1806) ;  /* 0x0000000000341947 */ /* 0x000fea0003800000 */
[----:B------:R-:W1:Y:S01]  /*1ba0*/  S2R R39, SR_CTAID.Y ;  /* 0x0000000000277919 */ /* 0x000e620000002600 */
[----:B------:R-:W3:Y:S01]  /*1bb0*/  LDC.64 R12, c[0x0][0x248] ;  /* 0x00009200ff0c7b82 */ /* 0x000ee20000000a00 */
[----:B------:R-:W-:Y:S01]  /*1bc0*/  ULOP3.LUT UR7, UR4, 0x1, URZ, 0xc0, !UPT ;  /* 0x0000000104077892 */ /* 0x000fe2000f8ec03f */
[----:B------:R-:W-:-:S03]  /*1bd0*/  ULDC UR8, c[0x0][0x10] ;  /* 0x0000040000087ab9 */ /* 0x000fc60000000800 */
[----:B------:R-:W-:-:S06]  /*1be0*/  UIMAD UR7, UR8, UR7, URZ ;  /* 0x00000007080772a4 */ /* 0x000fcc000f8e023f */
[----:B--2---:R-:W-:-:S05]  /*1bf0*/  IMAD R14, R19, UR7, RZ ;  /* 0x00000007130e7c24 */ /* 0x004fca000f8e02ff */
[----:B------:R-:W-:-:S05]  /*1c00*/  SHF.L.U32 R15, R14, 0x1, RZ ;  /* 0x000000010e0f7819 */ /* 0x000fca00000006ff */
[----:B---3--:R-:W-:-:S04]  /*1c10*/  IMAD.WIDE R12, R15, 0x4, R12 ;  /* 0x000000040f0c7825 */ /* 0x008fc800078e020c */
[----:B-1----:R-:W-:-:S04]  /*1c20*/  IMAD R15, R18, UR8, R39 ;  /* 0x00000008120f7c24 */ /* 0x002fc8000f8e0227 */
[----:B------:R-:W-:-:S06]  /*1c30*/  IMAD.WIDE.U32 R12, R15, 0x8, R12 ;  /* 0x000000080f0c7825 */ /* 0x000fcc00078e000c */
[----:B------:R-:W0:Y:S02]  /*1c40*/  LDG.E.64 R12, desc[UR10][R12.64] ;  /* 0x0000000a0c0c7981 */ /* 0x000e24000c1e1b00 */
[----:B0-----:R-:W-:Y:S01]  /*1c50*/  FADD.FTZ R16, R16, R12 ;  /* 0x0000000c10107221 */ /* 0x001fe20000010000 */
[----:B------:R-:W-:-:S07]  /*1c60*/  FADD.FTZ R17, R17, R13 ;  /* 0x0000000d11117221 */ /* 0x000fce0000010000 */
.L_x_1806:
[----:B------:R-:W-:Y:S05]  /*1c70*/  BSYNC B0 ;  /* 0x0000000000007941 */ /* 0x000fea0003800000 */
.L_x_1805:
[----:B------:R-:W-:Y:S05]  /*1c80*/  @!P2 BRA `(.L_x_1800) ;  /* 0x000000000084a947 */ /* 0x000fea0003800000 */
[C---:B--2---:R-:W-:Y:S02]  /*1c90*/  IADD3 R45, R18.reuse, 0x1, RZ ;  /* 0x00000001122d7810 */ /* 0x044fe40007ffe0ff */
[----:B------:R-:W-:Y:S02]  /*1ca0*/  IADD3 R39, R18, 0x2, RZ ;  /* 0x0000000212277810 */ /* 0x000fe40007ffe0ff */
[----:B------:R-:W-:Y:S02]  /*1cb0*/  ISETP.EQ.OR P2, PT, R45, UR9, P3 ;  /* 0x000000092d007c0c */ /* 0x000fe40009f42670 */
[----:B------:R-:W-:Y:S02]  /*1cc0*/  ISETP.EQ.OR P1, PT, R39, UR9, P3 ;  /* 0x0000000927007c0c */ /* 0x000fe40009f22670 */
[----:B------:R-:W-:Y:S02]  /*1cd0*/  MOV R13, UR4 ;  /* 0x00000004000d7c02 */ /* 0x000fe40008000f00 */
[----:B------:R-:W-:-:S02]  /*1ce0*/  ISETP.EQ.OR P1, PT, R36, 0x2, P1 ;  /* 0x000000022400780c */ /* 0x000fc40000f22670 */
[----:B------:R-:W-:-:S05]  /*1cf0*/  MOV R15, UR4 ;  /* 0x00000004000f7c02 */ /* 0x000fca0008000f00 */
[----:B------:R-:W1:Y:S01]  /*1d00*/  @!P2 S2R R12, SR_CTAID.Y ;  /* 0x00000000000ca919 */ /* 0x000e620000002600 */
[----:B------:R-:W1:Y:S01]  /*1d10*/  @!P2 LDC R14, c[0x0][0x10] ;  /* 0x00000400ff0eab82 */ /* 0x000e620000000800 */
[----:B------:R-:W-:-:S04]  /*1d20*/  @!P2 LOP3.LUT R13, R13, 0x1, RZ, 0xc0, !PT ;  /* 0x000000010d0da812 */ /* 0x000fc800078ec0ff */
[----:B------:R-:W2:Y:S01]  /*1d30*/  @!P1 S2R R18, SR_CTAID.Y ;  /* 0x0000000000129919 */ /* 0x000ea20000002600 */
[----:B------:R-:W-:Y:S02]  /*1d40*/  @!P1 LOP3.LUT R15, R15, 0x1, RZ, 0xc0, !PT ;  /* 0x000000010f0f9812 */ /* 0x000fe400078ec0ff */
[----:B------:R-:W2:Y:S01]  /*1d50*/  @!P1 LDC R36, c[0x0][0x10] ;  /* 0x00000400ff249b82 */ /* 0x000ea20000000800 */
[----:B-1----:R-:W-:Y:S02]  /*1d60*/  @!P2 IMAD R45, R45, R14, R12 ;  /* 0x0000000e2d2da224 */ /* 0x002fe400078e020c */
[----:B------:R-:W-:-:S05]  /*1d70*/  @!P2 IMAD R14, R14, R13, RZ ;  /* 0x0000000d0e0ea224 */ /* 0x000fca00078e02ff */
[----:B------:R-:W1:Y:S01]  /*1d80*/  @!P2 LDC.64 R12, c[0x0][0x248] ;  /* 0x00009200ff0cab82 */ /* 0x000e620000000a00 */
[----:B--2---:R-:W-:Y:S02]  /*1d90*/  @!P1 IMAD R39, R39, R36, R18 ;  /* 0x0000002427279224 */ /* 0x004fe400078e0212 */
[----:B------:R-:W-:Y:S02]  /*1da0*/  @!P1 IMAD R36, R36, R15, RZ ;  /* 0x0000000f24249224 */ /* 0x000fe400078e02ff */
[----:B------:R-:W-:-:S03]  /*1db0*/  @!P2 IMAD R18, R14, R19, RZ ;  /* 0x000000130e12a224 */ /* 0x000fc600078e02ff */
[----:B------:R-:W2:Y:S01]  /*1dc0*/  @!P1 LDC.64 R14, c[0x0][0x248] ;  /* 0x00009200ff0e9b82 */ /* 0x000ea20000000a00 */
[----:B------:R-:W-:Y:S01]  /*1dd0*/  @!P1 IMAD R36, R36, R19, RZ ;  /* 0x0000001324249224 */ /* 0x000fe200078e02ff */
[----:B------:R-:W-:-:S05]  /*1de0*/  @!P2 SHF.L.U32 R19, R18, 0x1, RZ ;  /* 0x000000011213a819 */ /* 0x000fca00000006ff */
[----:B-1----:R-:W-:Y:S01]  /*1df0*/  @!P2 IMAD.WIDE R12, R19, 0x4, R12 ;  /* 0x00000004130ca825 */ /* 0x002fe200078e020c */
[----:B------:R-:W-:-:S03]  /*1e00*/  @!P1 SHF.L.U32 R19, R36, 0x1, RZ ;  /* 0x0000000124139819 */ /* 0x000fc600000006ff */
        /* <DEDUP_REMOVED lines=9> */
.L_x_1800:
[----:B------:R-:W-:Y:S01]  /*1ea0*/  ULDC.64 UR14, c[0x0][0x218] ;  /* 0x00008600000e7ab9 */ /* 0x000fe20000000a00 */
[----:B------:R-:W-:Y:S01]  /*1eb0*/  LOP3.LUT P1, RZ, R3, UR9, RZ, 0xfc, !PT ;  /* 0x0000000903ff7c12 */ /* 0x000fe2000f82fcff */
[----:B------:R-:W1:Y:S01]  /*1ec0*/  S2UR UR8, SR_CgaCtaId ;  /* 0x00000000000879c3 */ /* 0x000e620000008800 */
[----:B------:R-:W-:Y:S01]  /*1ed0*/  ISETP.EQ.U32.AND P2, PT, RZ, UR14, PT ;  /* 0x0000000eff007c0c */ /* 0x000fe2000bf42070 */
[----:B------:R-:W-:Y:S01]  /*1ee0*/  UMOV UR7, 0x400 ;  /* 0x0000040000077882 */ /* 0x000fe20000000000 */
[----:B------:R-:W-:Y:S02]  /*1ef0*/  MOV R19, UR6 ;  /* 0x0000000600137c02 */ /* 0x000fe40008000f00 */
[----:B------:R-:W-:-:S03]  /*1f00*/  ISETP.EQ.OR.EX P1, PT, RZ, UR15, P1, P2 ;  /* 0x0000000fff007c0c */ /* 0x000fc60008f22720 */
[----:B--2---:R-:W2:Y:S08]  /*1f10*/  LDC.64 R14, c[0x0][0x228] ;  /* 0x00008a00ff0e7b82 */ /* 0x004eb00000000a00 */
[----:B------:R-:W3:Y:S08]  /*1f20*/  LDC.64 R12, c[0x0][0x230] ;  /* 0x00008c00ff0c7b82 */ /* 0x000ef00000000a00 */
[----:B------:R-:W4:Y:S01]  /*1f30*/  @!P1 LDC.64 R44, c[0x0][0x218] ;  /* 0x00008600ff2c9b82 */ /* 0x000f220000000a00 */
[----:B-1----:R-:W-:-:S03]  /*1f40*/  ULEA UR7, UR8, UR7, 0x18 ;  /* 0x0000000708077291 */ /* 0x002fc6000f8ec03f */
[----:B------:R-:W-:Y:S02]  /*1f50*/  ULDC UR8, c[0x0][0x2a4] ;  /* 0x0000a90000087ab9 */ /* 0x000fe40000000800 */
[----:B------:R-:W-:-:S04]  /*1f60*/  @!P1 FMUL.FTZ R36, R16, UR8 ;  /* 0x0000000810249c20 */ /* 0x000fc80008410000 */
[----:B------:R0:W-:Y:S01]  /*1f70*/  @!P3 STS.64 [UR7+0x78], R16 ;  /* 0x00007810ff00b988 */ /* 0x0001e20008000a07 */
[----:B----4-:R-:W-:Y:S01]  /*1f80*/  @!P1 IMAD.WIDE R44, R19, 0x8, R44 ;  /* 0x00000008132c9825 */ /* 0x010fe200078e022c */
[----:B------:R-:W-:-:S03]  /*1f90*/  IADD3 R19, R30, R37, RZ ;  /* 0x000000251e137210 */ /* 0x000fc60007ffe0ff */
[----:B------:R-:W-:Y:S02]  /*1fa0*/  @!P1 FMUL.FTZ R37, R17, UR8 ;  /* 0x0000000811259c20 */ /* 0x000fe40008410000 */
[----:B--2---:R-:W-:-:S03]  /*1fb0*/  IMAD.WIDE R46, R19, 0x4, R14 ;  /* 0x00000004132e7825 */ /* 0x004fc600078e020e */
[----:B------:R1:W-:Y:S01]  /*1fc0*/  @!P1 STG.E.64 desc[UR10][R44.64], R36 ;  /* 0x000000242c009986 */ /* 0x0003e2000c101b0a */
[----:B---3--:R-:W-:Y:S01]  /*1fd0*/  IMAD.WIDE R14, R19, 0x4, R12 ;  /* 0x00000004130e7825 */ /* 0x008fe200078e020c */
[----:B------:R-:W-:Y:S06]  /*1fe0*/  BAR.SYNC.DEFER_BLOCKING 0x0 ;  /* 0x0000000000007b1d */ /* 0x000fec0000010000 */
[----:B------:R-:W2:Y:S04]  /*1ff0*/  LDG.E.64 R12, desc[UR10][R46.64] ;  /* 0x0000000a2e0c7981 */ /* 0x000ea8000c1e1b00 */
[----:B------:R-:W2:Y:S01]  /*2000*/  LDG.E.64 R14, desc[UR10][R14.64] ;  /* 0x0000000a0e0e7981 */ /* 0x000ea2000c1e1b00 */
[----:B------:R-:W-:Y:S01]  /*2010*/  ISETP.NE.AND P6, PT, RZ, UR12, PT ;  /* 0x0000000cff007c0c */ /* 0x000fe2000bfc5270 */
[----:B0-----:R-:W-:-:S02]  /*2020*/  HADD2.F32 R17, -RZ, R26.H0_H0 ;  /* 0x2000001aff117230 */ /* 0x001fc40000004100 */
[----:B------:R-:W0:Y:S01]  /*2030*/  LDS.64 R18, [UR7+0x78] ;  /* 0x00007807ff127984 */ /* 0x000e220008000a00 */
[----:B-1----:R-:W-:Y:S02]  /*2040*/  HADD2.F32 R36, -RZ, R24.H0_H0 ;  /* 0x20000018ff247230 */ /* 0x002fe40000004100 */
[----:B0-----:R-:W-:-:S05]  /*2050*/  FMUL.FTZ R18, R18, UR8 ;  /* 0x0000000812127c20 */ /* 0x001fca0008410000 */
[----:B------:R-:W-:Y:S01]  /*2060*/  R2UR UR7, R18 ;  /* 0x00000000120772ca */ /* 0x000fe200000e0000 */
[----:B------:R-:W-:Y:S02]  /*2070*/  HADD2.F32 R18, -RZ, R26.H1_H1 ;  /* 0x3000001aff127230 */ /* 0x000fe40000004100 */
[----:B------:R-:W-:-:S10]  /*2080*/  HADD2.F32 R26, -RZ, R22.H0_H0 ;  /* 0x20000016ff1a7230 */ /* 0x000fd40000004100 */
[----:B------:R-:W-:Y:S01]  /*2090*/  MOV R16, UR7 ;  /* 0x0000000700107c02 */ /* 0x000fe20008000f00 */
[----:B------:R-:W-:Y:S01]  /*20a0*/  FADD.FTZ R17, R17, -UR7 ;  /* 0x8000000711117e21 */ /* 0x000fe20008010000 */
[----:B------:R-:W-:-:S03]  /*20b0*/  FADD.FTZ R18, R18, -UR7 ;  /* 0x8000000712127e21 */ /* 0x000fc60008010000 */
[----:B------:R-:W-:-:S04]  /*20c0*/  FMUL.FTZ R16, R16, UR7 ;  /* 0x0000000710107c20 */ /* 0x000fc80008410000 */
[----:B------:R-:W-:-:S05]  /*20d0*/  FFMA.FTZ R16, R19, UR8, -R16 ;  /* 0x0000000813107c23 */ /* 0x000fca0008010810 */
[----:B------:R-:W-:-:S13]  /*20e0*/  FSETP.GTU.FTZ.AND P1, PT, R16, RZ, PT ;  /* 0x000000ff1000720b */ /* 0x000fda0003f3c000 */
[----:B------:R-:W-:Y:S01]  /*20f0*/  VOTEU.ANY UP0, P1 ;  /* 0x00000000003f7886 */ /* 0x000fe20000800100 */
[----:B------:R-:W-:-:S04]  /*2100*/  PLOP3.LUT P1, PT, PT, PT, UP0, 0x80, 0x0 ;  /* 0x000000000000781c */ /* 0x000fc80003f2f008 */
[----:B------:R-:W-:-:S09]  /*2110*/  @UP0 ULDC UR8, c[0x0][0x238] ;  /* 0x00008e0000080ab9 */ /* 0x000fd20000000800 */
[----:B------:R-:W-:Y:S01]  /*2120*/  @P1 FADD.FTZ R16, R16, UR8 ;  /* 0x0000000810101e21 */ /* 0x000fe20008010000 */
[----:B------:R-:W-:-:S05]  /*2130*/  UMOV UR8, 0x3f800000 ;  /* 0x3f80000000087882 */ /* 0x000fca0000000000 */
[----:B------:R-:W0:Y:S02]  /*2140*/  @P1 MUFU.RSQ R16, R16 ;  /* 0x0000001000101308 */ /* 0x000e240000001400 */
[----:B0-----:R-:W-:-:S13]  /*2150*/  @P1 R2UR UR13, R16 ;  /* 0x00000000100d12ca */ /* 0x001fda00000e0000 */
[----:B------:R-:W-:Y:S02]  /*2160*/  @UP0 UMOV UR8, UR13 ;  /* 0x0000000d00080c82 */ /* 0x000fe40008000000 */
[----:B------:R-:W-:Y:S01]  /*2170*/  FMUL.FTZ R17, R17, UR8 ;  /* 0x0000000811117c20 */ /* 0x000fe20008410000 */
[----:B------:R-:W-:-:S03]  /*2180*/  FMUL.FTZ R18, R18, UR8 ;  /* 0x0000000812127c20 */ /* 0x000fc60008410000 */
[----:B--2---:R-:W-:Y:S01]  /*2190*/  FFMA.FTZ R37, R12, R17, R14 ;  /* 0x000000110c257223 */ /* 0x004fe2000001000e */
        /* <DEDUP_REMOVED lines=12> */
.L_x_1807:
        /* <DEDUP_REMOVED lines=14> */
.L_x_1809:
[----:B------:R-:W-:Y:S05]  /*2340*/  BSYNC B0 ;  /* 0x0000000000007941 */ /* 0x000fea0003800000 */
.L_x_1808:
[----:B0-----:R-:W-:Y:S02]  /*2350*/  HADD2.F32 R37, -RZ, R32.H0_H0 ;  /* 0x20000020ff257230 */ /* 0x001fe40000004100 */
[----:B------:R-:W-:Y:S01]  /*2360*/  FADD.FTZ R26, R26, -UR7 ;  /* 0x800000071a1a7e21 */ /* 0x000fe20008010000 */
[----:B------:R-:W-:Y:S02]  /*2370*/  HADD2.F32 R16, -RZ, R2.H0_H0 ;  /* 0x20000002ff107230 */ /* 0x000fe40000004100 */
[----:B------:R-:W-:Y:S01]  /*2380*/  FADD.FTZ R36, R36, -UR7 ;  /* 0x8000000724247e21 */ /* 0x000fe20008010000 */
[----:B------:R-:W-:Y:S02]  /*2390*/  HADD2.F32 R18, -RZ, R0.H0_H0 ;  /* 0x20000000ff127230 */ /* 0x000fe40000004100 */
[----:B------:R-:W-:Y:S01]  /*23a0*/  FADD.FTZ R37, R37, -UR7 ;  /* 0x8000000725257e21 */ /* 0x000fe20008010000 */
[----:B------:R-:W-:Y:S02]  /*23b0*/  HADD2.F32 R44, -RZ, R34.H0_H0 ;  /* 0x20000022ff2c7230 */ /* 0x000fe40000004100 */
[----:B------:R-:W-:Y:S01]  /*23c0*/  FADD.FTZ R16, R16, -UR7 ;  /* 0x8000000710107e21 */ /* 0x000fe20008010000 */
[----:B------:R-:W-:-:S02]  /*23d0*/  HADD2.F32 R46, -RZ, R38.H0_H0 ;  /* 0x20000026ff2e7230 */ /* 0x000fc40000004100 */
[----:B------:R-:W-:Y:S01]  /*23e0*/  FADD.FTZ R18, R18, -UR7 ;  /* 0x8000000712127e21 */ /* 0x000fe20008010000 */
[----:B------:R-:W-:Y:S01]  /*23f0*/  FMUL.FTZ R37, R37, UR8 ;  /* 0x0000000825257c20 */ /* 0x000fe20008410000 */
[----:B------:R-:W-:Y:S01]  /*2400*/  FADD.FTZ R44, R44, -UR7 ;  /* 0x800000072c2c7e21 */ /* 0x000fe20008010000 */
[----:B------:R-:W-:Y:S01]  /*2410*/  FMUL.FTZ R45, R26, UR8 ;  /* 0x000000081a2d7c20 */ /* 0x000fe20008410000 */
[----:B------:R-:W-:Y:S01]  /*2420*/  FADD.FTZ R46, R46, -UR7 ;  /* 0x800000072e2e7e21 */ /* 0x000fe20008010000 */
[----:B------:R-:W-:Y:S01]  /*2430*/  FMUL.FTZ R17, R36, UR8 ;  /* 0x0000000824117c20 */ /* 0x000fe20008410000 */
[----:B------:R-:W-:Y:S01]  /*2440*/  FMUL.FTZ R39, R16, UR8 ;  /* 0x0000000810277c20 */ /* 0x000fe20008410000 */
[----:B------:R-:W-:Y:S01]  /*2450*/  FMUL.FTZ R19, R18, UR8 ;  /* 0x0000000812137c20 */ /* 0x000fe20008410000 */
[----:B------:R-:W-:Y:S01]  /*2460*/  FMUL.FTZ R47, R44, UR8 ;  /* 0x000000082c2f7c20 */ /* 0x000fe20008410000 */
[----:B------:R-:W-:Y:S01]  /*2470*/  FMUL.FTZ R49, R46, UR8 ;  /* 0x000000082e317c20 */ /* 0x000fe20008410000 */
[C-C-:B------:R-:W-:Y:S01]  /*2480*/  FFMA.FTZ R36, R12.reuse, R37, R14.reuse ;  /* 0x000000250c247223 */ /* 0x140fe2000001000e */
[C-C-:B------:R-:W-:Y:S01]  /*2490*/  FFMA.FTZ R45, R12.reuse, R45, R14.reuse ;  /* 0x0000002d0c2d7223 */ /* 0x140fe2000001000e */
[C-C-:B------:R-:W-:Y:S01]  /*24a0*/  FFMA.FTZ R44, R12.reuse, R17, R14.reuse ;  /* 0x000000110c2c7223 */ /* 0x140fe2000001000e */
[C-C-:B------:R-:W-:Y:S01]  /*24b0*/  FFMA.FTZ R39, R12.reuse, R39, R14.reuse ;  /* 0x000000270c277223 */ /* 0x140fe2000001000e */
[C-C-:B------:R-:W-:Y:S01]  /*24c0*/  FFMA.FTZ R26, R12.reuse, R19, R14.reuse ;  /* 0x000000130c1a7223 */ /* 0x140fe2000001000e */
[C-C-:B------:R-:W-:Y:S01]  /*24d0*/  FFMA.FTZ R37, R12.reuse, R47, R14.reuse ;  /* 0x0000002f0c257223 */ /* 0x140fe2000001000e */
[----:B------:R-:W-:Y:S01]  /*24e0*/  FFMA.FTZ R12, R12, R49, R14 ;  /* 0x000000310c0c7223 */ /* 0x000fe2000001000e */
[----:B------:R-:W-:Y:S01]  /*24f0*/  HADD2.F32 R14, -RZ, R22.H1_H1 ;  /* 0x30000016ff0e7230 */ /* 0x000fe20000004100 */
[----:B------:R-:W-:Y:S01]  /*2500*/  ULDC.64 UR14, c[0x0][0x278] ;  /* 0x00009e00000e7ab9 */ /* 0x000fe20000000a00 */
[----:B------:R-:W-:Y:S01]  /*2510*/  HADD2.F32 R16, -RZ, R24.H1_H1 ;  /* 0x30000018ff107230 */ /* 0x000fe20000004100 */
[----:B------:R-:W-:-:S02]  /*2520*/  ISETP.GE.U32.AND P1, PT, R7, UR14, PT ;  /* 0x0000000e07007c0c */ /* 0x000fc4000bf26070 */
[----:B------:R-:W-:Y:S01]  /*2530*/  ISETP.GE.U32.AND P2, PT, R8, UR14, PT ;  /* 0x0000000e08007c0c */ /* 0x000fe2000bf46070 */
[----:B------:R-:W-:Y:S01]  /*2540*/  FADD.FTZ R14, R14, -UR7 ;  /* 0x800000070e0e7e21 */ /* 0x000fe20008010000 */
[----:B------:R-:W-:Y:S01]  /*2550*/  ISETP.GE.AND.EX P1, PT, R23, UR15, PT, P1 ;  /* 0x0000000f17007c0c */ /* 0x000fe2000bf26310 */
[----:B------:R-:W-:Y:S01]  /*2560*/  FADD.FTZ R16, R16, -UR7 ;  /* 0x8000000710107e21 */ /* 0x000fe20008010000 */
[----:B------:R-:W-:Y:S01]  /*2570*/  ISETP.GE.AND.EX P2, PT, R25, UR15, PT, P2 ;  /* 0x0000000f19007c0c */ /* 0x000fe2000bf46320 */
[----:B------:R-:W-:Y:S01]  /*2580*/  FMUL.FTZ R22, R14, UR8 ;  /* 0x000000080e167c20 */ /* 0x000fe20008410000 */
[C---:B------:R-:W-:Y:S01]  /*2590*/  ISETP.GT.U32.OR P1, PT, R3.reuse, 0x17f, P1 ;  /* 0x0000017f0300780c */ /* 0x040fe20000f24470 */
[----:B------:R-:W-:Y:S01]  /*25a0*/  FMUL.FTZ R14, R16, UR8 ;  /* 0x00000008100e7c20 */ /* 0x000fe20008410000 */
        /* <DEDUP_REMOVED lines=13> */
.L_x_1810:
        /* <DEDUP_REMOVED lines=14> */
.L_x_1812:
[----:B------:R-:W-:Y:S05]  /*2760*/  BSYNC B0 ;  /* 0x0000000000007941 */ /* 0x000fea0003800000 */
.L_x_1811:
        /* <DEDUP_REMOVED lines=12> */
.L_x_1813:
        /* <DEDUP_REMOVED lines=10> */
[----:B0-----:R-:W-:-:S02]  /*28d0*/  LEA R18, P1, R16, UR16, 0x1 ;  /* 0x0000001010127c11 */ /* 0x001fc4000f8208ff */
[----:B------:R-:W-:-:S04]  /*28e0*/  IADD3 R25, R17, R25, RZ ;  /* 0x0000001911197210 */ /* 0x000fc80007ffe0ff */
[----:B------:R-:W-:-:S05]  /*28f0*/  LEA.HI.X R19, R16, UR17, R25, 0x1, P1 ;  /* 0x0000001110137c11 */ /* 0x000fca00088f0c19 */
[----:B------:R1:W-:Y:S02]  /*2900*/  STG.E desc[UR10][R18.64], R23 ;  /* 0x0000001712007986 */ /* 0x0003e4000c10190a */
.L_x_1815:
[----:B------:R-:W-:Y:S05]  /*2910*/  BSYNC B0 ;  /* 0x0000000000007941 */ /* 0x000fea0003800000 */
.L_x_1814:
[----:B------:R-:W-:Y:S01]  /*2920*/  HADD2.F32 R2, -RZ, R2.H1_H1 ;  /* 0x30000002ff027230 */ /* 0x000fe20000004100 */
[----:B------:R-:W-:Y:S01]  /*2930*/  ISETP.GE.U32.AND P5, PT, R9, UR14, PT ;  /* 0x0000000e09007c0c */ /* 0x000fe2000bfa6070 */
[----:B------:R-:W-:Y:S01]  /*2940*/  HADD2.F32 R14, -RZ, R0.H1_H1 ;  /* 0x30000000ff0e7230 */ /* 0x000fe20000004100 */
[----:B------:R-:W-:Y:S01]  /*2950*/  ISETP.GE.U32.AND P1, PT, R10, UR14, PT ;  /* 0x0000000e0a007c0c */ /* 0x000fe2000bf26070 */
[----:B------:R-:W-:Y:S02]  /*2960*/  HADD2.F32 R16, -RZ, R32.H1_H1 ;  /* 0x30000020ff107230 */ /* 0x000fe40000004100 */
[----:B------:R-:W-:Y:S01]  /*2970*/  FADD.FTZ R0, R2, -UR7 ;  /* 0x8000000702007e21 */ /* 0x000fe20008010000 */
[----:B------:R-:W-:Y:S01]  /*2980*/  HADD2.F32 R17, -RZ, R34.H1_H1 ;  /* 0x30000022ff117230 */ /* 0x000fe20000004100 */
[----:B------:R-:W-:Y:S01]  /*2990*/  ISETP.GE.U32.AND P2, PT, R11, UR14, PT ;  /* 0x0000000e0b007c0c */ /* 0x000fe2000bf46070 */
[----:B01----:R-:W-:Y:S01]  /*29a0*/  HADD2.F32 R18, -RZ, R38.H1_H1 ;  /* 0x30000026ff127230 */ /* 0x003fe20000004100 */
[----:B------:R-:W-:Y:S01]  /*29b0*/  ISETP.GE.U32.AND P3, PT, R20, UR14, PT ;  /* 0x0000000e14007c0c */ /* 0x000fe2000bf66070 */
[----:B------:R-:W-:Y:S01]  /*29c0*/  FADD.FTZ R14, R14, -UR7 ;  /* 0x800000070e0e7e21 */ /* 0x000fe20008010000 */
[----:B------:R-:W-:Y:S01]  /*29d0*/  ISETP.GE.U32.AND P4, PT, R21, UR14, PT ;  /* 0x0000000e15007c0c */ /* 0x000fe2000bf86070 */
[----:B------:R-:W-:Y:S01]  /*29e0*/  FADD.FTZ R16, R16, -UR7 ;  /* 0x8000000710107e21 */ /* 0x000fe20008010000 */
[----:B------:R-:W-:Y:S01]  /*29f0*/  FADD.FTZ R17, R17, -UR7 ;  /* 0x8000000711117e21 */ /* 0x000fe20008010000 */
[----:B------:R-:W-:Y:S01]  /*2a00*/  FADD.FTZ R18, R18, -UR7 ;  /* 0x8000000712127e21 */ /* 0x000fe20008010000 */
[----:B------:R-:W-:Y:S01]  /*2a10*/  FMUL.FTZ R2, R0, UR8 ;  /* 0x0000000800027c20 */ /* 0x000fe20008410000 */
[----:B------:R-:W-:Y:S01]  /*2a20*/  ISETP.GE.AND.EX P5, PT, R27, UR15, PT, P5 ;  /* 0x0000000f1b007c0c */ /* 0x000fe2000bfa6350 */
        /* <DEDUP_REMOVED lines=8> */
[--C-:B------:R-:W-:Y:S01]  /*2ab0*/  FFMA.FTZ R25, R13, R14, R15.reuse ;  /* 0x0000000e0d197223 */ /* 0x100fe2000001000f */
[----:B------:R-:W-:Y:S01]  /*2ac0*/  ISETP.GT.U32.OR P5, PT, R3, 0x17f, P5 ;  /* 0x0000017f0300780c */ /* 0x000fe20002fa4470 */
[--C-:B------:R-:W-:Y:S01]  /*2ad0*/  FFMA.FTZ R23, R13, R16, R15.reuse ;  /* 0x000000100d177223 */ /* 0x100fe2000001000f */
[----:B------:R-:W-:Y:S01]  /*2ae0*/  ISETP.GT.U32.OR P1, PT, R3, 0x17f, P1 ;  /* 0x0000017f0300780c */ /* 0x000fe20000f24470 */
[--C-:B------:R-:W-:Y:S01]  /*2af0*/  FFMA.FTZ R0, R13, R0, R15.reuse ;  /* 0x000000000d007223 */ /* 0x100fe2000001000f */
[----:B------:R-:W-:Y:S01]  /*2b00*/  ISETP.GT.U32.OR P2, PT, R3, 0x17f, P2 ;  /* 0x0000017f0300780c */ /* 0x000fe20001744470 */
[--C-:B------:R-:W-:Y:S01]  /*2b10*/  FFMA.FTZ R19, R13, R18, R15.reuse ;  /* 0x000000120d137223 */ /* 0x100fe2000001000f */
[----:B------:R-:W-:Y:S01]  /*2b20*/  ISETP.GT.U32.OR P3, PT, R3, 0x17f, P3 ;  /* 0x0000017f0300780c */ /* 0x000fe20001f64470 */
[----:B------:R-:W-:Y:S01]  /*2b30*/  FFMA.FTZ R2, R13, R2, R15 ;  /* 0x000000020d027223 */ /* 0x000fe2000001000f */
        /* <DEDUP_REMOVED lines=12> */
.L_x_1816:
        /* <DEDUP_REMOVED lines=14> */
.L_x_1818:
[----:B------:R-:W-:Y:S05]  /*2ce0*/  BSYNC B0 ;  /* 0x0000000000007941 */ /* 0x000fea0003800000 */
.L_x_1817:
        /* <DEDUP_REMOVED lines=8> */
[----:B0-----:R-:W0:Y:S01]  /*2d70*/  MUFU.RCP R16, R15 ;  /* 0x0000000f00107308 */ /* 0x001e220000001000 */
[----:B-1----:R-:W-:Y:S01]  /*2d80*/  FMUL.FTZ R26, R26, R13 ;  /* 0x0000000d1a1a7220 */ /* 0x002fe20000410000 */
[----:B0-----:R-:W-:-:S07]  /*2d90*/  FMUL.FTZ R25, R25, R16 ;  /* 0x0000001019197220 */ /* 0x001fce0000410000 */
.L_x_1819:
        /* <DEDUP_REMOVED lines=14> */
.L_x_1821:
[----:B------:R-:W-:Y:S05]  /*2e80*/  BSYNC B0 ;  /* 0x0000000000007941 */ /* 0x000fea0003800000 */
.L_x_1820:
[----:B------:R-:W-:Y:S05]  /*2e90*/  @!P6 BRA `(.L_x_1822) ;  /* 0x000000000028e947 */ /* 0x000fea0003800000 */
[----:B------:R-:W-:Y:S01]  /*2ea0*/  FMUL.FTZ R2, R36, -1.4426950216293334961 ;  /* 0xbfb8aa3b24027820 */ /* 0x000fe20000410000 */
[----:B------:R-:W-:-:S05]  /*2eb0*/  FMUL.FTZ R14, R23, -1.4426950216293334961 ;  /* 0xbfb8aa3b170e7820 */ /* 0x000fca0000410000 */
[----:B------:R-:W2:Y:S08]  /*2ec0*/  MUFU.EX2 R2, R2 ;  /* 0x0000000200027308 */ /* 0x000eb00000000800 */
[----:B------:R-:W3:Y:S01]  /*2ed0*/  MUFU.EX2 R14, R14 ;  /* 0x0000000e000e7308 */ /* 0x000ee20000000800 */
[----:B--2---:R-:W-:-:S07]  /*2ee0*/  FADD.FTZ R13, R2, 1 ;  /* 0x3f800000020d7421 */ /* 0x004fce0000010000 */
[----:B------:R-:W2:Y:S01]  /*2ef0*/  MUFU.RCP R13, R13 ;  /* 0x0000000d000d7308 */ /* 0x000ea20000001000 */
[----:B---3--:R-:W-:-:S07]  /*2f00*/  FADD.FTZ R15, R14, 1 ;  /* 0x3f8000000e0f7421 */ /* 0x008fce0000010000 */
[----:B01----:R-:W0:Y:S01]  /*2f10*/  MUFU.RCP R16, R15 ;  /* 0x0000000f00107308 */ /* 0x003e220000001000 */
[----:B--2---:R-:W-:Y:S01]  /*2f20*/  FMUL.FTZ R36, R36, R13 ;  /* 0x0000000d24247220 */ /* 0x004fe20000410000 */
[----:B0-----:R-:W-:-:S07]  /*2f30*/  FMUL.FTZ R23, R23, R16 ;  /* 0x0000001017177220 */ /* 0x001fce0000410000 */
.L_x_1822:
        /* <DEDUP_REMOVED lines=14> */
.L_x_1824:
[----:B------:R-:W-:Y:S05]  /*3020*/  BSYNC B0 ;  /* 0x0000000000007941 */ /* 0x000fea0003800000 */
.L_x_1823:
[----:B------:R-:W-:Y:S05]  /*3030*/  @!P6 BRA `(.L_x_1825) ;  /* 0x000000000028e947 */ /* 0x000fea0003800000 */
[----:B------:R-:W-:Y:S01]  /*3040*/  FMUL.FTZ R2, R37, -1.4426950216293334961 ;  /* 0xbfb8aa3b25027820 */ /* 0x000fe20000410000 */
[----:B------:R-:W-:-:S05]  /*3050*/  FMUL.FTZ R15, R0, -1.4426950216293334961 ;  /* 0xbfb8aa3b000f7820 */ /* 0x000fca0000410000 */
[----:B------:R-:W3:Y:S08]  /*3060*/  MUFU.EX2 R2, R2 ;  /* 0x0000000200027308 */ /* 0x000ef00000000800 */
[----:B------:R-:W0:Y:S01]  /*3070*/  MUFU.EX2 R15, R15 ;  /* 0x0000000f000f7308 */ /* 0x000e220000000800 */
[----:B---3--:R-:W-:-:S07]  /*3080*/  FADD.FTZ R13, R2, 1 ;  /* 0x3f800000020d7421 */ /* 0x008fce0000010000 */
[----:B------:R-:W3:Y:S01]  /*3090*/  MUFU.RCP R14, R13 ;  /* 0x0000000d000e7308 */ /* 0x000ee20000001000 */
[----:B012---:R-:W-:-:S07]  /*30a0*/  FADD.FTZ R16, R15, 1 ;  /* 0x3f8000000f107421 */ /* 0x007fce0000010000 */
[----:B------:R-:W0:Y:S01]  /*30b0*/  MUFU.RCP R17, R16 ;  /* 0x0000001000117308 */ /* 0x000e220000001000 */
[----:B---3--:R-:W-:Y:S01]  /*30c0*/  FMUL.FTZ R37, R37, R14 ;  /* 0x0000000e25257220 */ /* 0x008fe20000410000 */
[----:B0-----:R-:W-:-:S07]  /*30d0*/  FMUL.FTZ R0, R0, R17 ;  /* 0x0000001100007220 */ /* 0x001fce0000410000 */
.L_x_1825:
        /* <DEDUP_REMOVED lines=8> */
[----:B012---:R-:W-:Y:S01]  /*3160*/  IMAD.WIDE.U32 R16, R20, UR14, R14 ;  /* 0x0000000e14107c25 */ /* 0x007fe2000f8e000e */
[----:B------:R-:W-:Y:S02]  /*3170*/  ULDC.64 UR14, c[0x0][0x210] ;  /* 0x00008400000e7ab9 */ /* 0x000fe40000000a00 */
[----:B------:R-:W-:-:S02]  /*3180*/  LEA R14, P1, R16, UR14, 0x1 ;  /* 0x0000000e100e7c11 */ /* 0x000fc4000f8208ff */
[----:B------:R-:W-:-:S04]  /*3190*/  IADD3 R33, R17, R33, RZ ;  /* 0x0000002111217210 */ /* 0x000fc80007ffe0ff */
[----:B------:R-:W-:-:S05]  /*31a0*/  LEA.HI.X R15, R16, UR15, R33, 0x1, P1 ;  /* 0x0000000f100f7c11 */ /* 0x000fca00088f0c21 */
[----:B------:R3:W-:Y:S02]  /*31b0*/  STG.E desc[UR10][R14.64], R37 ;  /* 0x000000250e007986 */ /* 0x0007e4000c10190a */
.L_x_1827:
[----:B------:R-:W-:Y:S05]  /*31c0*/  BSYNC B0 ;  /* 0x0000000000007941 */ /* 0x000fea0003800000 */
.L_x_1826:
        /* <DEDUP_REMOVED lines=11> */
.L_x_1828:
[----:B------:R-:W-:Y:S04]  /*3280*/  BSSY B0, `(.L_x_1829) ;  /* 0x000000d000007945 */ /* 0x000fe80003800000 */
[----:B------:R-:W-:Y:S05]  /*3290*/  @P4 BRA `(.L_x_1830) ;  /* 0x00000000002c4947 */ /* 0x000fea0003800000 */
[----:B------:R-:W-:Y:S01]  /*32a0*/  ULDC.64 UR14, c[0x0][0x270] ;  /* 0x00009c00000e7ab9 */ /* 0x000fe20000000a00 */
[----:B------:R-:W-:Y:S01]  /*32b0*/  MOV R41, R43 ;  /* 0x0000002b00297202 */ /* 0x000fe20000000f00 */
[----:B------:R-:W-:Y:S01]  /*32c0*/  IMAD R0, R35, UR14, RZ ;  /* 0x0000000e23007c24 */ /* 0x000fe2000f8e02ff */
[----:B------:R-:W-:Y:S01]  /*32d0*/  F2FP.F16.F32.PACK_AB R19, R19, R12 ;  /* 0x0000000c1313723e */ /* 0x000fe200000000ff */
[----:B------:R-:W-:-:S04]  /*32e0*/  IMAD.WIDE.U32 R40, R21, UR14, R40 ;  /* 0x0000000e15287c25 */ /* 0x000fc8000f8e0028 */
[----:B------:R-:W-:Y:S01]  /*32f0*/  IMAD R13, R21, UR15, R0 ;  /* 0x0000000f150d7c24 */ /* 0x000fe2000f8e0200 */
[----:B------:R-:W-:Y:S02]  /*3300*/  ULDC.64 UR14, c[0x0][0x210] ;  /* 0x00008400000e7ab9 */ /* 0x000fe40000000a00 */
[----:B---3--:R-:W-:Y:S02]  /*3310*/  LEA R14, P1, R40, UR14, 0x1 ;  /* 0x0000000e280e7c11 */ /* 0x008fe4000f8208ff */
[----:B------:R-:W-:-:S04]  /*3320*/  IADD3 R13, R41, R13, RZ ;  /* 0x0000000d290d7210 */ /* 0x000fc80007ffe0ff */
[----:B------:R-:W-:-:S05]  /*3330*/  LEA.HI.X R15, R40, UR15, R13, 0x1, P1 ;  /* 0x0000000f280f7c11 */ /* 0x000fca00088f0c0d */
[----:B------:R4:W-:Y:S02]  /*3340*/  STG.E desc[UR10][R14.64], R19 ;  /* 0x000000130e007986 */ /* 0x0009e4000c10190a */
.L_x_1830:
[----:B------:R-:W-:Y:S05]  /*3350*/  BSYNC B0 ;  /* 0x0000000000007941 */ /* 0x000fea0003800000 */
.L_x_1829:
[----:B------:R-:W-:Y:S01]  /*3360*/  ULDC UR7, c[0x0][0x10] ;  /* 0x0000040000077ab9 */ /* 0x000fe20000000800 */
[----:B------:R-:W-:Y:S02]  /*3370*/  UIADD3 UR4, UR4, 0x1, URZ ;  /* 0x0000000104047890 */ /* 0x000fe4000fffe03f */
[----:B------:R-:W-:-:S04]  /*3380*/  UIADD3 UR6, UR7, UR6, URZ ;  /* 0x0000000607067290 */ /* 0x000fc8000fffe03f */
[----:B------:R-:W-:-:S06]  /*3390*/  UISETP.GE.AND UP0, UPT, UR6, UR5, UPT ;  /* 0x000000050600728c */ /* 0x000fcc000bf06270 */
[----:B------:R-:W-:-:S13]  /*33a0*/  PLOP3.LUT P1, PT, PT, PT, UP0, 0x80, 0x0 ;  /* 0x000000000000781c */ /* 0x000fda0003f2f008 */
[----:B------:R-:W-:Y:S05]  /*33b0*/  @!P1 BRA `(.L_x_1831) ;  /* 0xffffffcc00b09947 */ /* 0x000fea000383ffff */
[----:B------:R-:W-:Y:S05]  /*33c0*/  EXIT ;  /* 0x000000000000794d */ /* 0x000fea0003800000 */
.L_x_1832:
        /* <DEDUP_REMOVED lines=11> */
.L_x_2330:


//--------------------- .text._Z35group_norm_nhwc_fwd_one_pass_kernelI11Fp16IOBf16WLi64ELi12ELi384EEv26Group_norm_nhwc_fwd_params --------------------------
	.section	.text._Z35group_norm_nhwc_fwd_one_pass_kernelI11Fp16IOBf16WLi64ELi12ELi384EEv26Group_norm_nhwc_fwd_params,"ax",@progbits
	.align	128
        .global         _Z35group_norm_nhwc_fwd_one_pass_kernelI11Fp16IOBf16WLi64ELi12ELi384EEv26Group_norm_nhwc_fwd_params
        .type           _Z35group_norm_nhwc_fwd_one_pass_kernelI11Fp16IOBf16WLi64ELi12ELi384EEv26Group_norm_nhwc_fwd_params,@function
        .size           _Z35group_norm_nhwc_fwd_one_pass_kernelI11Fp16IOBf16WLi64ELi12ELi384EEv26Group_norm_nhwc_fwd_params,(.L_x_2331 - _Z35group_norm_nhwc_fwd_one_pass_kernelI11Fp16IOBf16WLi64ELi12ELi384EEv26Group_norm_nhwc_fwd_params)
        .other          _Z35group_norm_nhwc_fwd_one_pass_kernelI11Fp16IOBf16WLi64ELi12ELi384EEv26Group_norm_nhwc_fwd_params,@"STO_CUDA_ENTRY STV_DEFAULT"
_Z35group_norm_nhwc_fwd_one_pass_kernelI11Fp16IOBf16WLi64ELi12ELi384EEv26Group_norm_nhwc_fwd_params:
.text._Z35group_norm_nhwc_fwd_one_pass_kernelI11Fp16IOBf16WLi64ELi12ELi384EEv26Group_norm_nhwc_fwd_params:
        /* <DEDUP_REMOVED lines=31> */
.L_x_1845:
        /* <DEDUP_REMOVED lines=121> */
.L_x_1834:
[----:B------:R-:W-:Y:S05]  /*0980*/  BSYNC B0 ;  /* 0x0000000000007941 */ /* 0x000fea0003800000 */
.L_x_1833:
        /* <DEDUP_REMOVED lines=28> */
.L_x_1837:
[----:B-1----:R-:W2:Y:S04]  /*0b50*/  LDG.E.STRONG.GPU R8, desc[UR8][R6.64] ;  /* 0x0000000806087981 */ /* 0x002ea8000c1ef900 */
[----:B--2---:R-:W-:Y:S01]  /*0b60*/  CCTL.IVALL ;  /* 0x00000000ff00798f */ /* 0x004fe20002000000 */
[----:B------:R-:W-:Y:S05]  /*0b70*/  YIELD ;  /* 0x0000000000007946 */ /* 0x000fea0003800000 */
[----:B------:R-:W-:-:S13]  /*0b80*/  ISETP.NE.AND P1, PT, R8, R11, PT ;  /* 0x0000000b0800720c */ /* 0x000fda0003f25270 */
[----:B------:R-:W-:Y:S05]  /*0b90*/  @P1 BRA `(.L_x_1837) ;  /* 0xfffffffc00ec1947 */ /* 0x000fea000383ffff */
.L_x_1836:
        /* <DEDUP_REMOVED lines=11> */
.L_x_1839:
        /* <DEDUP_REMOVED lines=30> */
[-C--:B---3--:R-:W-:Y:S02]  /*0e30*/  @!P3 IMAD R11, R11, R10.reuse, R12 ;  /* 0x0000000a0b0bb224 */ /* 0x088fe400078e020c */
        /* <DEDUP_REMOVED lines=32> */
.L_x_1838:
        /* <DEDUP_REMOVED lines=19> */
.L_x_1841:
[----:B------:R-:W-:Y:S05]  /*1170*/  BSYNC B0 ;  /* 0x0000000000007941 */ /* 0x000fea0003800000 */
.L_x_1840:
        /* <DEDUP_REMOVED lines=32> */
.L_x_1835:
        /* <DEDUP_REMOVED lines=8> */
[----:B------:R-:W3:Y:S01]  /*1400*/  LDC.64 R10, c[0x0][0x228] ;  /* 0x00008a00ff0a7b82 */ /* 0x000ee20000000a00 */
[----:B------:R-:W-:-:S04]  /*1410*/  IMAD R0, R0, UR11, R17 ;  /* 0x0000000b00007c24 */ /* 0x000fc8000f8e0211 */
[----:B------:R-:W-:-:S03]  /*1420*/  IMAD R15, R0, 0xc, R3 ;  /* 0x0000000c000f7824 */ /* 0x000fc600078e0203 */
        /* <DEDUP_REMOVED lines=22> */
[--C-:B------:R-:W-:Y:S02]  /*1590*/  HADD2.F32 R5, -RZ, R28.reuse.H1_H1 ;  /* 0x3000001cff057230 */ /* 0x100fe40000004100 */
[----:B-1----:R-:W-:Y:S02]  /*15a0*/  HADD2.F32 R7, -RZ, R28.H0_H0 ;  /* 0x2000001cff077230 */ /* 0x002fe40000004100 */
[----:B0-----:R-:W-:Y:S01]  /*15b0*/  @P1 FADD.FTZ R15, R15, R4 ;  /* 0x000000040f0f1221 */ /* 0x001fe20000010000 */
[----:B------:R-:W-:-:S06]  /*15c0*/  MOV R4, 0x3f800000 ;  /* 0x3f80000000047802 */ /* 0x000fcc0000000f00 */
[----:B------:R-:W0:Y:S01]  /*15d0*/  @P1 MUFU.RSQ R4, R15 ;  /* 0x0000000f00041308 */ /* 0x000e220000001400 */
[----:B------:R-:W-:Y:S01]  /*15e0*/  ISETP.NE.AND P1, PT, RZ, UR10, PT ;  /* 0x0000000aff007c0c */ /* 0x000fe2000bf25270 */
[--C-:B------:R-:W-:Y:S01]  /*15f0*/  FADD.FTZ R5, R5, -R14.reuse ;  /* 0x8000000e05057221 */ /* 0x100fe20000010000 */
[----:B------:R-:W-:-:S03]  /*1600*/  FADD.FTZ R7, R7, -R14 ;  /* 0x8000000e07077221 */ /* 0x000fc60000010000 */
[-C--:B0-----:R-:W-:Y:S01]  /*1610*/  FMUL.FTZ R5, R5, R4.reuse ;  /* 0x0000000405057220 */ /* 0x081fe20000410000 */
[----:B------:R-:W-:Y:S01]  /*1620*/  FMUL.FTZ R7, R7, R4 ;  /* 0x0000000407077220 */ /* 0x000fe20000410000 */
[----:B--2---:R-:W-:Y:S02]  /*1630*/  SHF.L.U32 R0, R0, 0x10, RZ ;  /* 0x0000001000007819 */ /* 0x004fe400000006ff */
[----:B---3--:R-:W-:Y:S02]  /*1640*/  SHF.L.U32 R21, R21, 0x10, RZ ;  /* 0x0000001015157819 */ /* 0x008fe400000006ff */
[----:B----4-:R-:W-:Y:S02]  /*1650*/  SHF.L.U32 R26, R26, 0x10, RZ ;  /* 0x000000101a1a7819 */ /* 0x010fe400000006ff */
[----:B-----5:R-:W-:Y:S01]  /*1660*/  SHF.L.U32 R27, R27, 0x10, RZ ;  /* 0x000000101b1b7819 */ /* 0x020fe200000006ff */
[----:B------:R-:W-:-:S04]  /*1670*/  FFMA.FTZ R0, R0, R5, R21 ;  /* 0x0000000500007223 */ /* 0x000fc80000010015 */
        /* <DEDUP_REMOVED lines=12> */
.L_x_1842:
        /* <DEDUP_REMOVED lines=14> */
.L_x_1844:
[----:B------:R-:W-:Y:S05]  /*1820*/  BSYNC B0 ;  /* 0x0000000000007941 */ /* 0x000fea0003800000 */
.L_x_1843:
[----:B------:R-:W1:Y:S01]  /*1830*/  LDC R0, c[0x0][0x10] ;  /* 0x00000400ff007b82 */ /* 0x000e620000000800 */
[----:B------:R-:W-:Y:S02]  /*1840*/  IADD3 R16, R16, 0x1, RZ ;  /* 0x0000000110107810 */ /* 0x000fe40007ffe0ff */
[----:B-1----:R-:W-:-:S04]  /*1850*/  IADD3 R17, R0, R17, RZ ;  /* 0x0000001100117210 */ /* 0x002fc80007ffe0ff */
[----:B------:R-:W-:-:S13]  /*1860*/  ISETP.GE.AND P1, PT, R17, UR4, PT ;  /* 0x0000000411007c0c */ /* 0x000fda000bf26270 */
[----:B------:R-:W-:Y:S05]  /*1870*/  @!P1 BRA `(.L_x_1845) ;  /* 0xffffffe8005c9947 */ /* 0x000fea000383ffff */
[----:B------:R-:W-:Y:S05]  /*1880*/  EXIT ;  /* 0x000000000000794d */ /* 0x000fea0003800000 */
.L_x_1846:
        /* <DEDUP_REMOVED lines=15> */
.L_x_2331:


//--------------------- .text._Z35group_norm_nhwc_fwd_one_pass_kernelI11Fp16IOBf16WLi128ELi12ELi384EEv26Group_norm_nhwc_fwd_params --------------------------
	.section	.text._Z35group_norm_nhwc_fwd_one_pass_kernelI11Fp16IOBf16WLi128ELi12ELi384EEv26Group_norm_nhwc_fwd_params,"ax",@progbits
	.align	128
        .global         _Z35group_norm_nhwc_fwd_one_pass_kernelI11Fp16IOBf16WLi128ELi12ELi384EEv26Group_norm_nhwc_fwd_params
        .type           _Z35group_norm_nhwc_fwd_one_pass_kernelI11Fp16IOBf16WLi128ELi12ELi384EEv26Group_norm_nhwc_fwd_params,@function
        .size           _Z35group_norm_nhwc_fwd_one_pass_kernelI11Fp16IOBf16WLi128ELi12ELi384EEv26Group_norm_nhwc_fwd_params,(.L_x_2332 - _Z35group_norm_nhwc_fwd_one_pass_kernelI11Fp16IOBf16WLi128ELi12ELi384EEv26Group_norm_nhwc_fwd_params)
        .other          _Z35group_norm_nhwc_fwd_one_pass_kernelI11Fp16IOBf16WLi128ELi12ELi384EEv26Group_norm_nhwc_fwd_params,@"STO_CUDA_ENTRY STV_DEFAULT"
_Z35group_norm_nhwc_fwd_one_pass_kernelI11Fp16IOBf16WLi128ELi12ELi384EEv26Group_norm_nhwc_fwd_params:
.text._Z35group_norm_nhwc_fwd_one_pass_kernelI11Fp16IOBf16WLi128ELi12ELi384EEv26Group_norm_nhwc_fwd_params:
        /* <DEDUP_REMOVED lines=31> */
.L_x_1862:
        /* <DEDUP_REMOVED lines=143> */
.L_x_1848:
[----:B------:R-:W-:Y:S05]  /*0ae0*/  BSYNC B0 ;  /* 0x0000000000007941 */ /* 0x000fea0003800000 */
.L_x_1847:
        /* <DEDUP_REMOVED lines=28> */
.L_x_1851:
[----:B-1----:R-:W2:Y:S04]  /*0cb0*/  LDG.E.STRONG.GPU R8, desc[UR8][R6.64] ;  /* 0x0000000806087981 */ /* 0x002ea8000c1ef900 */
[----:B--2---:R-:W-:Y:S01]  /*0cc0*/  CCTL.IVALL ;  /* 0x00000000ff00798f */ /* 0x004fe20002000000 */
[----:B------:R-:W-:Y:S05]  /*0cd0*/  YIELD ;  /* 0x0000000000007946 */ /* 0x000fea0003800000 */
[----:B------:R-:W-:-:S13]  /*0ce0*/  ISETP.NE.AND P1, PT, R8, R11, PT ;  /* 0x0000000b0800720c */ /* 0x000fda0003f25270 */
[----:B------:R-:W-:Y:S05]  /*0cf0*/  @P1 BRA `(.L_x_1851) ;  /* 0xfffffffc00ec1947 */ /* 0x000fea000383ffff */
.L_x_1850:
        /* <DEDUP_REMOVED lines=11> */
.L_x_1853:
        /* <DEDUP_REMOVED lines=63> */
.L_x_1852:
        /* <DEDUP_REMOVED lines=19> */
.L_x_1855:
[----:B------:R-:W-:Y:S05]  /*12d0*/  BSYNC B0 ;  /* 0x0000000000007941 */ /* 0x000fea0003800000 */
.L_x_1854:
[----:B------:R-:W-:Y:S05]  /*12e0*/  @!P3 BRA `(.L_x_1849) ;  /* 0x000000000080b947 */ /* 0x000fea0003800000 */
[C---:B------:R-:W-:Y:S02]  /*12f0*/  IADD3 R6, R13.reuse, 0x1, RZ ;  /* 0x000000010d067810 */ /* 0x040fe40007ffe0ff */
[----:B------:R-:W-:Y:S02]  /*1300*/  IADD3 R14, R13, 0x2, RZ ;  /* 0x000000020d0e7810 */ /* 0x000fe40007ffe0ff */
[----:B------:R-:W-:Y:S02]  /*1310*/  ISETP.EQ.OR P3, PT, R6, UR7, P2 ;  /* 0x0000000706007c0c */ /* 0x000fe40009762670 */
[----:B------:R-:W-:Y:S02]  /*1320*/  LOP3.LUT R7, R12, 0x3, RZ, 0xc0, !PT ;  /* 0x000000030c077812 */ /* 0x000fe400078ec0ff */
[----:B------:R-:W-:-:S04]  /*1330*/  ISETP.EQ.OR P1, PT, R14, UR7, P2 ;  /* 0x000000070e007c0c */ /* 0x000fc80009722670 */
[----:B------:R-:W-:-:S05]  /*1340*/  ISETP.EQ.OR P1, PT, R7, 0x2, P1 ;  /* 0x000000020700780c */ /* 0x000fca0000f22670 */
[----:B------:R-:W1:Y:S01]  /*1350*/  @!P3 S2R R15, SR_CTAID.Y ;  /* 0x00000000000fb919 */ /* 0x000e620000002600 */
        /* <DEDUP_REMOVED lines=9> */
[-C--:B------:R-:W-:Y:S02]  /*13f0*/  @!P3 IMAD R11, R11, R12.reuse, RZ ;  /* 0x0000000c0b0bb224 */ /* 0x080fe400078e02ff */
[-C--:B---3--:R-:W-:Y:S02]  /*1400*/  @!P1 IMAD R29, R10, R23.reuse, RZ ;  /* 0x000000170a1d9224 */ /* 0x088fe400078e02ff */
        /* <DEDUP_REMOVED lines=14> */
.L_x_1849:
        /* <DEDUP_REMOVED lines=30> */
[----:B-1----:R-:W-:Y:S02]  /*16d0*/  HADD2.F32 R7, -RZ, R2.H1_H1 ;  /* 0x30000002ff077230 */ /* 0x002fe40000004100 */
[--C-:B------:R-:W-:Y:S02]  /*16e0*/  HADD2.F32 R11, -RZ, R0.reuse.H1_H1 ;  /* 0x30000000ff0b7230 */ /* 0x100fe40000004100 */
[----:B------:R-:W-:Y:S02]  /*16f0*/  HADD2.F32 R9, -RZ, R0.H0_H0 ;  /* 0x20000000ff097230 */ /* 0x000fe40000004100 */
[----:B0-----:R-:W-:Y:S01]  /*1700*/  @P1 FADD.FTZ R8, R4, R5 ;  /* 0x0000000504081221 */ /* 0x001fe20000010000 */
[----:B------:R-:W-:-:S06]  /*1710*/  MOV R4, 0x3f800000 ;  /* 0x3f80000000047802 */ /* 0x000fcc0000000f00 */
[----:B------:R-:W0:Y:S01]  /*1720*/  @P1 MUFU.RSQ R4, R8 ;  /* 0x0000000800041308 */ /* 0x000e220000001400 */
[----:B------:R-:W-:Y:S01]  /*1730*/  ISETP.NE.AND P1, PT, RZ, UR10, PT ;  /* 0x0000000aff007c0c */ /* 0x000fe2000bf25270 */
[----:B------:R-:W-:Y:S02]  /*1740*/  HADD2.F32 R5, -RZ, R2.H0_H0 ;  /* 0x20000002ff057230 */ /* 0x000fe40000004100 */
[--C-:B------:R-:W-:Y:S01]  /*1750*/  FADD.FTZ R7, R7, -R14.reuse ;  /* 0x8000000e07077221 */ /* 0x100fe20000010000 */
[--C-:B------:R-:W-:Y:S01]  /*1760*/  FADD.FTZ R11, R11, -R14.reuse ;  /* 0x8000000e0b0b7221 */ /* 0x100fe20000010000 */
[--C-:B------:R-:W-:Y:S01]  /*1770*/  FADD.FTZ R9, R9, -R14.reuse ;  /* 0x8000000e09097221 */ /* 0x100fe20000010000 */
[----:B------:R-:W-:Y:S01]  /*1780*/  FADD.FTZ R5, R5, -R14 ;  /* 0x8000000e05057221 */ /* 0x000fe20000010000 */
[-C--:B0-----:R-:W-:Y:S01]  /*1790*/  FMUL.FTZ R7, R7, R4.reuse ;  /* 0x0000000407077220 */ /* 0x081fe20000410000 */
[-C--:B------:R-:W-:Y:S02]  /*17a0*/  FMUL.FTZ R11, R11, R4.reuse ;  /* 0x000000040b0b7220 */ /* 0x080fe40000410000 */
        /* <DEDUP_REMOVED lines=22> */
.L_x_1856:
        /* <DEDUP_REMOVED lines=15> */
.L_x_1858:
[----:B------:R-:W-:Y:S05]  /*1a00*/  BSYNC B0 ;  /* 0x0000000000007941 */ /* 0x000fea0003800000 */
.L_x_1857:
        /* <DEDUP_REMOVED lines=11> */
.L_x_1859:
        /* <DEDUP_REMOVED lines=19> */
.L_x_1861:
[----:B------:R-:W-:Y:S05]  /*1bf0*/  BSYNC B0 ;  /* 0x0000000000007941 */ /* 0x000fea0003800000 */
.L_x_1860:
[----:B------:R-:W1:Y:S01]  /*1c00*/  LDC R0, c[0x0][0x10] ;  /* 0x00000400ff007b82 */ /* 0x000e620000000800 */
[----:B------:R-:W-:Y:S02]  /*1c10*/  IADD3 R17, R17, 0x1, RZ ;  /* 0x0000000111117810 */ /* 0x000fe40007ffe0ff */
[----:B-1----:R-:W-:-:S04]  /*1c20*/  IADD3 R21, R0, R21, RZ ;  /* 0x0000001500157210 */ /* 0x002fc80007ffe0ff */
[----:B------:R-:W-:-:S13]  /*1c30*/  ISETP.GE.AND P1, PT, R21, UR4, PT ;  /* 0x0000000415007c0c */ /* 0x000fda000bf26270 */
[----:B------:R-:W-:Y:S05]  /*1c40*/  @!P1 BRA `(.L_x_1862) ;  /* 0xffffffe400689947 */ /* 0x000fea000383ffff */
[----:B------:R-:W-:Y:S05]  /*1c50*/  EXIT ;  /* 0x000000000000794d */ /* 0x000fea0003800000 */
.L_x_1863:
        /* <DEDUP_REMOVED lines=10> */
.L_x_2332:


//--------------------- .text._Z35group_norm_nhwc_fwd_one_pass_kernelI11Fp16IOBf16WLi256ELi12ELi384EEv26Group_norm_nhwc_fwd_params --------------------------
	.section	.text._Z35group_norm_nhwc_fwd_one_pass_kernelI11Fp16IOBf16WLi256ELi12ELi384EEv26Group_norm_nhwc_fwd_params,"ax",@progbits
	.align	128
        .global         _Z35group_norm_nhwc_fwd_one_pass_kernelI11Fp16IOBf16WLi256ELi12ELi384EEv26Group_norm_nhwc_fwd_params
        .type           _Z35group_norm_nhwc_fwd_one_pass_kernelI11Fp16IOBf16WLi256ELi12ELi384EEv26Group_norm_nhwc_fwd_params,@function
        .size           _Z35group_norm_nhwc_fwd_one_pass_kernelI11Fp16IOBf16WLi256ELi12ELi384EEv26Group_norm_nhwc_fwd_params,(.L_x_2333 - _Z35group_norm_nhwc_fwd_one_pass_kernelI11Fp16IOBf16WLi256ELi12ELi384EEv26Group_norm_nhwc_fwd_params)
        .other          _Z35group_norm_nhwc_fwd_one_pass_kernelI11Fp16IOBf16WLi256ELi12ELi384EEv26Group_norm_nhwc_fwd_params,@"STO_CUDA_ENTRY STV_DEFAULT"
_Z35group_norm_nhwc_fwd_one_pass_kernelI11Fp16IOBf16WLi256ELi12ELi384EEv26Group_norm_nhwc_fwd_params:
.text._Z35group_norm_nhwc_fwd_one_pass_kernelI11Fp16IOBf16WLi256ELi12ELi384EEv26Group_norm_nhwc_fwd_params:
        /* <DEDUP_REMOVED lines=10> */
[----:B------:R-:W-:Y:S01]  /*00a0*/  HFMA2.MMA R6, -RZ, RZ, 0, 0 ;  /* 0x00000000ff067435 */ /* 0x000fe200000001ff */
[----:B------:R-:W-:-:S05]  /*00b0*/  ULDC.U8 UR10, c[0x0][0x28c] ;  /* 0x0000a300000a7ab9 */ /* 0x000fca0000000000 */
        /* <DEDUP_REMOVED lines=11> */
.L_x_1885:
        /* <DEDUP_REMOVED lines=199> */
.L_x_1865:
[----:B------:R-:W-:Y:S05]  /*0de0*/  BSYNC B0 ;  /* 0x0000000000007941 */ /* 0x000fea0003800000 */
.L_x_1864:
        /* <DEDUP_REMOVED lines=28> */
.L_x_1868:
[----:B-1----:R-:W2:Y:S04]  /*0fb0*/  LDG.E.STRONG.GPU R11, desc[UR8][R8.64] ;  /* 0x00000008080b7981 */ /* 0x002ea8000c1ef900 */
[----:B--2---:R-:W-:Y:S01]  /*0fc0*/  CCTL.IVALL ;  /* 0x00000000ff00798f */ /* 0x004fe20002000000 */
[----:B------:R-:W-:Y:S05]  /*0fd0*/  YIELD ;  /* 0x0000000000007946 */ /* 0x000fea0003800000 */
[----:B------:R-:W-:-:S13]  /*0fe0*/  ISETP.NE.AND P1, PT, R11, R28, PT ;  /* 0x0000001c0b00720c */ /* 0x000fda0003f25270 */
[----:B------:R-:W-:Y:S05]  /*0ff0*/  @P1 BRA `(.L_x_1868) ;  /* 0xfffffffc00ec1947 */ /* 0x000fea000383ffff */
.L_x_1867:
        /* <DEDUP_REMOVED lines=11> */
.L_x_1870:
        /* <DEDUP_REMOVED lines=63> */
.L_x_1869:
        /* <DEDUP_REMOVED lines=19> */
.L_x_1872:
[----:B------:R-:W-:Y:S05]  /*15d0*/  BSYNC B0 ;  /* 0x0000000000007941 */ /* 0x000fea0003800000 */
.L_x_1871:
        /* <DEDUP_REMOVED lines=32> */
.L_x_1866:
[----:B------:R-:W-:Y:S01]  /*17e0*/  ULDC.64 UR12, c[0x0][0x218] ;  /* 0x00008600000c7ab9 */ /* 0x000fe20000000a00 */
[C---:B------:R-:W-:Y:S01]  /*17f0*/  LOP3.LUT P1, RZ, R2.reuse, UR7, RZ, 0xfc, !PT ;  /* 0x0000000702ff7c12 */ /* 0x040fe2000f82fcff */
[----:B------:R-:W2:Y:S01]  /*1800*/  S2UR UR6, SR_CgaCtaId ;  /* 0x00000000000679c3 */ /* 0x000ea20000008800 */
[----:B------:R-:W-:Y:S01]  /*1810*/  ISETP.EQ.U32.AND P3, PT, RZ, UR12, PT ;  /* 0x0000000cff007c0c */ /* 0x000fe2000bf62070 */
[----:B-1----:R-:W-:Y:S01]  /*1820*/  IMAD.WIDE.U32 R8, R2, -0x55555555, RZ ;  /* 0xaaaaaaab02087825 */ /* 0x002fe200078e00ff */
[----:B------:R-:W-:Y:S02]  /*1830*/  UMOV UR5, 0x400 ;  /* 0x0000040000057882 */ /* 0x000fe40000000000 */
[----:B------:R-:W-:Y:S01]  /*1840*/  ISETP.EQ.OR.EX P1, PT, RZ, UR13, P1, P3 ;  /* 0x0000000dff007c0c */ /* 0x000fe20008f22730 */
[----:B------:R-:W-:Y:S01]  /*1850*/  ULDC.64 UR12, c[0x0][0x278] ;  /* 0x00009e00000c7ab9 */ /* 0x000fe20000000a00 */
[----:B------:R-:W-:Y:S01]  /*1860*/  SHF.R.U32.HI R9, RZ, 0x2, R9 ;  /* 0x00000002ff097819 */ /* 0x000fe20000011609 */
[----:B0-----:R-:W0:Y:S04]  /*1870*/  LDC.64 R10, c[0x0][0x230] ;  /* 0x00008c00ff0a7b82 */ /* 0x001e280000000a00 */
[----:B------:R-:W-:-:S04]  /*1880*/  IMAD R9, R9, -0x6, R2 ;  /* 0xfffffffa09097824 */ /* 0x000fc800078e0202 */
[----:B------:R-:W1:Y:S01]  /*1890*/  LDC.64 R14, c[0x0][0x228] ;  /* 0x00008a00ff0e7b82 */ /* 0x000e620000000a00 */
[----:B------:R-:W-:-:S04]  /*18a0*/  SHF.L.U32 R9, R9, 0x1, RZ ;  /* 0x0000000109097819 */ /* 0x000fc800000006ff */
[----:B------:R-:W-:-:S03]  /*18b0*/  IADD3 R23, R9, R0, RZ ;  /* 0x0000000009177210 */ /* 0x000fc60007ffe0ff */
[----:B------:R-:W3:Y:S01]  /*18c0*/  @!P1 LDC.64 R28, c[0x0][0x218] ;  /* 0x00008600ff1c9b82 */ /* 0x000ee20000000a00 */
[----:B--2---:R-:W-:-:S03]  /*18d0*/  ULEA UR5, UR6, UR5, 0x18 ;  /* 0x0000000506057291 */ /* 0x004fc6000f8ec03f */
[----:B------:R-:W-:Y:S02]  /*18e0*/  ULDC UR6, c[0x0][0x2a4] ;  /* 0x0000a90000067ab9 */ /* 0x000fe40000000800 */
[----:B------:R-:W-:Y:S01]  /*18f0*/  @!P1 FMUL.FTZ R9, R13, UR6 ;  /* 0x000000060d099c20 */ /* 0x000fe20008410000 */
[----:B------:R-:W-:-:S03]  /*1900*/  @!P1 FMUL.FTZ R8, R12, UR6 ;  /* 0x000000060c089c20 */ /* 0x000fc60008410000 */
[----:B------:R0:W-:Y:S01]  /*1910*/  @!P2 STS.64 [UR5+0x78], R12 ;  /* 0x0000780cff00a988 */ /* 0x0001e20008000a05 */
[----:B-1----:R-:W-:-:S04]  /*1920*/  IMAD.WIDE R14, R23, 0x2, R14 ;  /* 0x00000002170e7825 */ /* 0x002fc800078e020e */
[----:B0-----:R-:W-:-:S04]  /*1930*/  IMAD.WIDE R12, R23, 0x2, R10 ;  /* 0x00000002170c7825 */ /* 0x001fc800078e020a */
[----:B---3--:R-:W-:-:S05]  /*1940*/  @!P1 IMAD.WIDE R28, R20, 0x8, R28 ;  /* 0x00000008141c9825 */ /* 0x008fca00078e021c */
[----:B------:R0:W-:Y:S01]  /*1950*/  @!P1 STG.E.64 desc[UR8][R28.64], R8 ;  /* 0x000000081c009986 */ /* 0x0001e2000c101b08 */
[----:B------:R-:W-:Y:S06]  /*1960*/  BAR.SYNC.DEFER_BLOCKING 0x0 ;  /* 0x0000000000007b1d */ /* 0x000fec0000010000 */
[----:B0-----:R-:W2:Y:S04]  /*1970*/  LDG.E.U16 R28, desc[UR8][R12.64+0x2] ;  /* 0x000002080c1c7981 */ /* 0x001ea8000c1e1500 */
[----:B------:R-:W3:Y:S04]  /*1980*/  LDG.E.U16 R0, desc[UR8][R14.64+0x2] ;  /* 0x000002080e007981 */ /* 0x000ee8000c1e1500 */
[----:B------:R-:W4:Y:S04]  /*1990*/  LDG.E.U16 R23, desc[UR8][R14.64] ;  /* 0x000000080e177981 */ /* 0x000f28000c1e1500 */
[----:B------:R0:W5:Y:S04]  /*19a0*/  LDG.E.U16 R8, desc[UR8][R12.64] ;  /* 0x000000080c087981 */ /* 0x000168000c1e1500 */
[----:B------:R-:W1:Y:S02]  /*19b0*/  LDS.64 R10, [UR5+0x78] ;  /* 0x00007805ff0a7984 */ /* 0x000e640008000a00 */
[----:B-1----:R-:W-:-:S04]  /*19c0*/  FMUL.FTZ R10, R10, UR6 ;  /* 0x000000060a0a7c20 */ /* 0x002fc80008410000 */
[----:B------:R-:W-:-:S04]  /*19d0*/  FMUL.FTZ R9, R10, R10 ;  /* 0x0000000a0a097220 */ /* 0x000fc80000410000 */
[----:B------:R-:W-:-:S05]  /*19e0*/  FFMA.FTZ R11, R11, UR6, -R9 ;  /* 0x000000060b0b7c23 */ /* 0x000fca0008010809 */
[----:B------:R-:W-:-:S13]  /*19f0*/  FSETP.GTU.FTZ.AND P1, PT, R11, RZ, PT ;  /* 0x000000ff0b00720b */ /* 0x000fda0003f3c000 */
[----:B------:R-:W1:Y:S01]  /*1a00*/  @P1 LDC R9, c[0x0][0x238] ;  /* 0x00008e00ff091b82 */ /* 0x000e620000000800 */
[----:B------:R-:W-:Y:S02]  /*1a10*/  HADD2.F32 R29, -RZ, R21.H1_H1 ;  /* 0x30000015ff1d7230 */ /* 0x000fe40000004100 */
[----:B0-----:R-:W-:Y:S02]  /*1a20*/  HADD2.F32 R13, -RZ, R19.H1_H1 ;  /* 0x30000013ff0d7230 */ /* 0x001fe40000004100 */
[----:B------:R-:W-:Y:S02]  /*1a30*/  HADD2.F32 R15, -RZ, R18.H1_H1 ;  /* 0x30000012ff0f7230 */ /* 0x000fe40000004100 */
[----:B-1----:R-:W-:Y:S01]  /*1a40*/  @P1 FADD.FTZ R11, R11, R9 ;  /* 0x000000090b0b1221 */ /* 0x002fe20000010000 */
[----:B------:R-:W-:-:S06]  /*1a50*/  MOV R9, 0x3f800000 ;  /* 0x3f80000000097802 */ /* 0x000fcc0000000f00 */
[----:B------:R-:W0:Y:S01]  /*1a60*/  @P1 MUFU.RSQ R9, R11 ;  /* 0x0000000b00091308 */ /* 0x000e220000001400 */
[--C-:B------:R-:W-:Y:S01]  /*1a70*/  FADD.FTZ R12, R29, -R10.reuse ;  /* 0x8000000a1d0c7221 */ /* 0x100fe20000010000 */
[--C-:B------:R-:W-:Y:S01]  /*1a80*/  FADD.FTZ R29, R13, -R10.reuse ;  /* 0x8000000a0d1d7221 */ /* 0x100fe20000010000 */
[----:B------:R-:W-:Y:S01]  /*1a90*/  FADD.FTZ R14, R15, -R10 ;  /* 0x8000000a0f0e7221 */ /* 0x000fe20000010000 */
[----:B------:R-:W-:Y:S01]  /*1aa0*/  HADD2.F32 R21, -RZ, R21.H0_H0 ;  /* 0x20000015ff157230 */ /* 0x000fe20000004100 */
[----:B------:R-:W-:Y:S01]  /*1ab0*/  ISETP.NE.AND P4, PT, RZ, UR10, PT ;  /* 0x0000000aff007c0c */ /* 0x000fe2000bf85270 */
[-C--:B0-----:R-:W-:Y:S01]  /*1ac0*/  FMUL.FTZ R13, R12, R9.reuse ;  /* 0x000000090c0d7220 */ /* 0x081fe20000410000 */
[-C--:B------:R-:W-:Y:S01]  /*1ad0*/  FMUL.FTZ R12, R29, R9.reuse ;  /* 0x000000091d0c7220 */ /* 0x080fe20000410000 */
[----:B------:R-:W-:Y:S01]  /*1ae0*/  FMUL.FTZ R15, R14, R9 ;  /* 0x000000090e0f7220 */ /* 0x000fe20000410000 */
[----:B------:R-:W-:Y:S02]  /*1af0*/  ISETP.GE.U32.AND P2, PT, R7, UR12, PT ;  /* 0x0000000c07007c0c */ /* 0x000fe4000bf46070 */
[----:B------:R-:W-:-:S02]  /*1b00*/  ISETP.GE.U32.AND P3, PT, R16, UR12, PT ;  /* 0x0000000c10007c0c */ /* 0x000fc4000bf66070 */
[----:B------:R-:W-:Y:S02]  /*1b10*/  ISETP.GE.AND.EX P2, PT, R17, UR13, PT, P2 ;  /* 0x0000000d11007c0c */ /* 0x000fe4000bf46320 */
[----:B------:R-:W-:Y:S02]  /*1b20*/  ISETP.GE.AND.EX P3, PT, R3, UR13, PT, P3 ;  /* 0x0000000d03007c0c */ /* 0x000fe4000bf66330 */
[C---:B------:R-:W-:Y:S02]  /*1b30*/  ISETP.GT.U32.OR P2, PT, R2.reuse, 0x17f, P2 ;  /* 0x0000017f0200780c */ /* 0x040fe40001744470 */
[----:B------:R-:W-:Y:S02]  /*1b40*/  ISETP.GT.U32.OR P3, PT, R2, 0x17f, P3 ;  /* 0x0000017f0200780c */ /* 0x000fe40001f64470 */
[----:B--2---:R-:W-:Y:S01]  /*1b50*/  SHF.L.U32 R11, R28, 0x10, RZ ;  /* 0x000000101c0b7819 */ /* 0x004fe200000006ff */
[----:B------:R-:W-:Y:S01]  /*1b60*/  HADD2.F32 R28, -RZ, R22.H1_H1 ;  /* 0x30000016ff1c7230 */ /* 0x000fe20000004100 */
[----:B---3--:R-:W-:-:S04]  /*1b70*/  SHF.L.U32 R0, R0, 0x10, RZ ;  /* 0x0000001000007819 */ /* 0x008fc800000006ff */
[----:B------:R-:W-:-:S04]  /*1b80*/  FADD.FTZ R28, R28, -R10 ;  /* 0x8000000a1c1c7221 */ /* 0x000fc80000010000 */
[----:B------:R-:W-:Y:S01]  /*1b90*/  FMUL.FTZ R28, R28, R9 ;  /* 0x000000091c1c7220 */ /* 0x000fe20000410000 */
[C-C-:B------:R-:W-:Y:S01]  /*1ba0*/  FFMA.FTZ R14, R0.reuse, R13, R11.reuse ;  /* 0x0000000d000e7223 */ /* 0x140fe2000001000b */
[C-C-:B------:R-:W-:Y:S02]  /*1bb0*/  FFMA.FTZ R13, R0.reuse, R12, R11.reuse ;  /* 0x0000000c000d7223 */ /* 0x140fe4000001000b */
[C-C-:B------:R-:W-:Y:S01]  /*1bc0*/  FFMA.FTZ R12, R0.reuse, R28, R11.reuse ;  /* 0x0000001c000c7223 */ /* 0x140fe2000001000b */
[----:B------:R-:W-:Y:S01]  /*1bd0*/  FFMA.FTZ R0, R0, R15, R11 ;  /* 0x0000000f00007223 */ /* 0x000fe2000001000b */
[----:B------:R-:W-:Y:S02]  /*1be0*/  HADD2.F32 R15, -RZ, R22.H0_H0 ;  /* 0x20000016ff0f7230 */ /* 0x000fe40000004100 */
[----:B------:R-:W-:Y:S02]  /*1bf0*/  HADD2.F32 R11, -RZ, R19.H0_H0 ;  /* 0x20000013ff0b7230 */ /* 0x000fe40000004100 */
[----:B------:R-:W-:-:S02]  /*1c00*/  HADD2.F32 R19, -RZ, R18.H0_H0 ;  /* 0x20000012ff137230 */ /* 0x000fc40000004100 */
[--C-:B------:R-:W-:Y:S01]  /*1c10*/  FADD.FTZ R28, R15, -R10.reuse ;  /* 0x8000000a0f1c7221 */ /* 0x100fe20000010000 */
[----:B------:R-:W-:Y:S01]  /*1c20*/  IADD3 R15, R4, 0xc0, RZ ;  /* 0x000000c0040f7810 */ /* 0x000fe20007ffe0ff */
[--C-:B------:R-:W-:Y:S01]  /*1c30*/  FADD.FTZ R22, R21, -R10.reuse ;  /* 0x8000000a15167221 */ /* 0x100fe20000010000 */
[--C-:B------:R-:W-:Y:S01]  /*1c40*/  FADD.FTZ R11, R11, -R10.reuse ;  /* 0x8000000a0b0b7221 */ /* 0x100fe20000010000 */
[----:B------:R-:W-:Y:S01]  /*1c50*/  FADD.FTZ R10, R19, -R10 ;  /* 0x8000000a130a7221 */ /* 0x000fe20000010000 */
[----:B------:R-:W-:Y:S02]  /*1c60*/  ISETP.GE.U32.AND P1, PT, R15, UR12, PT ;  /* 0x0000000c0f007c0c */ /* 0x000fe4000bf26070 */
[----:B------:R-:W-:Y:S01]  /*1c70*/  SHF.R.S32.HI R18, RZ, 0x1f, R15 ;  /* 0x0000001fff127819 */ /* 0x000fe2000001140f */
[-C--:B------:R-:W-:Y:S01]  /*1c80*/  FMUL.FTZ R11, R11, R9.reuse ;  /* 0x000000090b0b7220 */ /* 0x080fe20000410000 */
[----:B----4-:R-:W-:Y:S01]  /*1c90*/  SHF.L.U32 R23, R23, 0x10, RZ ;  /* 0x0000001017177819 */ /* 0x010fe200000006ff */
[-C--:B------:R-:W-:Y:S01]  /*1ca0*/  FMUL.FTZ R19, R28, R9.reuse ;  /* 0x000000091c137220 */ /* 0x080fe20000410000 */
[----:B-----5:R-:W-:Y:S01]  /*1cb0*/  SHF.L.U32 R8, R8, 0x10, RZ ;  /* 0x0000001008087819 */ /* 0x020fe200000006ff */
[-C--:B------:R-:W-:Y:S01]  /*1cc0*/  FMUL.FTZ R21, R10, R9.reuse ;  /* 0x000000090a157220 */ /* 0x080fe20000410000 */
[----:B------:R-:W-:Y:S01]  /*1cd0*/  ISETP.GE.AND.EX P1, PT, R18, UR13, PT, P1 ;  /* 0x0000000d12007c0c */ /* 0x000fe2000bf26310 */
[----:B------:R-:W-:-:S02]  /*1ce0*/  FMUL.FTZ R9, R22, R9 ;  /* 0x0000000916097220 */ /* 0x000fc40000410000 */
        /* <DEDUP_REMOVED lines=16> */
.L_x_1873:
        /* <DEDUP_REMOVED lines=14> */
.L_x_1875:
[----:B------:R-:W-:Y:S05]  /*1ed0*/  BSYNC B0 ;  /* 0x0000000000007941 */ /* 0x000fea0003800000 */
.L_x_1874:
        /* <DEDUP_REMOVED lines=11> */
.L_x_1876:
        /* <DEDUP_REMOVED lines=14> */
.L_x_1878:
[----:B------:R-:W-:Y:S05]  /*2070*/  BSYNC B0 ;  /* 0x0000000000007941 */ /* 0x000fea0003800000 */
.L_x_1877:
[----:B------:R-:W-:Y:S05]  /*2080*/  @!P4 BRA `(.L_x_1879) ;  /* 0x000000000028c947 */ /* 0x000fea0003800000 */
        /* <DEDUP_REMOVED lines=10> */
.L_x_1879:
        /* <DEDUP_REMOVED lines=14> */
.L_x_1881:
[----:B------:R-:W-:Y:S05]  /*2210*/  BSYNC B0 ;  /* 0x0000000000007941 */ /* 0x000fea0003800000 */
.L_x_1880:
        /* <DEDUP_REMOVED lines=11> */
.L_x_1882:
        /* <DEDUP_REMOVED lines=14> */
.L_x_1884:
[----:B------:R-:W-:Y:S05]  /*23b0*/  BSYNC B0 ;  /* 0x0000000000007941 */ /* 0x000fea0003800000 */
.L_x_1883:
[----:B------:R-:W4:Y:S01]  /*23c0*/  LDC R3, c[0x0][0x10] ;  /* 0x00000400ff037b82 */ /* 0x000f220000000800 */
[----:B------:R-:W-:Y:S02]  /*23d0*/  IADD3 R6, R6, 0x1, RZ ;  /* 0x0000000106067810 */ /* 0x000fe40007ffe0ff */
[----:B----4-:R-:W-:-:S04]  /*23e0*/  IADD3 R20, R3, R20, RZ ;  /* 0x0000001403147210 */ /* 0x010fc80007ffe0ff */
[----:B------:R-:W-:-:S13]  /*23f0*/  ISETP.GE.AND P1, PT, R20, UR4, PT ;  /* 0x0000000414007c0c */ /* 0x000fda000bf26270 */
[----:B------:R-:W-:Y:S05]  /*2400*/  @!P1 BRA `(.L_x_1885) ;  /* 0xffffffdc00589947 */ /* 0x000fea000383ffff */
[----:B------:R-:W-:Y:S05]  /*2410*/  EXIT ;  /* 0x000000000000794d */ /* 0x000fea0003800000 */
.L_x_1886:
        /* <DEDUP_REMOVED lines=14> */
.L_x_2333:


//--------------------- .text._Z35group_norm_nhwc_fwd_one_pass_kernelI11Fp16IOBf16WLi512ELi12ELi384EEv26Group_norm_nhwc_fwd_params --------------------------
	.section	.text._Z35group_norm_nhwc_fwd_one_pass_kernelI11Fp16IOBf16WLi512ELi12ELi384EEv26Group_norm_nhwc_fwd_params,"ax",@progbits
	.align	128
        .global         _Z35group_norm_nhwc_fwd_one_pass_kernelI11Fp16IOBf16WLi512ELi12ELi384EEv26Group_norm_nhwc_fwd_params
        .type           _Z35group_norm_nhwc_fwd_one_pass_kernelI11Fp16IOBf16WLi512ELi12ELi384EEv26Group_norm_nhwc_fwd_params,@function
        .size           _Z35group_norm_nhwc_fwd_one_pass_kernelI11Fp16IOBf16WLi512ELi12ELi384EEv26Group_norm_nhwc_fwd_params,(.L_x_2334 - _Z35group_norm_nhwc_fwd_one_pass_kernelI11Fp16IOBf16WLi512ELi12ELi384EEv26Group_norm_nhwc_fwd_params)
        .other          _Z35group_norm_nhwc_fwd_one_pass_kernelI11Fp16IOBf16WLi512ELi12ELi384EEv26Group_norm_nhwc_fwd_params,@"STO_CUDA_ENTRY STV_DEFAULT"
_Z35group_norm_nhwc_fwd_one_pass_kernelI11Fp16IOBf16WLi512ELi12ELi384EEv26Group_norm_nhwc_fwd_params:
.text._Z35group_norm_nhwc_fwd_one_pass_kernelI11Fp16IOBf16WLi512ELi12ELi384EEv26Group_norm_nhwc_fwd_params:
        /* <DEDUP_REMOVED lines=40> */
.L_x_1920:
[----:B0-2---:R-:W0:Y:S01]  /*0280*/  LDC R19, c[0x0][0x288] ;  /* 0x0000a200ff137b82 */ /* 0x005e220000000800 */
[----:B------:R-:W-:Y:S01]  /*0290*/  ULDC.64 UR16, c[0x0][0x278] ;  /* 0x00009e0000107ab9 */ /* 0x000fe20000000a00 */
[----:B----4-:R-:W-:Y:S01]  /*02a0*/  SHF.R.S32.HI R21, RZ, 0x1f, R30 ;  /* 0x0000001fff157819 */ /* 0x010fe2000001141e */
[----:B------:R-:W-:Y:S01]  /*02b0*/  ULDC.64 UR14, c[0x0][0x280] ;  /* 0x0000a000000e7ab9 */ /* 0x000fe20000000a00 */
[----:B------:R-:W-:Y:S01]  /*02c0*/  ISETP.GE.U32.AND P4, PT, R30, UR16, PT ;  /* 0x000000101e007c0c */ /* 0x000fe2000bf86070 */
[----:B------:R-:W-:Y:S01]  /*02d0*/  HFMA2.MMA R24, -RZ, RZ, 0, 0 ;  /* 0x00000000ff187435 */ /* 0x000fe200000001ff */
[----:B---3--:R-:W-:Y:S02]  /*02e0*/  SHF.R.S32.HI R23, RZ, 0x1f, R7 ;  /* 0x0000001fff177819 */ /* 0x008fe40000011407 */
[----:B------:R-:W-:Y:S01]  /*02f0*/  ISETP.GE.U32.AND P5, PT, R7, UR16, PT ;  /* 0x0000001007007c0c */ /* 0x000fe2000bfa6070 */
[----:B-1----:R-:W1:Y:S01]  /*0300*/  @P0 LDC.64 R44, c[0x0][0x270] ;  /* 0x00009c00ff2c0b82 */ /* 0x002e620000000a00 */
[----:B------:R-:W-:-:S02]  /*0310*/  ISETP.GE.AND.EX P4, PT, R21, UR17, PT, P4 ;  /* 0x0000001115007c0c */ /* 0x000fc4000bf86340 */
[----:B------:R-:W-:Y:S02]  /*0320*/  ISETP.GE.AND.EX P5, PT, R23, UR17, PT, P5 ;  /* 0x0000001117007c0c */ /* 0x000fe4000bfa6350 */
[C---:B------:R-:W-:Y:S02]  /*0330*/  ISETP.GT.U32.OR P4, PT, R3.reuse, 0x17f, P4 ;  /* 0x0000017f0300780c */ /* 0x040fe40002784470 */
[----:B------:R-:W-:Y:S01]  /*0340*/  ISETP.GT.U32.OR P5, PT, R3, 0x17f, P5 ;  /* 0x0000017f0300780c */ /* 0x000fe20002fa4470 */
[----:B------:R-:W2:Y:S01]  /*0350*/  @P0 LDC.64 R28, c[0x0][0x220] ;  /* 0x00008800ff1c0b82 */ /* 0x000ea20000000a00 */
[----:B------:R-:W-:Y:S02]  /*0360*/  SHF.R.S32.HI R25, RZ, 0x1f, R8 ;  /* 0x0000001fff197819 */ /* 0x000fe40000011408 */
[----:B------:R-:W-:Y:S02]  /*0370*/  SHF.R.S32.HI R27, RZ, 0x1f, R9 ;  /* 0x0000001fff1b7819 */ /* 0x000fe40000011409 */
[----:B0-----:R-:W-:-:S05]  /*0380*/  IABS R15, R19 ;  /* 0x00000013000f7213 */ /* 0x001fca0000000000 */
[----:B------:R-:W0:Y:S01]  /*0390*/  @!P4 LDC.64 R36, c[0x0][0x220] ;  /* 0x00008800ff24cb82 */ /* 0x000e220000000a00 */
[----:B------:R-:W3:Y:S08]  /*03a0*/  I2F.RP R0, R15 ;  /* 0x0000000f00007306 */ /* 0x000ef00000209400 */
[----:B---3--:R-:W3:Y:S02]  /*03b0*/  MUFU.RCP R0, R0 ;  /* 0x0000000000007308 */ /* 0x008ee40000001000 */
[----:B---3--:R-:W-:-:S06]  /*03c0*/  IADD3 R12, R0, 0xffffffe, RZ ;  /* 0x0ffffffe000c7810 */ /* 0x008fcc0007ffe0ff */
[----:B------:R3:W4:Y:S02]  /*03d0*/  F2I.FTZ.U32.TRUNC.NTZ R13, R12 ;  /* 0x0000000c000d7305 */ /* 0x000724000021f000 */
[----:B---3--:R-:W-:Y:S01]  /*03e0*/  HFMA2.MMA R12, -RZ, RZ, 0, 0 ;  /* 0x00000000ff0c7435 */ /* 0x008fe200000001ff */
[----:B----4-:R-:W-:-:S05]  /*03f0*/  IADD3 R2, RZ, -R13, RZ ;  /* 0x8000000dff027210 */ /* 0x010fca0007ffe0ff */
[----:B------:R-:W-:Y:S01]  /*0400*/  IMAD R17, R2, R15, RZ ;  /* 0x0000000f02117224 */ /* 0x000fe200078e02ff */
[----:B------:R-:W-:-:S03]  /*0410*/  IABS R2, UR6 ;  /* 0x0000000600027c13 */ /* 0x000fc60008000000 */
[----:B------:R-:W-:Y:S02]  /*0420*/  IMAD.HI.U32 R13, R13, R17, R12 ;  /* 0x000000110d0d7227 */ /* 0x000fe400078e000c */
[----:B------:R-:W3:Y:S04]  /*0430*/  @!P5 LDC.64 R16, c[0x0][0x220] ;  /* 0x00008800ff10db82 */ /* 0x000ee80000000a00 */
[----:B------:R-:W-:-:S05]  /*0440*/  IMAD.HI.U32 R13, R13, R2, RZ ;  /* 0x000000020d0d7227 */ /* 0x000fca00078e00ff */
[----:B------:R-:W-:-:S05]  /*0450*/  IADD3 R0, -R13, RZ, RZ ;  /* 0x000000ff0d007210 */ /* 0x000fca0007ffe1ff */
[----:B------:R-:W-:-:S05]  /*0460*/  IMAD R0, R15, R0, R2 ;  /* 0x000000000f007224 */ /* 0x000fca00078e0202 */
[----:B------:R-:W-:-:S13]  /*0470*/  ISETP.GT.U32.AND P2, PT, R15, R0, PT ;  /* 0x000000000f00720c */ /* 0x000fda0003f44070 */
[-C--:B------:R-:W-:Y:S02]  /*0480*/  @!P2 IADD3 R0, R0, -R15.reuse, RZ ;  /* 0x8000000f0000a210 */ /* 0x080fe40007ffe0ff */
[----:B------:R-:W-:Y:S02]  /*0490*/  @!P2 IADD3 R13, R13, 0x1, RZ ;  /* 0x000000010d0da810 */ /* 0x000fe40007ffe0ff */
[----:B------:R-:W-:Y:S02]  /*04a0*/  ISETP.GE.U32.AND P1, PT, R0, R15, PT ;  /* 0x0000000f0000720c */ /* 0x000fe40003f26070 */
[C---:B------:R-:W-:Y:S02]  /*04b0*/  LOP3.LUT R0, R19.reuse, UR6, RZ, 0x3c, !PT ;  /* 0x0000000613007c12 */ /* 0x040fe4000f8e3cff */
[----:B------:R-:W-:Y:S02]  /*04c0*/  ISETP.NE.AND P2, PT, R19, RZ, PT ;  /* 0x000000ff1300720c */ /* 0x000fe40003f45270 */
[----:B------:R-:W-:-:S02]  /*04d0*/  ISETP.GE.AND P3, PT, R0, RZ, PT ;  /* 0x000000ff0000720c */ /* 0x000fc40003f66270 */
[----:B------:R-:W-:-:S05]  /*04e0*/  SHF.R.S32.HI R15, RZ, 0x1f, R35 ;  /* 0x0000001fff0f7819 */ /* 0x000fca0000011423 */
        /* <DEDUP_REMOVED lines=10> */
[----:B------:R-:W4:Y:S01]  /*0590*/  @!P4 LDC.64 R18, c[0x0][0x270] ;  /* 0x00009c00ff12cb82 */ /* 0x000f220000000a00 */
[----:B------:R-:W-:Y:S01]  /*05a0*/  IMAD R22, R22, 0xc, RZ ;  /* 0x0000000c16167824 */ /* 0x000fe200078e02ff */
[----:B------:R-:W-:Y:S01]  /*05b0*/  ISETP.GT.U32.OR P3, PT, R3, 0x17f, P3 ;  /* 0x0000017f0300780c */ /* 0x000fe20001f64470 */
[----:B------:R-:W-:Y:S01]  /*05c0*/  IMAD R41, R13, UR15, R0 ;  /* 0x0000000f0d297c24 */ /* 0x000fe2000f8e0200 */
[----:B------:R-:W-:Y:S01]  /*05d0*/  ISETP.GE.AND.EX P2, PT, R27, UR17, PT, P2 ;  /* 0x000000111b007c0c */ /* 0x000fe2000bf46320 */
[----:B-1----:R-:W-:Y:S01]  /*05e0*/  @P0 IMAD R0, R5, R44, RZ ;  /* 0x0000002c05000224 */ /* 0x002fe200078e02ff */
[----:B------:R-:W-:-:S02]  /*05f0*/  IADD3 R38, P1, R35, R22, RZ ;  /* 0x0000001623267210 */ /* 0x000fc40007f3e0ff */
[----:B------:R-:W-:Y:S02]  /*0600*/  ISETP.GT.U32.OR P2, PT, R3, 0x17f, P2 ;  /* 0x0000017f0300780c */ /* 0x000fe40001744470 */
[----:B------:R-:W-:Y:S01]  /*0610*/  LEA.HI.X.SX32 R39, R22, R15, 0x1, P1 ;  /* 0x0000000f16277211 */ /* 0x000fe200008f0eff */
[----:B------:R-:W-:Y:S02]  /*0620*/  @P0 IMAD R15, R32, R45, R0 ;  /* 0x0000002d200f0224 */ /* 0x000fe400078e0200 */
[----:B------:R-:W-:Y:S02]  /*0630*/  IMAD.WIDE.U32 R38, R13, UR14, R38 ;  /* 0x0000000e0d267c25 */ /* 0x000fe4000f8e0026 */
[----:B------:R-:W1:Y:S03]  /*0640*/  @!P5 LDC.64 R12, c[0x0][0x270] ;  /* 0x00009c00ff0cdb82 */ /* 0x000e660000000a00 */
[----:B------:R-:W-:-:S02]  /*0650*/  IADD3 R41, R39, R41, RZ ;  /* 0x0000002927297210 */ /* 0x000fc40007ffe0ff */
[-C--:B------:R-:W-:Y:S02]  /*0660*/  @P0 MOV R40, R38.reuse ;  /* 0x0000002600280202 */ /* 0x080fe40000000f00 */
[----:B------:R-:W-:Y:S01]  /*0670*/  @!P4 MOV R46, R38 ;  /* 0x00000026002ec202 */ /* 0x000fe20000000f00 */
[----:B----4-:R-:W-:Y:S01]  /*0680*/  @!P4 IMAD R2, R21, R18, RZ ;  /* 0x000000121502c224 */ /* 0x010fe200078e02ff */
[----:B------:R-:W-:Y:S01]  /*0690*/  @!P4 MOV R47, R41 ;  /* 0x00000029002fc202 */ /* 0x000fe20000000f00 */
[----:B------:R-:W-:-:S04]  /*06a0*/  @P0 IMAD.WIDE.U32 R44, R32, R44, R40 ;  /* 0x0000002c202c0225 */ /* 0x000fc800078e0028 */
[C---:B------:R-:W-:Y:S01]  /*06b0*/  @!P4 IMAD R19, R30.reuse, R19, R2 ;  /* 0x000000131e13c224 */ /* 0x040fe200078e0202 */
[----:B------:R-:W-:Y:S01]  /*06c0*/  @P0 IADD3 R0, R45, R15, RZ ;  /* 0x0000000f2d000210 */ /* 0x000fe20007ffe0ff */
[----:B------:R-:W-:Y:S01]  /*06d0*/  @!P4 IMAD.WIDE.U32 R46, R30, R18, R46 ;  /* 0x000000121e2ec225 */ /* 0x000fe200078e002e */
[C---:B--2---:R-:W-:Y:S01]  /*06e0*/  @P0 LEA R42, P1, R44.reuse, R28, 0x1 ;  /* 0x0000001c2c2a0211 */ /* 0x044fe200078208ff */
[----:B------:R-:W2:Y:S01]  /*06f0*/  @!P3 LDC.64 R14, c[0x0][0x270] ;  /* 0x00009c00ff0ebb82 */ /* 0x000ea20000000a00 */
[----:B------:R-:W-:Y:S02]  /*0700*/  @!P5 MOV R45, R41 ;  /* 0x00000029002dd202 */ /* 0x000fe40000000f00 */
[----:B------:R-:W-:Y:S02]  /*0710*/  @P0 LEA.HI.X R43, R44, R29, R0, 0x1, P1 ;  /* 0x0000001d2c2b0211 */ /* 0x000fe400008f0c00 */
[----:B------:R-:W-:Y:S01]  /*0720*/  @!P5 MOV R44, R38 ;  /* 0x00000026002cd202 */ /* 0x000fe20000000f00 */
[----:B-1----:R-:W-:Y:S01]  /*0730*/  @!P5 IMAD R0, R23, R12, RZ ;  /* 0x0000000c1700d224 */ /* 0x002fe200078e02ff */
[----:B------:R-:W-:-:S02]  /*0740*/  SHF.R.S32.HI R29, RZ, 0x1f, R10 ;  /* 0x0000001fff1d7819 */ /* 0x000fc4000001140a */
[----:B------:R-:W-:Y:S01]  /*0750*/  ISETP.GE.U32.AND P1, PT, R10, UR16, PT ;  /* 0x000000100a007c0c */ /* 0x000fe2000bf26070 */
[----:B------:R-:W-:Y:S01]  /*0760*/  @!P5 IMAD R31, R7, R13, R0 ;  /* 0x0000000d071fd224 */ /* 0x000fe200078e0200 */
[----:B------:R-:W-:Y:S01]  /*0770*/  @!P4 IADD3 R0, R47, R19, RZ ;  /* 0x000000132f00c210 */ /* 0x000fe20007ffe0ff */
[----:B------:R-:W-:Y:S01]  /*0780*/  @!P5 IMAD.WIDE.U32 R44, R7, R12, R44 ;  /* 0x0000000c072cd225 */ /* 0x000fe200078e002c */
[C---:B0-----:R-:W-:Y:S01]  /*0790*/  @!P4 LEA R36, P6, R46.reuse, R36, 0x1 ;  /* 0x000000242e24c211 */ /* 0x041fe200078c08ff */
[----:B------:R-:W0:Y:S01]  /*07a0*/  @!P3 LDC.64 R12, c[0x0][0x220] ;  /* 0x00008800ff0cbb82 */ /* 0x000e220000000a00 */
[----:B------:R-:W-:Y:S02]  /*07b0*/  ISETP.GE.AND.EX P1, PT, R29, UR17, PT, P1 ;  /* 0x000000111d007c0c */ /* 0x000fe4000bf26310 */
[----:B------:R-:W-:Y:S02]  /*07c0*/  @!P4 LEA.HI.X R37, R46, R37, R0, 0x1, P6 ;  /* 0x000000252e25c211 */ /* 0x000fe400030f0c00 */
[----:B------:R-:W-:-:S02]  /*07d0*/  @!P5 IADD3 R0, R45, R31, RZ ;  /* 0x0000001f2d00d210 */ /* 0x000fc40007ffe0ff */
[C---:B---3--:R-:W-:Y:S01]  /*07e0*/  @!P5 LEA R46, P6, R44.reuse, R16, 0x1 ;  /* 0x000000102c2ed211 */ /* 0x048fe200078c08ff */
[----:B------:R-:W1:Y:S01]  /*07f0*/  @!P2 LDC.64 R18, c[0x0][0x270] ;  /* 0x00009c00ff12ab82 */ /* 0x000e620000000a00 */
[----:B------:R-:W-:Y:S01]  /*0800*/  ISETP.GT.U32.OR P1, PT, R3, 0x17f, P1 ;  /* 0x0000017f0300780c */ /* 0x000fe20000f24470 */
[----:B--2---:R-:W-:Y:S01]  /*0810*/  @!P3 IMAD R2, R25, R14, RZ ;  /* 0x0000000e1902b224 */ /* 0x004fe200078e02ff */
[----:B------:R-:W-:Y:S01]  /*0820*/  @!P5 LEA.HI.X R47, R44, R17, R0, 0x1, P6 ;  /* 0x000000112c2fd211 */ /* 0x000fe200030f0c00 */
[----:B------:R0:W2:Y:S01]  /*0830*/  @!P4 LDG.E R24, desc[UR10][R36.64] ;  /* 0x0000000a2418c981 */ /* 0x0000a2000c1e1900 */
[----:B------:R-:W-:Y:S01]  /*0840*/  @!P3 MOV R44, R38 ;  /* 0x00000026002cb202 */ /* 0x000fe20000000f00 */
[C---:B------:R-:W-:Y:S01]  /*0850*/  @!P3 IMAD R33, R8.reuse, R15, R2 ;  /* 0x0000000f0821b224 */ /* 0x040fe200078e0202 */
[----:B------:R-:W-:Y:S01]  /*0860*/  @!P3 MOV R45, R41 ;  /* 0x00000029002db202 */ /* 0x000fe20000000f00 */
[----:B------:R-:W3:Y:S01]  /*0870*/  @!P2 LDC.64 R16, c[0x0][0x220] ;  /* 0x00008800ff10ab82 */ /* 0x000ee20000000a00 */
[----:B------:R-:W-:Y:S01]  /*0880*/  MOV R26, RZ ;  /* 0x000000ff001a7202 */ /* 0x000fe20000000f00 */
[----:B------:R-:W-:-:S05]  /*0890*/  @!P3 IMAD.WIDE.U32 R44, R8, R14, R44 ;  /* 0x0000000e082cb225 */ /* 0x000fca00078e002c */
[----:B------:R4:W5:Y:S01]  /*08a0*/  @!P5 LDG.E R26, desc[UR10][R46.64] ;  /* 0x0000000a2e1ad981 */ /* 0x000962000c1e1900 */
[----:B------:R-:W4:Y:S01]  /*08b0*/  @!P1 LDC.64 R14, c[0x0][0x270] ;  /* 0x00009c00ff0e9b82 */ /* 0x000f220000000a00 */
[----:B------:R-:W-:Y:S02]  /*08c0*/  @!P3 IADD3 R0, R45, R33, RZ ;  /* 0x000000212d00b210 */ /* 0x000fe40007ffe0ff */
[C---:B0-----:R-:W-:Y:S02]  /*08d0*/  @!P3 LEA R36, P5, R44.reuse, R12, 0x1 ;  /* 0x0000000c2c24b211 */ /* 0x041fe400078a08ff */
[----:B------:R-:W-:Y:S02]  /*08e0*/  @!P2 MOV R12, R38 ;  /* 0x00000026000ca202 */ /* 0x000fe40000000f00 */
[----:B------:R-:W-:Y:S01]  /*08f0*/  @!P3 LEA.HI.X R37, R44, R13, R0, 0x1, P5 ;  /* 0x0000000d2c25b211 */ /* 0x000fe200028f0c00 */
[----:B-1----:R-:W-:Y:S01]  /*0900*/  @!P2 IMAD R2, R27, R18, RZ ;  /* 0x000000121b02a224 */ /* 0x002fe200078e02ff */
        /* <DEDUP_REMOVED lines=9> */
[C---:B---3--:R-:W-:Y:S02]  /*09a0*/  @!P2 LEA R44, P5, R18.reuse, R16, 0x1 ;  /* 0x00000010122ca211 */ /* 0x048fe400078a08ff */
[----:B------:R-:W-:Y:S02]  /*09b0*/  SHF.R.S32.HI R33, RZ, 0x1f, R20 ;  /* 0x0000001fff217819 */ /* 0x000fe40000011414 */
[----:B------:R-:W-:Y:S02]  /*09c0*/  @!P2 LEA.HI.X R45, R18, R17, R0, 0x1, P5 ;  /* 0x00000011122da211 */ /* 0x000fe400028f0c00 */
[----:B------:R-:W-:Y:S01]  /*09d0*/  ISETP.GE.U32.AND P5, PT, R20, UR16, PT ;  /* 0x0000001014007c0c */ /* 0x000fe2000bfa6070 */
[----:B----4-:R-:W-:Y:S01]  /*09e0*/  @!P1 IMAD R0, R29, R14, RZ ;  /* 0x0000000e1d009224 */ /* 0x010fe200078e02ff */
[----:B------:R-:W-:Y:S01]  /*09f0*/  @!P1 MOV R18, R38 ;  /* 0x0000002600129202 */ /* 0x000fe20000000f00 */
[----:B------:R-:W1:Y:S01]  /*0a00*/  @!P4 LDC.64 R16, c[0x0][0x270] ;  /* 0x00009c00ff10cb82 */ /* 0x000e620000000a00 */
[----:B------:R-:W-:-:S02]  /*0a10*/  ISETP.GE.AND.EX P5, PT, R33, UR17, PT, P5 ;  /* 0x0000001121007c0c */ /* 0x000fc4000bfa6350 */
[----:B------:R-:W-:Y:S01]  /*0a20*/  @!P1 MOV R19, R41 ;  /* 0x0000002900139202 */ /* 0x000fe20000000f00 */
[C---:B------:R-:W-:Y:S01]  /*0a30*/  @!P1 IMAD R47, R10.reuse, R15, R0 ;  /* 0x0000000f0a2f9224 */ /* 0x040fe200078e0200 */
[----:B------:R-:W-:Y:S01]  /*0a40*/  ISETP.GT.U32.OR P5, PT, R3, 0x17f, P5 ;  /* 0x0000017f0300780c */ /* 0x000fe20002fa4470 */
[----:B------:R-:W-:Y:S01]  /*0a50*/  @!P1 IMAD.WIDE.U32 R14, R10, R14, R18 ;  /* 0x0000000e0a0e9225 */ /* 0x000fe200078e0012 */
[----:B------:R-:W-:-:S04]  /*0a60*/  HFMA2.MMA R28, -RZ, RZ, 0, 0 ;  /* 0x00000000ff1c7435 */ /* 0x000fc800000001ff */
[----:B------:R-:W-:Y:S02]  /*0a70*/  @!P1 IADD3 R0, R15, R47, RZ ;  /* 0x0000002f0f009210 */ /* 0x000fe40007ffe0ff */
[----:B0-----:R-:W-:-:S04]  /*0a80*/  @!P1 LEA R18, P6, R14, R12, 0x1 ;  /* 0x0000000c0e129211 */ /* 0x001fc800078c08ff */
[----:B------:R-:W-:Y:S01]  /*0a90*/  @!P1 LEA.HI.X R19, R14, R13, R0, 0x1, P6 ;  /* 0x0000000d0e139211 */ /* 0x000fe200030f0c00 */
[----:B------:R0:W3:Y:S01]  /*0aa0*/  @P0 LDG.E R28, desc[UR10][R42.64] ;  /* 0x0000000a2a1c0981 */ /* 0x0000e2000c1e1900 */
[----:B------:R-:W4:Y:S08]  /*0ab0*/  @!P4 LDC.64 R14, c[0x0][0x220] ;  /* 0x00008800ff0ecb82 */ /* 0x000f300000000a00 */
[----:B------:R-:W4:Y:S01]  /*0ac0*/  @!P5 LDC.64 R12, c[0x0][0x270] ;  /* 0x00009c00ff0cdb82 */ /* 0x000f220000000a00 */
[----:B0-----:R-:W-:Y:S01]  /*0ad0*/  @!P4 MOV R42, R38 ;  /* 0x00000026002ac202 */ /* 0x001fe20000000f00 */
[----:B-1----:R-:W-:Y:S01]  /*0ae0*/  @!P4 IMAD R34, R31, R16, RZ ;  /* 0x000000101f22c224 */ /* 0x002fe200078e02ff */
[----:B------:R-:W-:Y:S01]  /*0af0*/  @!P4 MOV R43, R41 ;  /* 0x00000029002bc202 */ /* 0x000fe20000000f00 */
[----:B------:R-:W-:Y:S01]  /*0b00*/  HFMA2.MMA R0, -RZ, RZ, 0, 0 ;  /* 0x00000000ff007435 */ /* 0x000fe200000001ff */
[----:B------:R-:W-:Y:S01]  /*0b10*/  MOV R2, RZ ;  /* 0x000000ff00027202 */ /* 0x000fe20000000f00 */
[----:B------:R-:W-:-:S02]  /*0b20*/  @!P4 IMAD R47, R11, R17, R34 ;  /* 0x000000110b2fc224 */ /* 0x000fc400078e0222 */
[----:B------:R-:W-:Y:S02]  /*0b30*/  @!P4 IMAD.WIDE.U32 R42, R11, R16, R42 ;  /* 0x000000100b2ac225 */ /* 0x000fe400078e002a */
[----:B------:R-:W0:Y:S01]  /*0b40*/  @!P5 LDC.64 R16, c[0x0][0x220] ;  /* 0x00008800ff10db82 */ /* 0x000e220000000a00 */
[----:B------:R1:W3:Y:S02]  /*0b50*/  @!P3 LDG.E R2, desc[UR10][R36.64] ;  /* 0x0000000a2402b981 */ /* 0x0002e4000c1e1900 */
[----:B------:R-:W-:Y:S02]  /*0b60*/  @!P4 IADD3 R34, R43, R47, RZ ;  /* 0x0000002f2b22c210 */ /* 0x000fe40007ffe0ff */
[----:B------:R-:W3:Y:S01]  /*0b70*/  @!P2 LDG.E R0, desc[UR10][R44.64] ;  /* 0x0000000a2c00a981 */ /* 0x000ee2000c1e1900 */
[----:B----4-:R-:W-:-:S04]  /*0b80*/  @!P4 LEA R14, P2, R42, R14, 0x1 ;  /* 0x0000000e2a0ec211 */ /* 0x010fc800078408ff */
[----:B------:R-:W-:Y:S01]  /*0b90*/  @!P4 LEA.HI.X R15, R42, R15, R34, 0x1, P2 ;  /* 0x0000000f2a0fc211 */ /* 0x000fe200010f0c22 */
[----:B------:R-:W-:Y:S01]  /*0ba0*/  HFMA2.MMA R34, -RZ, RZ, 0, 0 ;  /* 0x00000000ff227435 */ /* 0x000fe200000001ff */
[----:B-1----:R-:W-:Y:S01]  /*0bb0*/  @!P5 IMAD R36, R33, R12, RZ ;  /* 0x0000000c2124d224 */ /* 0x002fe200078e02ff */
[----:B------:R-:W-:-:S03]  /*0bc0*/  @!P5 MOV R37, R41 ;  /* 0x000000290025d202 */ /* 0x000fc60000000f00 */
[----:B------:R-:W-:Y:S01]  /*0bd0*/  @!P5 IMAD R43, R20, R13, R36 ;  /* 0x0000000d142bd224 */ /* 0x000fe200078e0224 */
[----:B------:R-:W-:-:S04]  /*0be0*/  @!P5 MOV R36, R38 ;  /* 0x000000260024d202 */ /* 0x000fc80000000f00 */
[----:B------:R1:W4:Y:S01]  /*0bf0*/  @!P1 LDG.E R34, desc[UR10][R18.64] ;  /* 0x0000000a12229981 */ /* 0x000322000c1e1900 */
[----:B------:R-:W-:Y:S01]  /*0c00*/  @!P5 IMAD.WIDE.U32 R12, R20, R12, R36 ;  /* 0x0000000c140cd225 */ /* 0x000fe200078e0024 */
[----:B------:R-:W-:-:S04]  /*0c10*/  CS2R R36, SRZ ;  /* 0x0000000000247805 */ /* 0x000fc8000001ff00 */
[----:B------:R-:W-:Y:S02]  /*0c20*/  @!P5 IADD3 R13, R13, R43, RZ ;  /* 0x0000002b0d0dd210 */ /* 0x000fe40007ffe0ff */
[C---:B0-----:R-:W-:Y:S01]  /*0c30*/  @!P5 LEA R16, P1, R12.reuse, R16, 0x1 ;  /* 0x000000100c10d211 */ /* 0x041fe200078208ff */
[----:B------:R0:W4:Y:S03]  /*0c40*/  @!P4 LDG.E R36, desc[UR10][R14.64] ;  /* 0x0000000a0e24c981 */ /* 0x000126000c1e1900 */
[----:B------:R-:W-:-:S05]  /*0c50*/  @!P5 LEA.HI.X R17, R12, R17, R13, 0x1, P1 ;  /* 0x000000110c11d211 */ /* 0x000fca00008f0c0d */
[----:B------:R3:W4:Y:S01]  /*0c60*/  @!P5 LDG.E R37, desc[UR10][R16.64] ;  /* 0x0000000a1025d981 */ /* 0x000722000c1e1900 */
[----:B------:R-:W-:Y:S01]  /*0c70*/  ISETP.GT.AND P1, PT, R4, 0x1e, PT ;  /* 0x0000001e0400780c */ /* 0x000fe20003f24270 */
[--C-:B--2---:R-:W-:Y:S02]  /*0c80*/  HADD2.F32 R43, -RZ, R24.reuse.H1_H1 ;  /* 0x30000018ff2b7230 */ /* 0x104fe40000004100 */
[----:B-1----:R-:W-:-:S03]  /*0c90*/  HADD2.F32 R18, -RZ, R24.H0_H0 ;  /* 0x20000018ff127230 */ /* 0x002fc60000004100 */
[----:B0-----:R-:W-:Y:S01]  /*0ca0*/  FMUL.FTZ R15, R43, R43 ;  /* 0x0000002b2b0f7220 */ /* 0x001fe20000410000 */
[--C-:B-----5:R-:W-:Y:S02]  /*0cb0*/  HADD2.F32 R45, -RZ, R26.reuse.H1_H1 ;  /* 0x3000001aff2d7230 */ /* 0x120fe40000004100 */
[----:B------:R-:W-:Y:S02]  /*0cc0*/  HADD2.F32 R14, -RZ, R26.H0_H0 ;  /* 0x2000001aff0e7230 */ /* 0x000fe40000004100 */
[--C-:B---3--:R-:W-:Y:S02]  /*0cd0*/  HADD2.F32 R13, -RZ, R28.reuse.H1_H1 ;  /* 0x3000001cff0d7230 */ /* 0x108fe40000004100 */
        /* <DEDUP_REMOVED lines=27> */
[----:B----4-:R-:W-:-:S02]  /*0e90*/  HADD2.F32 R15, -RZ, R34.H1_H1 ;  /* 0x30000022ff0f7230 */ /* 0x010fc40000004100 */
[----:B------:R-:W-:Y:S02]  /*0ea0*/  HADD2.F32 R14, -RZ, R34.H0_H0 ;  /* 0x20000022ff0e7230 */ /* 0x000fe40000004100 */
[----:B------:R-:W-:Y:S01]  /*0eb0*/  FADD.FTZ R12, R12, R19 ;  /* 0x000000130c0c7221 */ /* 0x000fe20000010000 */
[----:B------:R-:W-:Y:S02]  /*0ec0*/  FMUL.FTZ R17, R15, R15 ;  /* 0x0000000f0f117220 */ /* 0x000fe40000410000 */
[C---:B------:R-:W-:Y:S01]  /*0ed0*/  FADD.FTZ R15, R14.reuse, R15 ;  /* 0x0000000f0e0f7221 */ /* 0x040fe20000010000 */
[----:B------:R-:W-:Y:S01]  /*0ee0*/  FADD.FTZ R13, R13, R16 ;  /* 0x000000100d0d7221 */ /* 0x000fe20000010000 */
[--C-:B------:R-:W-:Y:S02]  /*0ef0*/  HADD2.F32 R19, -RZ, R36.reuse.H1_H1 ;  /* 0x30000024ff137230 */ /* 0x100fe40000004100 */
[----:B------:R-:W-:Y:S01]  /*0f00*/  FFMA.FTZ R14, R14, R14, R17 ;  /* 0x0000000e0e0e7223 */ /* 0x000fe20000010011 */
[----:B------:R-:W-:-:S02]  /*0f10*/  HADD2.F32 R16, -RZ, R36.H0_H0 ;  /* 0x20000024ff107230 */ /* 0x000fc40000004100 */
[----:B------:R-:W-:Y:S01]  /*0f20*/  FADD.FTZ R12, R12, R15 ;  /* 0x0000000f0c0c7221 */ /* 0x000fe20000010000 */
[----:B------:R-:W-:Y:S01]  /*0f30*/  FMUL.FTZ R15, R19, R19 ;  /* 0x00000013130f7220 */ /* 0x000fe20000410000 */
[----:B------:R-:W-:Y:S01]  /*0f40*/  FADD.FTZ R13, R13, R14 ;  /* 0x0000000e0d0d7221 */ /* 0x000fe20000010000 */
[--C-:B------:R-:W-:Y:S02]  /*0f50*/  HADD2.F32 R17, -RZ, R37.reuse.H1_H1 ;  /* 0x30000025ff117230 */ /* 0x100fe40000004100 */
        /* <DEDUP_REMOVED lines=73> */
.L_x_1888:
[----:B------:R-:W-:Y:S05]  /*13f0*/  BSYNC B0 ;  /* 0x0000000000007941 */ /* 0x000fea0003800000 */
.L_x_1887:
[----:B------:R-:W1:Y:S02]  /*1400*/  LDC R19, c[0x0][0xc] ;  /* 0x00000300ff137b82 */ /* 0x000e640000000800 */
[----:B-1----:R-:W-:-:S13]  /*1410*/  ISETP.GE.U32.AND P1, PT, R19, 0x2, PT ;  /* 0x000000021300780c */ /* 0x002fda0003f26070 */
[----:B------:R-:W-:Y:S05]  /*1420*/  @!P1 BRA `(.L_x_1889) ;  /* 0x0000000800909947 */ /* 0x000fea0003800000 */
[----:B------:R-:W-:Y:S05]  /*1430*/  @P3 BRA `(.L_x_1890) ;  /* 0x00000000007c3947 */ /* 0x000fea0003800000 */
[----:B------:R-:W1:Y:S01]  /*1440*/  S2R R43, SR_CTAID.Y ;  /* 0x00000000002b7919 */ /* 0x000e620000002600 */
[----:B------:R-:W2:Y:S01]  /*1450*/  LDC R47, c[0x0][0x10] ;  /* 0x00000400ff2f7b82 */ /* 0x000ea20000000800 */
[----:B------:R-:W-:Y:S02]  /*1460*/  ULOP3.LUT UR7, UR4, 0x1, URZ, 0xc0, !UPT ;  /* 0x0000000104077892 */ /* 0x000fe4000f8ec03f */
[----:B------:R-:W-:-:S05]  /*1470*/  ULOP3.LUT UP0, URZ, UR4, 0x2, URZ, 0xc0, !UPT ;  /* 0x00000002043f7892 */ /* 0x000fca000f80c03f */
[----:B------:R-:W3:Y:S08]  /*1480*/  LDC.64 R12, c[0x0][0x240] ;  /* 0x00009000ff0c7b82 */ /* 0x000ef00000000a00 */
[----:B------:R-:W4:Y:S01]  /*1490*/  LDC.64 R14, c[0x0][0x248] ;  /* 0x00009200ff0e7b82 */ /* 0x000f220000000a00 */
[----:B--2---:R-:W-:Y:S01]  /*14a0*/  IMAD R18, R47, UR7, RZ ;  /* 0x000000072f127c24 */ /* 0x004fe2000f8e02ff */
[----:B------:R-:W-:Y:S01]  /*14b0*/  PLOP3.LUT P1, PT, PT, PT, UP0, 0x80, 0x0 ;  /* 0x000000000000781c */ /* 0x000fe20003f2f008 */
[----:B------:R-:W-:-:S02]  /*14c0*/  UMOV UR7, 0xffffffff ;  /* 0xffffffff00077882 */ /* 0x000fc40000000000 */
[----:B------:R-:W-:Y:S01]  /*14d0*/  USEL UR7, UR7, 0x1, UP0 ;  /* 0x0000000107077887 */ /* 0x000fe20008000000 */
[----:B-1----:R-:W-:Y:S01]  /*14e0*/  IMAD R47, R47, UR9, R43 ;  /* 0x000000092f2f7c24 */ /* 0x002fe2000f8e022b */
[C---:B------:R-:W-:Y:S01]  /*14f0*/  IADD3 R43, R18.reuse, R43, RZ ;  /* 0x0000002b122b7210 */ /* 0x040fe20007ffe0ff */
[----:B------:R-:W-:-:S04]  /*1500*/  IMAD R18, R18, R19, RZ ;  /* 0x0000001312127224 */ /* 0x000fc800078e02ff */
[----:B---3--:R-:W-:Y:S01]  /*1510*/  IMAD.WIDE.U32 R12, R43, 0x4, R12 ;  /* 0x000000042b0c7825 */ /* 0x008fe200078e000c */
[----:B------:R-:W-:Y:S02]  /*1520*/  SHF.L.U32 R45, R18, 0x1, RZ ;  /* 0x00000001122d7819 */ /* 0x000fe400000006ff */
[----:B------:R-:W-:-:S03]  /*1530*/  SEL R43, R19, RZ, !P1 ;  /* 0x000000ff132b7207 */ /* 0x000fc60004800000 */
[----:B----4-:R-:W-:Y:S01]  /*1540*/  IMAD.WIDE R14, R45, 0x4, R14 ;  /* 0x000000042d0e7825 */ /* 0x010fe200078e020e */
[----:B------:R-:W-:Y:S02]  /*1550*/  ISETP.NE.AND P1, PT, R43, -0x1, PT ;  /* 0xffffffff2b00780c */ /* 0x000fe40003f25270 */
[----:B------:R-:W-:Y:S01]  /*1560*/  MOV R45, UR7 ;  /* 0x00000007002d7c02 */ /* 0x000fe20008000f00 */
[----:B------:R-:W-:-:S05]  /*1570*/  IMAD.WIDE.U32 R14, R47, 0x8, R14 ;  /* 0x000000082f0e7825 */ /* 0x000fca00078e000e */
[----:B------:R1:W-:Y:S01]  /*1580*/  STG.E.64 desc[UR10][R14.64], R16 ;  /* 0x000000100e007986 */ /* 0x0003e2000c101b0a */
[----:B------:R-:W-:Y:S06]  /*1590*/  MEMBAR.ALL.GPU ;  /* 0x0000000000007992 */ /* 0x000fec000000a000 */
[----:B------:R-:W-:-:S00]  /*15a0*/  ERRBAR ;  /* 0x00000000000079ab */ /* 0x000fc00000000000 */
[----:B------:R-:W-:Y:S06]  /*15b0*/  CGAERRBAR ;  /* 0x00000000000075ab */ /* 0x000fec0000000000 */
[----:B------:R1:W-:Y:S01]  /*15c0*/  REDG.E.ADD.S32.STRONG.GPU desc[UR10][R12.64], R45 ;  /* 0x0000002d0c00798e */ /* 0x0003e2000c10e38a */
[----:B------:R-:W-:Y:S05]  /*15d0*/  @!P1 BRA `(.L_x_1890) ;  /* 0x0000000000149947 */ /* 0x000fea0003800000 */
.L_x_1891:
[----:B-1----:R-:W2:Y:S04]  /*15e0*/  LDG.E.STRONG.GPU R14, desc[UR10][R12.64] ;  /* 0x0000000a0c0e7981 */ /* 0x002ea8000c1ef900 */
[----:B--2---:R-:W-:Y:S01]  /*15f0*/  CCTL.IVALL ;  /* 0x00000000ff00798f */ /* 0x004fe20002000000 */
[----:B------:R-:W-:Y:S05]  /*1600*/  YIELD ;  /* 0x0000000000007946 */ /* 0x000fea0003800000 */
[----:B------:R-:W-:-:S13]  /*1610*/  ISETP.NE.AND P1, PT, R14, R43, PT ;  /* 0x0000002b0e00720c */ /* 0x000fda0003f25270 */
[----:B------:R-:W-:Y:S05]  /*1620*/  @P1 BRA `(.L_x_1891) ;  /* 0xfffffffc00ec1947 */ /* 0x000fea000383ffff */
.L_x_1890:
        /* <DEDUP_REMOVED lines=11> */
.L_x_1893:
[----:B------:R-:W-:Y:S02]  /*16e0*/  ISETP.EQ.OR P1, PT, R18, UR9, P3 ;  /* 0x0000000912007c0c */ /* 0x000fe40009f22670 */
[----:B------:R-:W-:-:S11]  /*16f0*/  MOV R14, UR4 ;  /* 0x00000004000e7c02 */ /* 0x000fd60008000f00 */
        /* <DEDUP_REMOVED lines=65> */
.L_x_1892:
        /* <DEDUP_REMOVED lines=8> */
[----:B------:R-:W-:Y:S01]  /*1b90*/  ULOP3.LUT UR7, UR4, 0x1, URZ, 0xc0, !UPT ;  /* 0x0000000104077892 */ /* 0x000fe2000f8ec03f */
[----:B------:R-:W-:-:S03]  /*1ba0*/  ULDC UR8, c[0x0][0x10] ;  /* 0x0000040000087ab9 */ /* 0x000fc60000000800 */
[----:B------:R-:W-:-:S06]  /*1bb0*/  UIMAD UR7, UR7, UR8, URZ ;  /* 0x00000008070772a4 */ /* 0x000fcc000f8e023f */
[----:B------:R-:W-:-:S05]  /*1bc0*/  IMAD R14, R19, UR7, RZ ;  /* 0x00000007130e7c24 */ /* 0x000fca000f8e02ff */
[----:B------:R-:W-:-:S05]  /*1bd0*/  SHF.L.U32 R15, R14, 0x1, RZ ;  /* 0x000000010e0f7819 */ /* 0x000fca00000006ff */
[----:B--2---:R-:W-:-:S04]  /*1be0*/  IMAD.WIDE R12, R15, 0x4, R12 ;  /* 0x000000040f0c7825 */ /* 0x004fc800078e020c */
[----:B-1----:R-:W-:-:S04]  /*1bf0*/  IMAD R15, R18, UR8, R43 ;  /* 0x00000008120f7c24 */ /* 0x002fc8000f8e022b */
[----:B------:R-:W-:-:S06]  /*1c00*/  IMAD.WIDE.U32 R12, R15, 0x8, R12 ;  /* 0x000000080f0c7825 */ /* 0x000fcc00078e000c */
[----:B------:R-:W0:Y:S02]  /*1c10*/  LDG.E.64 R12, desc[UR10][R12.64] ;  /* 0x0000000a0c0c7981 */ /* 0x000e24000c1e1b00 */
[----:B0-----:R-:W-:Y:S01]  /*1c20*/  FADD.FTZ R16, R16, R12 ;  /* 0x0000000c10107221 */ /* 0x001fe20000010000 */
[----:B------:R-:W-:-:S07]  /*1c30*/  FADD.FTZ R17, R17, R13 ;  /* 0x0000000d11117221 */ /* 0x000fce0000010000 */
.L_x_1895:
[----:B------:R-:W-:Y:S05]  /*1c40*/  BSYNC B0 ;  /* 0x0000000000007941 */ /* 0x000fea0003800000 */
.L_x_1894:
[----:B------:R-:W-:Y:S05]  /*1c50*/  @!P2 BRA `(.L_x_1889) ;  /* 0x000000000084a947 */ /* 0x000fea0003800000 */
[C---:B------:R-:W-:Y:S02]  /*1c60*/  IADD3 R45, R18.reuse, 0x1, RZ ;  /* 0x00000001122d7810 */ /* 0x040fe40007ffe0ff */
        /* <DEDUP_REMOVED lines=12> */
[-C--:B-1----:R-:W-:Y:S02]  /*1d30*/  @!P2 IMAD R45, R45, R14.reuse, R12 ;  /* 0x0000000e2d2da224 */ /* 0x082fe400078e020c */
[----:B------:R-:W-:-:S05]  /*1d40*/  @!P2 IMAD R14, R13, R14, RZ ;  /* 0x0000000e0d0ea224 */ /* 0x000fca00078e02ff */
[----:B------:R-:W1:Y:S01]  /*1d50*/  @!P2 LDC.64 R12, c[0x0][0x248] ;  /* 0x00009200ff0cab82 */ /* 0x000e620000000a00 */
[-C--:B--2---:R-:W-:Y:S02]  /*1d60*/  @!P1 IMAD R43, R43, R42.reuse, R18 ;  /* 0x0000002a2b2b9224 */ /* 0x084fe400078e0212 */
        /* <DEDUP_REMOVED lines=16> */
.L_x_1889:
[----:B------:R-:W-:Y:S01]  /*1e70*/  ULDC.64 UR14, c[0x0][0x218] ;  /* 0x00008600000e7ab9 */ /* 0x000fe20000000a00 */
[----:B------:R-:W-:Y:S01]  /*1e80*/  LOP3.LUT P1, RZ, R3, UR9, RZ, 0xfc, !PT ;  /* 0x0000000903ff7c12 */ /* 0x000fe2000f82fcff */
[----:B------:R-:W2:Y:S01]  /*1e90*/  S2UR UR8, SR_CgaCtaId ;  /* 0x00000000000879c3 */ /* 0x000ea20000008800 */
[----:B------:R-:W-:Y:S01]  /*1ea0*/  ISETP.EQ.U32.AND P2, PT, RZ, UR14, PT ;  /* 0x0000000eff007c0c */ /* 0x000fe2000bf42070 */
[----:B------:R-:W-:Y:S01]  /*1eb0*/  UMOV UR7, 0x400 ;  /* 0x0000040000077882 */ /* 0x000fe20000000000 */
[----:B-1----:R-:W-:Y:S02]  /*1ec0*/  MOV R13, UR6 ;  /* 0x00000006000d7c02 */ /* 0x002fe40008000f00 */
[----:B------:R-:W-:Y:S02]  /*1ed0*/  ISETP.EQ.OR.EX P1, PT, RZ, UR15, P1, P2 ;  /* 0x0000000fff007c0c */ /* 0x000fe40008f22720 */
[----:B------:R-:W-:Y:S01]  /*1ee0*/  IADD3 R45, R35, R22, RZ ;  /* 0x00000016232d7210 */ /* 0x000fe20007ffe0ff */
[----:B------:R-:W1:Y:S08]  /*1ef0*/  LDC.64 R18, c[0x0][0x228] ;  /* 0x00008a00ff127b82 */ /* 0x000e700000000a00 */
[----:B------:R-:W3:Y:S08]  /*1f00*/  LDC.64 R14, c[0x0][0x230] ;  /* 0x00008c00ff0e7b82 */ /* 0x000ef00000000a00 */
[----:B------:R-:W4:Y:S01]  /*1f10*/  @!P1 LDC.64 R42, c[0x0][0x218] ;  /* 0x00008600ff2a9b82 */ /* 0x000f220000000a00 */
[----:B--2---:R-:W-:-:S03]  /*1f20*/  ULEA UR7, UR8, UR7, 0x18 ;  /* 0x0000000708077291 */ /* 0x004fc6000f8ec03f */
[----:B------:R-:W-:Y:S02]  /*1f30*/  ULDC UR8, c[0x0][0x2a4] ;  /* 0x0000a90000087ab9 */ /* 0x000fe40000000800 */
[----:B------:R-:W-:Y:S01]  /*1f40*/  @!P1 FMUL.FTZ R12, R16, UR8 ;  /* 0x00000008100c9c20 */ /* 0x000fe20008410000 */
[----:B-1----:R-:W-:-:S03]  /*1f50*/  IMAD.WIDE R18, R45, 0x2, R18 ;  /* 0x000000022d127825 */ /* 0x002fc600078e0212 */
[----:B------:R-:W-:Y:S01]  /*1f60*/  @!P3 STS.64 [UR7+0x78], R16 ;  /* 0x00007810ff00b988 */ /* 0x000fe20008000a07 */
[----:B---3--:R-:W-:-:S04]  /*1f70*/  IMAD.WIDE R44, R45, 0x2, R14 ;  /* 0x000000022d2c7825 */ /* 0x008fc800078e020e */
[----:B----4-:R-:W-:-:S04]  /*1f80*/  @!P1 IMAD.WIDE R42, R13, 0x8, R42 ;  /* 0x000000080d2a9825 */ /* 0x010fc800078e022a */
[----:B------:R-:W-:-:S05]  /*1f90*/  @!P1 FMUL.FTZ R13, R17, UR8 ;  /* 0x00000008110d9c20 */ /* 0x000fca0008410000 */
[----:B------:R1:W-:Y:S01]  /*1fa0*/  @!P1 STG.E.64 desc[UR10][R42.64], R12 ;  /* 0x0000000c2a009986 */ /* 0x0003e2000c101b0a */
[----:B------:R-:W-:Y:S06]  /*1fb0*/  BAR.SYNC.DEFER_BLOCKING 0x0 ;  /* 0x0000000000007b1d */ /* 0x000fec0000010000 */
[----:B------:R-:W2:Y:S04]  /*1fc0*/  LDG.E.U16 R22, desc[UR10][R18.64] ;  /* 0x0000000a12167981 */ /* 0x000ea8000c1e1500 */
[----:B------:R3:W0:Y:S04]  /*1fd0*/  LDG.E.U16 R46, desc[UR10][R18.64+0x2] ;  /* 0x0000020a122e7981 */ /* 0x000628000c1e1500 */
[----:B------:R-:W4:Y:S04]  /*1fe0*/  LDG.E.U16 R47, desc[UR10][R44.64] ;  /* 0x0000000a2c2f7981 */ /* 0x000f28000c1e1500 */
[----:B------:R4:W5:Y:S01]  /*1ff0*/  LDG.E.U16 R48, desc[UR10][R44.64+0x2] ;  /* 0x0000020a2c307981 */ /* 0x000962000c1e1500 */
[----:B------:R-:W-:Y:S01]  /*2000*/  ISETP.NE.AND P6, PT, RZ, UR12, PT ;  /* 0x0000000cff007c0c */ /* 0x000fe2000bfc5270 */
[----:B-1----:R-:W-:-:S02]  /*2010*/  HADD2.F32 R12, -RZ, R28.H0_H0 ;  /* 0x2000001cff0c7230 */ /* 0x002fc40000004100 */
[----:B------:R-:W1:Y:S01]  /*2020*/  LDS.64 R14, [UR7+0x78] ;  /* 0x00007807ff0e7984 */ /* 0x000e620008000a00 */
[----:B------:R-:W-:Y:S02]  /*2030*/  HADD2.F32 R13, -RZ, R28.H1_H1 ;  /* 0x3000001cff0d7230 */ /* 0x000fe40000004100 */
[----:B---3--:R-:W-:Y:S02]  /*2040*/  HADD2.F32 R18, -RZ, R24.H0_H0 ;  /* 0x20000018ff127230 */ /* 0x008fe40000004100 */
[----:B------:R-:W-:Y:S02]  /*2050*/  HADD2.F32 R19, -RZ, R26.H0_H0 ;  /* 0x2000001aff137230 */ /* 0x000fe40000004100 */
[----:B-1----:R-:W-:-:S05]  /*2060*/  FMUL.FTZ R14, R14, UR8 ;  /* 0x000000080e0e7c20 */ /* 0x002fca0008410000 */
[----:B------:R-:W-:-:S13]  /*2070*/  R2UR UR7, R14 ;  /* 0x000000000e0772ca */ /* 0x000fda00000e0000 */
        /* <DEDUP_REMOVED lines=11> */
[----:B------:R-:W1:Y:S02]  /*2130*/  @P1 MUFU.RSQ R14, R14 ;  /* 0x0000000e000e1308 */ /* 0x000e640000001400 */
[----:B-1----:R-:W-:-:S13]  /*2140*/  @P1 R2UR UR13, R14 ;  /* 0x000000000e0d12ca */ /* 0x002fda00000e0000 */
[----:B------:R-:W-:Y:S02]  /*2150*/  @UP0 UMOV UR8, UR13 ;  /* 0x0000000d00080c82 */ /* 0x000fe40008000000 */
[----:B------:R-:W-:Y:S01]  /*2160*/  FMUL.FTZ R12, R12, UR8 ;  /* 0x000000080c0c7c20 */ /* 0x000fe20008410000 */
[----:B------:R-:W-:Y:S01]  /*2170*/  FMUL.FTZ R13, R13, UR8 ;  /* 0x000000080d0d7c20 */ /* 0x000fe20008410000 */
[----:B--2---:R-:W-:Y:S02]  /*2180*/  SHF.L.U32 R28, R22, 0x10, RZ ;  /* 0x00000010161c7819 */ /* 0x004fe400000006ff */
[----:B0-----:R-:W-:Y:S02]  /*2190*/  SHF.L.U32 R17, R46, 0x10, RZ ;  /* 0x000000102e117819 */ /* 0x001fe400000006ff */
[----:B----4-:R-:W-:Y:S02]  /*21a0*/  SHF.L.U32 R45, R47, 0x10, RZ ;  /* 0x000000102f2d7819 */ /* 0x010fe400000006ff */
[----:B-----5:R-:W-:-:S03]  /*21b0*/  SHF.L.U32 R16, R48, 0x10, RZ ;  /* 0x0000001030107819 */ /* 0x020fc600000006ff */
        /* <DEDUP_REMOVED lines=13> */
.L_x_1896:
        /* <DEDUP_REMOVED lines=14> */
.L_x_1898:
[----:B------:R-:W-:Y:S05]  /*2370*/  BSYNC B0 ;  /* 0x0000000000007941 */ /* 0x000fea0003800000 */
.L_x_1897:
[----:B0-----:R-:W-:Y:S02]  /*2380*/  HADD2.F32 R43, -RZ, R36.H0_H0 ;  /* 0x20000024ff2b7230 */ /* 0x001fe40000004100 */
[----:B------:R-:W-:Y:S01]  /*2390*/  FADD.FTZ R19, R19, -UR7 ;  /* 0x8000000713137e21 */ /* 0x000fe20008010000 */
[----:B------:R-:W-:Y:S02]  /*23a0*/  HADD2.F32 R15, -RZ, R34.H0_H0 ;  /* 0x20000022ff0f7230 */ /* 0x000fe40000004100 */
[----:B------:R-:W-:Y:S01]  /*23b0*/  FADD.FTZ R18, R18, -UR7 ;  /* 0x8000000712127e21 */ /* 0x000fe20008010000 */
[----:B------:R-:W-:Y:S02]  /*23c0*/  HADD2.F32 R13, -RZ, R2.H0_H0 ;  /* 0x20000002ff0d7230 */ /* 0x000fe40000004100 */
[----:B------:R-:W-:Y:S01]  /*23d0*/  FADD.FTZ R43, R43, -UR7 ;  /* 0x800000072b2b7e21 */ /* 0x000fe20008010000 */
[----:B------:R-:W-:Y:S01]  /*23e0*/  FMUL.FTZ R12, R19, UR8 ;  /* 0x00000008130c7c20 */ /* 0x000fe20008410000 */
[----:B------:R-:W-:-:S02]  /*23f0*/  HADD2.F32 R14, -RZ, R0.H0_H0 ;  /* 0x20000000ff0e7230 */ /* 0x000fc40000004100 */
[----:B------:R-:W-:Y:S01]  /*2400*/  FADD.FTZ R15, R15, -UR7 ;  /* 0x800000070f0f7e21 */ /* 0x000fe20008010000 */
[----:B------:R-:W-:Y:S01]  /*2410*/  FMUL.FTZ R46, R43, UR8 ;  /* 0x000000082b2e7c20 */ /* 0x000fe20008410000 */
[----:B------:R-:W-:Y:S02]  /*2420*/  HADD2.F32 R44, -RZ, R37.H0_H0 ;  /* 0x20000025ff2c7230 */ /* 0x000fe40000004100 */
[--C-:B------:R-:W-:Y:S01]  /*2430*/  FFMA.FTZ R43, R28, R12, R45.reuse ;  /* 0x0000000c1c2b7223 */ /* 0x100fe2000001002d */
[----:B------:R-:W-:Y:S02]  /*2440*/  HADD2.F32 R12, -RZ, R24.H1_H1 ;  /* 0x30000018ff0c7230 */ /* 0x000fe40000004100 */
[----:B------:R-:W-:Y:S01]  /*2450*/  FADD.FTZ R13, R13, -UR7 ;  /* 0x800000070d0d7e21 */ /* 0x000fe20008010000 */
[----:B------:R-:W-:Y:S01]  /*2460*/  FADD.FTZ R14, R14, -UR7 ;  /* 0x800000070e0e7e21 */ /* 0x000fe20008010000 */
[----:B------:R-:W-:Y:S01]  /*2470*/  ULDC.64 UR14, c[0x0][0x278] ;  /* 0x00009e00000e7ab9 */ /* 0x000fe20000000a00 */
[----:B------:R-:W-:Y:S01]  /*2480*/  FADD.FTZ R44, R44, -UR7 ;  /* 0x800000072c2c7e21 */ /* 0x000fe20008010000 */
[----:B------:R-:W-:Y:S01]  /*2490*/  HADD2.F32 R24, -RZ, R26.H1_H1 ;  /* 0x3000001aff187230 */ /* 0x000fe20000004100 */
[----:B------:R-:W-:Y:S01]  /*24a0*/  ISETP.GE.U32.AND P1, PT, R30, UR14, PT ;  /* 0x0000000e1e007c0c */ /* 0x000fe2000bf26070 */
[----:B------:R-:W-:Y:S01]  /*24b0*/  FADD.FTZ R12, R12, -UR7 ;  /* 0x800000070c0c7e21 */ /* 0x000fe20008010000 */
[----:B------:R-:W-:Y:S01]  /*24c0*/  ISETP.GE.U32.AND P2, PT, R7, UR14, PT ;  /* 0x0000000e07007c0c */ /* 0x000fe2000bf46070 */
[----:B------:R-:W-:Y:S01]  /*24d0*/  FMUL.FTZ R18, R18, UR8 ;  /* 0x0000000812127c20 */ /* 0x000fe20008410000 */
[----:B------:R-:W-:Y:S01]  /*24e0*/  FMUL.FTZ R22, R15, UR8 ;  /* 0x000000080f167c20 */ /* 0x000fe20008410000 */
[----:B------:R-:W-:Y:S01]  /*24f0*/  FMUL.FTZ R42, R13, UR8 ;  /* 0x000000080d2a7c20 */ /* 0x000fe20008410000 */
[----:B------:R-:W-:Y:S01]  /*2500*/  FMUL.FTZ R14, R14, UR8 ;  /* 0x000000080e0e7c20 */ /* 0x000fe20008410000 */
[----:B------:R-:W-:Y:S01]  /*2510*/  FMUL.FTZ R48, R44, UR8 ;  /* 0x000000082c307c20 */ /* 0x000fe20008410000 */
[----:B------:R-:W-:Y:S01]  /*2520*/  ISETP.GE.AND.EX P1, PT, R21, UR15, PT, P1 ;  /* 0x0000000f15007c0c */ /* 0x000fe2000bf26310 */
[----:B------:R-:W-:Y:S01]  /*2530*/  FADD.FTZ R24, R24, -UR7 ;  /* 0x8000000718187e21 */ /* 0x000fe20008010000 */
[----:B------:R-:W-:Y:S01]  /*2540*/  ISETP.GE.AND.EX P2, PT, R23, UR15, PT, P2 ;  /* 0x0000000f17007c0c */ /* 0x000fe2000bf46320 */
[----:B------:R-:W-:Y:S01]  /*2550*/  FMUL.FTZ R12, R12, UR8 ;  /* 0x000000080c0c7c20 */ /* 0x000fe20008410000 */
[C-C-:B------:R-:W-:Y:S01]  /*2560*/  FFMA.FTZ R44, R28.reuse, R18, R45.reuse ;  /* 0x000000121c2c7223 */ /* 0x140fe2000001002d */
[C-C-:B------:R-:W-:Y:S01]  /*2570*/  FFMA.FTZ R19, R28.reuse, R22, R45.reuse ;  /* 0x000000161c137223 */ /* 0x140fe2000001002d */
[C-C-:B------:R-:W-:Y:S01]  /*2580*/  FFMA.FTZ R42, R28.reuse, R42, R45.reuse ;  /* 0x0000002a1c2a7223 */ /* 0x140fe2000001002d */
[C-C-:B------:R-:W-:Y:S01]  /*2590*/  FFMA.FTZ R18, R28.reuse, R14, R45.reuse ;  /* 0x0000000e1c127223 */ /* 0x140fe2000001002d */
[C-C-:B------:R-:W-:Y:S01]  /*25a0*/  FFMA.FTZ R22, R28.reuse, R46, R45.reuse ;  /* 0x0000002e1c167223 */ /* 0x140fe2000001002d */
[----:B------:R-:W-:Y:S01]  /*25b0*/  FFMA.FTZ R28, R28, R48, R45 ;  /* 0x000000301c1c7223 */ /* 0x000fe2000001002d */
        /* <DEDUP_REMOVED lines=15> */
.L_x_1899:
        /* <DEDUP_REMOVED lines=14> */
.L_x_1901:
[----:B------:R-:W-:Y:S05]  /*2790*/  BSYNC B0 ;  /* 0x0000000000007941 */ /* 0x000fea0003800000 */
.L_x_1900:
        /* <DEDUP_REMOVED lines=12> */
.L_x_1902:
        /* <DEDUP_REMOVED lines=14> */
.L_x_1904:
[----:B------:R-:W-:Y:S05]  /*2940*/  BSYNC B0 ;  /* 0x0000000000007941 */ /* 0x000fea0003800000 */
.L_x_1903:
[----:B------:R-:W-:Y:S01]  /*2950*/  HADD2.F32 R2, -RZ, R2.H1_H1 ;  /* 0x30000002ff027230 */ /* 0x000fe20000004100 */
[----:B------:R-:W-:Y:S01]  /*2960*/  ISETP.GE.U32.AND P5, PT, R8, UR14, PT ;  /* 0x0000000e08007c0c */ /* 0x000fe2000bfa6070 */
[----:B------:R-:W-:Y:S01]  /*2970*/  HADD2.F32 R12, -RZ, R0.H1_H1 ;  /* 0x30000000ff0c7230 */ /* 0x000fe20000004100 */
[----:B------:R-:W-:Y:S01]  /*2980*/  ISETP.GE.U32.AND P1, PT, R9, UR14, PT ;  /* 0x0000000e09007c0c */ /* 0x000fe2000bf26070 */
[----:B------:R-:W-:Y:S02]  /*2990*/  HADD2.F32 R34, -RZ, R34.H1_H1 ;  /* 0x30000022ff227230 */ /* 0x000fe40000004100 */
[----:B------:R-:W-:Y:S01]  /*29a0*/  FADD.FTZ R0, R2, -UR7 ;  /* 0x8000000702007e21 */ /* 0x000fe20008010000 */
[----:B01----:R-:W-:Y:S02]  /*29b0*/  HADD2.F32 R14, -RZ, R36.H1_H1 ;  /* 0x30000024ff0e7230 */ /* 0x003fe40000004100 */
[----:B------:R-:W-:Y:S01]  /*29c0*/  FADD.FTZ R2, R12, -UR7 ;  /* 0x800000070c027e21 */ /* 0x000fe20008010000 */
[----:B------:R-:W-:-:S02]  /*29d0*/  HADD2.F32 R21, -RZ, R37.H1_H1 ;  /* 0x30000025ff157230 */ /* 0x000fc40000004100 */
[----:B------:R-:W-:Y:S01]  /*29e0*/  FADD.FTZ R12, R34, -UR7 ;  /* 0x80000007220c7e21 */ /* 0x000fe20008010000 */
[----:B------:R-:W-:Y:S01]  /*29f0*/  ISETP.GE.U32.AND P2, PT, R10, UR14, PT ;  /* 0x0000000e0a007c0c */ /* 0x000fe2000bf46070 */
[----:B------:R-:W-:Y:S01]  /*2a00*/  FADD.FTZ R14, R14, -UR7 ;  /* 0x800000070e0e7e21 */ /* 0x000fe20008010000 */
[----:B------:R-:W-:Y:S01]  /*2a10*/  ISETP.GE.U32.AND P3, PT, R11, UR14, PT ;  /* 0x0000000e0b007c0c */ /* 0x000fe2000bf66070 */
[----:B------:R-:W-:Y:S01]  /*2a20*/  FADD.FTZ R21, R21, -UR7 ;  /* 0x8000000715157e21 */ /* 0x000fe20008010000 */
[----:B------:R-:W-:Y:S01]  /*2a30*/  ISETP.GE.U32.AND P4, PT, R20, UR14, PT ;  /* 0x0000000e14007c0c */ /* 0x000fe2000bf86070 */
[----:B------:R-:W-:Y:S01]  /*2a40*/  FMUL.FTZ R2, R2, UR8 ;  /* 0x0000000802027c20 */ /* 0x000fe20008410000 */
[----:B------:R-:W-:Y:S01]  /*2a50*/  FMUL.FTZ R15, R12, UR8 ;  /* 0x000000080c0f7c20 */ /* 0x000fe20008410000 */
[----:B------:R-:W-:Y:S01]  /*2a60*/  FMUL.FTZ R23, R14, UR8 ;  /* 0x000000080e177c20 */ /* 0x000fe20008410000 */
[----:B------:R-:W-:Y:S01]  /*2a70*/  FMUL.FTZ R21, R21, UR8 ;  /* 0x0000000815157c20 */ /* 0x000fe20008410000 */
[----:B------:R-:W-:Y:S01]  /*2a80*/  ISETP.GE.AND.EX P5, PT, R25, UR15, PT, P5 ;  /* 0x0000000f19007c0c */ /* 0x000fe2000bfa6350 */
[----:B------:R-:W-:Y:S01]  /*2a90*/  FMUL.FTZ R13, R0, UR8 ;  /* 0x00000008000d7c20 */ /* 0x000fe20008410000 */
[----:B------:R-:W-:Y:S01]  /*2aa0*/  ISETP.GE.AND.EX P1, PT, R27, UR15, PT, P1 ;  /* 0x0000000f1b007c0c */ /* 0x000fe2000bf26310 */
[--C-:B------:R-:W-:Y:S01]  /*2ab0*/  FFMA.FTZ R37, R17, R2, R16.reuse ;  /* 0x0000000211257223 */ /* 0x100fe20000010010 */
[----:B------:R-:W-:Y:S01]  /*2ac0*/  ISETP.GE.AND.EX P2, PT, R29, UR15, PT, P2 ;  /* 0x0000000f1d007c0c */ /* 0x000fe2000bf46320 */
[--C-:B------:R-:W-:Y:S01]  /*2ad0*/  FFMA.FTZ R0, R17, R15, R16.reuse ;  /* 0x0000000f11007223 */ /* 0x100fe20000010010 */
[----:B------:R-:W-:Y:S01]  /*2ae0*/  ISETP.GE.AND.EX P3, PT, R31, UR15, PT, P3 ;  /* 0x0000000f1f007c0c */ /* 0x000fe2000bf66330 */
[--C-:B------:R-:W-:Y:S01]  /*2af0*/  FFMA.FTZ R23, R17, R23, R16.reuse ;  /* 0x0000001711177223 */ /* 0x100fe20000010010 */
[----:B------:R-:W-:Y:S01]  /*2b00*/  ISETP.GE.AND.EX P4, PT, R33, UR15, PT, P4 ;  /* 0x0000000f21007c0c */ /* 0x000fe2000bf86340 */
[--C-:B------:R-:W-:Y:S01]  /*2b10*/  FFMA.FTZ R21, R17, R21, R16.reuse ;  /* 0x0000001511157223 */ /* 0x100fe20000010010 */
[----:B------:R-:W-:Y:S01]  /*2b20*/  ISETP.GT.U32.OR P5, PT, R3, 0x17f, P5 ;  /* 0x0000017f0300780c */ /* 0x000fe20002fa4470 */
[----:B------:R-:W-:Y:S01]  /*2b30*/  FFMA.FTZ R17, R17, R13, R16 ;  /* 0x0000000d11117223 */ /* 0x000fe20000010010 */
[----:B------:R-:W-:-:S02]  /*2b40*/  ISETP.GT.U32.OR P1, PT, R3, 0x17f, P1 ;  /* 0x0000017f0300780c */ /* 0x000fc40000f24470 */
[C---:B------:R-:W-:Y:S02]  /*2b50*/  ISETP.GT.U32.OR P2, PT, R3.reuse, 0x17f, P2 ;  /* 0x0000017f0300780c */ /* 0x040fe40001744470 */
[C---:B------:R-:W-:Y:S02]  /*2b60*/  ISETP.GT.U32.OR P3, PT, R3.reuse, 0x17f, P3 ;  /* 0x0000017f0300780c */ /* 0x040fe40001f64470 */
        /* <DEDUP_REMOVED lines=12> */
.L_x_1905:
        /* <DEDUP_REMOVED lines=14> */
.L_x_1907:
[----:B------:R-:W-:Y:S05]  /*2d10*/  BSYNC B0 ;  /* 0x0000000000007941 */ /* 0x000fea0003800000 */
.L_x_1906:
        /* <DEDUP_REMOVED lines=11> */
.L_x_1908:
[----:B------:R-:W-:Y:S04]  /*2dd0*/  BSSY B0, `(.L_x_1909) ;  /* 0x000000e000007945 */ /* 0x000fe80003800000 */
[----:B------:R-:W-:Y:S05]  /*2de0*/  @P1 BRA `(.L_x_1910) ;  /* 0x0000000000301947 */ /* 0x000fea0003800000 */
[----:B------:R-:W-:Y:S01]  /*2df0*/  ULDC.64 UR14, c[0x0][0x270] ;  /* 0x00009c00000e7ab9 */ /* 0x000fe20000000a00 */
[----:B------:R-:W-:Y:S01]  /*2e00*/  MOV R12, R38 ;  /* 0x00000026000c7202 */ /* 0x000fe20000000f00 */
[----:B------:R-:W-:Y:S01]  /*2e10*/  IMAD R2, R27, UR14, RZ ;  /* 0x0000000e1b027c24 */ /* 0x000fe2000f8e02ff */
[----:B------:R-:W-:Y:S02]  /*2e20*/  MOV R13, R41 ;  /* 0x00000029000d7202 */ /* 0x000fe40000000f00 */
[----:B------:R-:W-:Y:S01]  /*2e30*/  F2FP.F16.F32.PACK_AB R37, R37, R18 ;  /* 0x000000122525723e */ /* 0x000fe200000000ff */
[C---:B0-----:R-:W-:Y:S02]  /*2e40*/  IMAD R15, R9.reuse, UR15, R2 ;  /* 0x0000000f090f7c24 */ /* 0x041fe4000f8e0202 */
[----:B------:R-:W-:Y:S01]  /*2e50*/  IMAD.WIDE.U32 R12, R9, UR14, R12 ;  /* 0x0000000e090c7c25 */ /* 0x000fe2000f8e000c */
[----:B------:R-:W-:Y:S02]  /*2e60*/  ULDC.64 UR14, c[0x0][0x210] ;  /* 0x00008400000e7ab9 */ /* 0x000fe40000000a00 */
[----:B------:R-:W-:-:S02]  /*2e70*/  LEA R14, P1, R12, UR14, 0x1 ;  /* 0x0000000e0c0e7c11 */ /* 0x000fc4000f8208ff */
[----:B------:R-:W-:-:S04]  /*2e80*/  IADD3 R15, R13, R15, RZ ;  /* 0x0000000f0d0f7210 */ /* 0x000fc80007ffe0ff */
[----:B------:R-:W-:-:S05]  /*2e90*/  LEA.HI.X R15, R12, UR15, R15, 0x1, P1 ;  /* 0x0000000f0c0f7c11 */ /* 0x000fca00088f0c0f */
[----:B------:R1:W-:Y:S02]  /*2ea0*/  STG.E desc[UR10][R14.64], R37 ;  /* 0x000000250e007986 */ /* 0x0003e4000c10190a */
.L_x_1910:
[----:B------:R-:W-:Y:S05]  /*2eb0*/  BSYNC B0 ;  /* 0x0000000000007941 */ /* 0x000fea0003800000 */
.L_x_1909:
[----:B------:R-:W-:Y:S05]  /*2ec0*/  @!P6 BRA `(.L_x_1911) ;  /* 0x000000000028e947 */ /* 0x000fea0003800000 */
[----:B------:R-:W-:Y:S01]  /*2ed0*/  FMUL.FTZ R2, R19, -1.4426950216293334961 ;  /* 0xbfb8aa3b13027820 */ /* 0x000fe20000410000 */
[----:B------:R-:W-:-:S05]  /*2ee0*/  FMUL.FTZ R13, R0, -1.4426950216293334961 ;  /* 0xbfb8aa3b000d7820 */ /* 0x000fca0000410000 */
[----:B------:R-:W2:Y:S08]  /*2ef0*/  MUFU.EX2 R2, R2 ;  /* 0x0000000200027308 */ /* 0x000eb00000000800 */
[----:B------:R-:W0:Y:S01]  /*2f00*/  MUFU.EX2 R13, R13 ;  /* 0x0000000d000d7308 */ /* 0x000e220000000800 */
[----:B--2---:R-:W-:-:S07]  /*2f10*/  FADD.FTZ R12, R2, 1 ;  /* 0x3f800000020c7421 */ /* 0x004fce0000010000 */
[----:B------:R-:W2:Y:S01]  /*2f20*/  MUFU.RCP R12, R12 ;  /* 0x0000000c000c7308 */ /* 0x000ea20000001000 */
[----:B01----:R-:W-:-:S07]  /*2f30*/  FADD.FTZ R14, R13, 1 ;  /* 0x3f8000000d0e7421 */ /* 0x003fce0000010000 */
[----:B------:R-:W0:Y:S01]  /*2f40*/  MUFU.RCP R15, R14 ;  /* 0x0000000e000f7308 */ /* 0x000e220000001000 */
[----:B--2---:R-:W-:Y:S01]  /*2f50*/  FMUL.FTZ R19, R19, R12 ;  /* 0x0000000c13137220 */ /* 0x004fe20000410000 */
[----:B0-----:R-:W-:-:S07]  /*2f60*/  FMUL.FTZ R0, R0, R15 ;  /* 0x0000000f00007220 */ /* 0x001fce0000410000 */
.L_x_1911:
        /* <DEDUP_REMOVED lines=14> */
.L_x_1913:
[----:B------:R-:W-:Y:S05]  /*3050*/  BSYNC B0 ;  /* 0x0000000000007941 */ /* 0x000fea0003800000 */
.L_x_1912:
[----:B------:R-:W-:Y:S05]  /*3060*/  @!P6 BRA `(.L_x_1914) ;  /* 0x000000000028e947 */ /* 0x000fea0003800000 */
[----:B------:R-:W-:Y:S01]  /*3070*/  FMUL.FTZ R12, R23, -1.4426950216293334961 ;  /* 0xbfb8aa3b170c7820 */ /* 0x000fe20000410000 */
[----:B------:R-:W-:-:S05]  /*3080*/  FMUL.FTZ R0, R22, -1.4426950216293334961 ;  /* 0xbfb8aa3b16007820 */ /* 0x000fca0000410000 */
[----:B------:R-:W0:Y:S08]  /*3090*/  MUFU.EX2 R12, R12 ;  /* 0x0000000c000c7308 */ /* 0x000e300000000800 */
[----:B------:R-:W3:Y:S01]  /*30a0*/  MUFU.EX2 R0, R0 ;  /* 0x0000000000007308 */ /* 0x000ee20000000800 */
[----:B012---:R-:W-:-:S07]  /*30b0*/  FADD.FTZ R14, R12, 1 ;  /* 0x3f8000000c0e7421 */ /* 0x007fce0000010000 */
[----:B------:R-:W0:Y:S01]  /*30c0*/  MUFU.RCP R14, R14 ;  /* 0x0000000e000e7308 */ /* 0x000e220000001000 */
[----:B---3--:R-:W-:-:S07]  /*30d0*/  FADD.FTZ R2, R0, 1 ;  /* 0x3f80000000027421 */ /* 0x008fce0000010000 */
[----:B------:R-:W1:Y:S01]  /*30e0*/  MUFU.RCP R13, R2 ;  /* 0x00000002000d7308 */ /* 0x000e620000001000 */
[----:B0-----:R-:W-:Y:S01]  /*30f0*/  FMUL.FTZ R23, R23, R14 ;  /* 0x0000000e17177220 */ /* 0x001fe20000410000 */
[----:B-1----:R-:W-:-:S07]  /*3100*/  FMUL.FTZ R22, R22, R13 ;  /* 0x0000000d16167220 */ /* 0x002fce0000410000 */
.L_x_1914:
[----:B------:R-:W-:Y:S04]  /*3110*/  BSSY B0, `(.L_x_1915) ;  /* 0x000000e000007945 */ /* 0x000fe80003800000 */
[----:B------:R-:W-:Y:S05]  /*3120*/  @P3 BRA `(.L_x_1916) ;  /* 0x0000000000303947 */ /* 0x000fea0003800000 */
[----:B------:R-:W-:Y:S01]  /*3130*/  ULDC.64 UR14, c[0x0][0x270] ;  /* 0x00009c00000e7ab9 */ /* 0x000fe20000000a00 */
[----:B------:R-:W-:Y:S01]  /*3140*/  MOV R12, R38 ;  /* 0x00000026000c7202 */ /* 0x000fe20000000f00 */
[----:B------:R-:W-:Y:S01]  /*3150*/  IMAD R0, R31, UR14, RZ ;  /* 0x0000000e1f007c24 */ /* 0x000fe2000f8e02ff */
[----:B------:R-:W-:Y:S02]  /*3160*/  MOV R13, R41 ;  /* 0x00000029000d7202 */ /* 0x000fe40000000f00 */
[----:B------:R-:W-:Y:S01]  /*3170*/  F2FP.F16.F32.PACK_AB R23, R23, R22 ;  /* 0x000000161717723e */ /* 0x000fe200000000ff */
[----:B012---:R-:W-:-:S04]  /*3180*/  IMAD.WIDE.U32 R14, R11, UR14, R12 ;  /* 0x0000000e0b0e7c25 */ /* 0x007fc8000f8e000c */
[----:B------:R-:W-:Y:S01]  /*3190*/  IMAD R13, R11, UR15, R0 ;  /* 0x0000000f0b0d7c24 */ /* 0x000fe2000f8e0200 */
[----:B------:R-:W-:Y:S02]  /*31a0*/  ULDC.64 UR14, c[0x0][0x210] ;  /* 0x00008400000e7ab9 */ /* 0x000fe40000000a00 */
[----:B------:R-:W-:Y:S02]  /*31b0*/  LEA R12, P1, R14, UR14, 0x1 ;  /* 0x0000000e0e0c7c11 */ /* 0x000fe4000f8208ff */
[----:B------:R-:W-:-:S04]  /*31c0*/  IADD3 R13, R15, R13, RZ ;  /* 0x0000000d0f0d7210 */ /* 0x000fc80007ffe0ff */
[----:B------:R-:W-:-:S05]  /*31d0*/  LEA.HI.X R13, R14, UR15, R13, 0x1, P1 ;  /* 0x0000000f0e0d7c11 */ /* 0x000fca00088f0c0d */
[----:B------:R3:W-:Y:S02]  /*31e0*/  STG.E desc[UR10][R12.64], R23 ;  /* 0x000000170c007986 */ /* 0x0007e4000c10190a */
.L_x_1916:
[----:B------:R-:W-:Y:S05]  /*31f0*/  BSYNC B0 ;  /* 0x0000000000007941 */ /* 0x000fea0003800000 */
.L_x_1915:
[----:B------:R-:W-:Y:S05]  /*3200*/  @!P6 BRA `(.L_x_1917) ;  /* 0x000000000028e947 */ /* 0x000fea0003800000 */
[----:B---3--:R-:W-:Y:S01]  /*3210*/  FMUL.FTZ R12, R21, -1.4426950216293334961 ;  /* 0xbfb8aa3b150c7820 */ /* 0x008fe20000410000 */
        /* <DEDUP_REMOVED lines=9> */
.L_x_1917:
        /* <DEDUP_REMOVED lines=13> */
.L_x_1919:
[----:B------:R-:W-:Y:S05]  /*3380*/  BSYNC B0 ;  /* 0x0000000000007941 */ /* 0x000fea0003800000 */
.L_x_1918:
[----:B------:R-:W-:Y:S01]  /*3390*/  ULDC UR7, c[0x0][0x10] ;  /* 0x0000040000077ab9 */ /* 0x000fe20000000800 */
[----:B------:R-:W-:Y:S02]  /*33a0*/  UIADD3 UR4, UR4, 0x1, URZ ;  /* 0x0000000104047890 */ /* 0x000fe4000fffe03f */
[----:B------:R-:W-:-:S04]  /*33b0*/  UIADD3 UR6, UR7, UR6, URZ ;  /* 0x0000000607067290 */ /* 0x000fc8000fffe03f */
[----:B------:R-:W-:-:S06]  /*33c0*/  UISETP.GE.AND UP0, UPT, UR6, UR5, UPT ;  /* 0x000000050600728c */ /* 0x000fcc000bf06270 */
[----:B------:R-:W-:-:S13]  /*33d0*/  PLOP3.LUT P1, PT, PT, PT, UP0, 0x80, 0x0 ;  /* 0x000000000000781c */ /* 0x000fda0003f2f008 */
[----:B------:R-:W-:Y:S05]  /*33e0*/  @!P1 BRA `(.L_x_1920) ;  /* 0xffffffcc00a49947 */ /* 0x000fea000383ffff */
[----:B------:R-:W-:Y:S05]  /*33f0*/  EXIT ;  /* 0x000000000000794d */ /* 0x000fea0003800000 */
.L_x_1921:
        /* <DEDUP_REMOVED lines=16> */
.L_x_2334:


//--------------------- .text._Z35group_norm_nhwc_fwd_one_pass_kernelI11Fp16IOFp16WLi64ELi12ELi384EEv26Group_norm_nhwc_fwd_params --------------------------
	.section	.text._Z35group_norm_nhwc_fwd_one_pass_kernelI11Fp16IOFp16WLi64ELi12ELi384EEv26Group_norm_nhwc_fwd_params,"ax",@progbits
	.align	128
        .global         _Z35group_norm_nhwc_fwd_one_pass_kernelI11Fp16IOFp16WLi64ELi12ELi384EEv26Group_norm_nhwc_fwd_params
        .type           _Z35group_norm_nhwc_fwd_one_pass_kernelI11Fp16IOFp16WLi64ELi12ELi384EEv26Group_norm_nhwc_fwd_params,@function
        .size           _Z35group_norm_nhwc_fwd_one_pass_kernelI11Fp16IOFp16WLi64ELi12ELi384EEv26Group_norm_nhwc_fwd_params,(.L_x_2335 - _Z35group_norm_nhwc_fwd_one_pass_kernelI11Fp16IOFp16WLi64ELi12ELi384EEv26Group_norm_nhwc_fwd_params)
        .other          _Z35group_norm_nhwc_fwd_one_pass_kernelI11Fp16IOFp16WLi64ELi12ELi384EEv26Group_norm_nhwc_fwd_params,@"STO_CUDA_ENTRY STV_DEFAULT"
_Z35group_norm_nhwc_fwd_one_pass_kernelI11Fp16IOFp16WLi64ELi12ELi384EEv26Group_norm_nhwc_fwd_params:
.text._Z35group_norm_nhwc_fwd_one_pass_kernelI11Fp16IOFp16WLi64ELi12ELi384EEv26Group_norm_nhwc_fwd_params:
        /* <DEDUP_REMOVED lines=31> */
.L_x_1934:
        /* <DEDUP_REMOVED lines=121> */
.L_x_1923:
[----:B------:R-:W-:Y:S05]  /*0980*/  BSYNC B0 ;  /* 0x0000000000007941 */ /* 0x000fea0003800000 */
.L_x_1922:
        /* <DEDUP_REMOVED lines=28> */
.L_x_1926:
[----:B-1----:R-:W2:Y:S04]  /*0b50*/  LDG.E.STRONG.GPU R8, desc[UR8][R6.64] ;  /* 0x0000000806087981 */ /* 0x002ea8000c1ef900 */
[----:B--2---:R-:W-:Y:S01]  /*0b60*/  CCTL.IVALL ;  /* 0x00000000ff00798f */ /* 0x004fe20002000000 */
[----:B------:R-:W-:Y:S05]  /*0b70*/  YIELD ;  /* 0x0000000000007946 */ /* 0x000fea0003800000 */
[----:B------:R-:W-:-:S13]  /*0b80*/  ISETP.NE.AND P1, PT, R8, R11, PT ;  /* 0x0000000b0800720c */ /* 0x000fda0003f25270 */
[----:B------:R-:W-:Y:S05]  /*0b90*/  @P1 BRA `(.L_x_1926) ;  /* 0xfffffffc00ec1947 */ /* 0x000fea000383ffff */
.L_x_1925:
        /* <DEDUP_REMOVED lines=11> */
.L_x_1928:
        /* <DEDUP_REMOVED lines=63> */
.L_x_1927:
        /* <DEDUP_REMOVED lines=19> */
.L_x_1930:
[----:B------:R-:W-:Y:S05]  /*1170*/  BSYNC B0 ;  /* 0x0000000000007941 */ /* 0x000fea0003800000 */
.L_x_1929:
        /* <DEDUP_REMOVED lines=32> */
.L_x_1924:
        /* <DEDUP_REMOVED lines=43> */
[----:B--2---:R-:W-:Y:S02]  /*1630*/  HADD2.F32 R0, -RZ, R0.H0_H0 ;  /* 0x20000000ff007230 */ /* 0x004fe40000004100 */
[----:B---3--:R-:W-:Y:S02]  /*1640*/  HADD2.F32 R21, -RZ, R21.H0_H0 ;  /* 0x20000015ff157230 */ /* 0x008fe40000004100 */
[----:B----4-:R-:W-:Y:S02]  /*1650*/  HADD2.F32 R26, -RZ, R26.H0_H0 ;  /* 0x2000001aff1a7230 */ /* 0x010fe40000004100 */
[----:B-----5:R-:W-:Y:S02]  /*1660*/  HADD2.F32 R27, -RZ, R27.H0_H0 ;  /* 0x2000001bff1b7230 */ /* 0x020fe40000004100 */
[----:B------:R-:W-:-:S03]  /*1670*/  FFMA.FTZ R0, R0, R5, R21 ;  /* 0x0000000500007223 */ /* 0x000fc60000010015 */
        /* <DEDUP_REMOVED lines=12> */
.L_x_1931:
        /* <DEDUP_REMOVED lines=14> */
.L_x_1933:
[----:B------:R-:W-:Y:S05]  /*1820*/  BSYNC B0 ;  /* 0x0000000000007941 */ /* 0x000fea0003800000 */
.L_x_1932:
[----:B------:R-:W1:Y:S01]  /*1830*/  LDC R0, c[0x0][0x10] ;  /* 0x00000400ff007b82 */ /* 0x000e620000000800 */
[----:B------:R-:W-:Y:S02]  /*1840*/  IADD3 R16, R16, 0x1, RZ ;  /* 0x0000000110107810 */ /* 0x000fe40007ffe0ff */
[----:B-1----:R-:W-:-:S04]  /*1850*/  IADD3 R17, R0, R17, RZ ;  /* 0x0000001100117210 */ /* 0x002fc80007ffe0ff */
[----:B------:R-:W-:-:S13]  /*1860*/  ISETP.GE.AND P1, PT, R17, UR4, PT ;  /* 0x0000000411007c0c */ /* 0x000fda000bf26270 */
[----:B------:R-:W-:Y:S05]  /*1870*/  @!P1 BRA `(.L_x_1934) ;  /* 0xffffffe8005c9947 */ /* 0x000fea000383ffff */
[----:B------:R-:W-:Y:S05]  /*1880*/  EXIT ;  /* 0x000000000000794d */ /* 0x000fea0003800000 */
.L_x_1935:
        /* <DEDUP_REMOVED lines=15> */
.L_x_2335:


//--------------------- .text._Z35group_norm_nhwc_fwd_one_pass_kernelI11Fp16IOFp16WLi128ELi12ELi384EEv26Group_norm_nhwc_fwd_params --------------------------
	.section	.text._Z35group_norm_nhwc_fwd_one_pass_kernelI11Fp16IOFp16WLi128ELi12ELi384EEv26Group_norm_nhwc_fwd_params,"ax",@progbits
	.align	128
        .global         _Z35group_norm_nhwc_fwd_one_pass_kernelI11Fp16IOFp16WLi128ELi12ELi384EEv26Group_norm_nhwc_fwd_params
        .type           _Z35group_norm_nhwc_fwd_one_pass_kernelI11Fp16IOFp16WLi128ELi12ELi384EEv26Group_norm_nhwc_fwd_params,@function
        .size           _Z35group_norm_nhwc_fwd_one_pass_kernelI11Fp16IOFp16WLi128ELi12ELi384EEv26Group_norm_nhwc_fwd_params,(.L_x_2336 - _Z35group_norm_nhwc_fwd_one_pass_kernelI11Fp16IOFp16WLi128ELi12ELi384EEv26Group_norm_nhwc_fwd_params)
        .other          _Z35group_norm_nhwc_fwd_one_pass_kernelI11Fp16IOFp16WLi128ELi12ELi384EEv26Group_norm_nhwc_fwd_params,@"STO_CUDA_ENTRY STV_DEFAULT"
_Z35group_norm_nhwc_fwd_one_pass_kernelI11Fp16IOFp16WLi128ELi12ELi384EEv26Group_norm_nhwc_fwd_params:
.text._Z35group_norm_nhwc_fwd_one_pass_kernelI11Fp16IOFp16WLi128ELi12ELi384EEv26Group_norm_nhwc_fwd_params:
        /* <DEDUP_REMOVED lines=31> */
.L_x_1951:
        /* <DEDUP_REMOVED lines=143> */
.L_x_1937:
[----:B------:R-:W-:Y:S05]  /*0ae0*/  BSYNC B0 ;  /* 0x0000000000007941 */ /* 0x000fea0003800000 */
.L_x_1936:
        /* <DEDUP_REMOVED lines=28> */
.L_x_1940:
[----:B-1----:R-:W2:Y:S04]  /*0cb0*/  LDG.E.STRONG.GPU R8, desc[UR8][R6.64] ;  /* 0x0000000806087981 */ /* 0x002ea8000c1ef900 */
[----:B--2---:R-:W-:Y:S01]  /*0cc0*/  CCTL.IVALL ;  /* 0x00000000ff00798f */ /* 0x004fe20002000000 */
[----:B------:R-:W-:Y:S05]  /*0cd0*/  YIELD ;  /* 0x0000000000007946 */ /* 0x000fea0003800000 */
[----:B------:R-:W-:-:S13]  /*0ce0*/  ISETP.NE.AND P1, PT, R8, R11, PT ;  /* 0x0000000b0800720c */ /* 0x000fda0003f25270 */
[----:B------:R-:W-:Y:S05]  /*0cf0*/  @P1 BRA `(.L_x_1940) ;  /* 0xfffffffc00ec1947 */ /* 0x000fea000383ffff */
.L_x_1939:
        /* <DEDUP_REMOVED lines=11> */
.L_x_1942:
        /* <DEDUP_REMOVED lines=63> */
.L_x_1941:
        /* <DEDUP_REMOVED lines=19> */
.L_x_1944:
[----:B------:R-:W-:Y:S05]  /*12d0*/  BSYNC B0 ;  /* 0x0000000000007941 */ /* 0x000fea0003800000 */
.L_x_1943:
        /* <DEDUP_REMOVED lines=33> */
.L_x_1938:
        /* <DEDUP_REMOVED lines=66> */
.L_x_1945:
        /* <DEDUP_REMOVED lines=15> */
.L_x_1947:
[----:B------:R-:W-:Y:S05]  /*1a00*/  BSYNC B0 ;  /* 0x0000000000007941 */ /* 0x000fea0003800000 */
.L_x_1946:
        /* <DEDUP_REMOVED lines=11> */
.L_x_1948:
        /* <DEDUP_REMOVED lines=19> */
.L_x_1950:
[----:B------:R-:W-:Y:S05]  /*1bf0*/  BSYNC B0 ;  /* 0x0000000000007941 */ /* 0x000fea0003800000 */
.L_x_1949:
[----:B------:R-:W1:Y:S01]  /*1c00*/  LDC R0, c[0x0][0x10] ;  /* 0x00000400ff007b82 */ /* 0x000e620000000800 */
[----:B------:R-:W-:Y:S02]  /*1c10*/  IADD3 R17, R17, 0x1, RZ ;  /* 0x0000000111117810 */ /* 0x000fe40007ffe0ff */
[----:B-1----:R-:W-:-:S04]  /*1c20*/  IADD3 R21, R0, R21, RZ ;  /* 0x0000001500157210 */ /* 0x002fc80007ffe0ff */
[----:B------:R-:W-:-:S13]  /*1c30*/  ISETP.GE.AND P1, PT, R21, UR4, PT ;  /* 0x0000000415007c0c */ /* 0x000fda000bf26270 */
[----:B------:R-:W-:Y:S05]  /*1c40*/  @!P1 BRA `(.L_x_1951) ;  /* 0xffffffe400689947 */ /* 0x000fea000383ffff */
[----:B------:R-:W-:Y:S05]  /*1c50*/  EXIT ;  /* 0x000000000000794d */ /* 0x000fea0003800000 */
.L_x_1952:
        /* <DEDUP_REMOVED lines=10> */
.L_x_2336:


//--------------------- .text._Z35group_norm_nhwc_fwd_one_pass_kernelI11Fp16IOFp16WLi256ELi12ELi384EEv26Group_norm_nhwc_fwd_params --------------------------
	.section	.text._Z35group_norm_nhwc_fwd_one_pass_kernelI11Fp16IOFp16WLi256ELi12ELi384EEv26Group_norm_nhwc_fwd_params,"ax",@progbits
	.align	128
        .global         _Z35group_norm_nhwc_fwd_one_pass_kernelI11Fp16IOFp16WLi256ELi12ELi384EEv26Group_norm_nhwc_fwd_params
        .type           _Z35group_norm_nhwc_fwd_one_pass_kernelI11Fp16IOFp16WLi256ELi12ELi384EEv26Group_norm_nhwc_fwd_params,@function
        .size           _Z35group_norm_nhwc_fwd_one_pass_kernelI11Fp16IOFp16WLi256ELi12ELi384EEv26Group_norm_nhwc_fwd_params,(.L_x_2337 - _Z35group_norm_nhwc_fwd_one_pass_kernelI11Fp16IOFp16WLi256ELi12ELi384EEv26Group_norm_nhwc_fwd_params)
        .other          _Z35group_norm_nhwc_fwd_one_pass_kernelI11Fp16IOFp16WLi256ELi12ELi384EEv26Group_norm_nhwc_fwd_params,@"STO_CUDA_ENTRY STV_DEFAULT"
_Z35group_norm_nhwc_fwd_one_pass_kernelI11Fp16IOFp16WLi256ELi12ELi384EEv26Group_norm_nhwc_fwd_params:
.text._Z35group_norm_nhwc_fwd_one_pass_kernelI11Fp16IOFp16WLi256ELi12ELi384EEv26Group_norm_nhwc_fwd_params:
        /* <DEDUP_REMOVED lines=23> */
.L_x_1974:
        /* <DEDUP_REMOVED lines=199> */
.L_x_1954:
[----:B------:R-:W-:Y:S05]  /*0de0*/  BSYNC B0 ;  /* 0x0000000000007941 */ /* 0x000fea0003800000 */
.L_x_1953:
        /* <DEDUP_REMOVED lines=28> */
.L_x_1957:
[----:B-1----:R-:W2:Y:S04]  /*0fb0*/  LDG.E.STRONG.GPU R11, desc[UR8][R8.64] ;  /* 0x00000008080b7981 */ /* 0x002ea8000c1ef900 */
[----:B--2---:R-:W-:Y:S01]  /*0fc0*/  CCTL.IVALL ;  /* 0x00000000ff00798f */ /* 0x004fe20002000000 */
[----:B------:R-:W-:Y:S05]  /*0fd0*/  YIELD ;  /* 0x0000000000007946 */ /* 0x000fea0003800000 */
[----:B------:R-:W-:-:S13]  /*0fe0*/  ISETP.NE.AND P1, PT, R11, R28, PT ;  /* 0x0000001c0b00720c */ /* 0x000fda0003f25270 */
[----:B------:R-:W-:Y:S05]  /*0ff0*/  @P1 BRA `(.L_x_1957) ;  /* 0xfffffffc00ec1947 */ /* 0x000fea000383ffff */
.L_x_1956:
        /* <DEDUP_REMOVED lines=11> */
.L_x_1959:
        /* <DEDUP_REMOVED lines=63> */
.L_x_1958:
        /* <DEDUP_REMOVED lines=19> */
.L_x_1961:
[----:B------:R-:W-:Y:S05]  /*15d0*/  BSYNC B0 ;  /* 0x0000000000007941 */ /* 0x000fea0003800000 */
.L_x_1960:
        /* <DEDUP_REMOVED lines=32> */
.L_x_1955:
        /* <DEDUP_REMOVED lines=54> */
[----:B------:R-:W-:Y:S01]  /*1b40*/  ISETP.GT.U32.OR P3, PT, R2, 0x17f, P3 ;  /* 0x0000017f0200780c */ /* 0x000fe20001f64470 */
[----:B--2---:R-:W-:Y:S02]  /*1b50*/  HADD2.F32 R11, -RZ, R28.H0_H0 ;  /* 0x2000001cff0b7230 */ /* 0x004fe40000004100 */
[----:B------:R-:W-:Y:S02]  /*1b60*/  HADD2.F32 R28, -RZ, R22.H1_H1 ;  /* 0x30000016ff1c7230 */ /* 0x000fe40000004100 */
[----:B---3--:R-:W-:-:S03]  /*1b70*/  HADD2.F32 R0, -RZ, R0.H0_H0 ;  /* 0x20000000ff007230 */ /* 0x008fc60000004100 */
[----:B------:R-:W-:Y:S02]  /*1b80*/  FADD.FTZ R28, R28, -R10 ;  /* 0x8000000a1c1c7221 */ /* 0x000fe40000010000 */
[--C-:B------:R-:W-:Y:S02]  /*1b90*/  FFMA.FTZ R14, R0, R13, R11.reuse ;  /* 0x0000000d000e7223 */ /* 0x100fe4000001000b */
[----:B------:R-:W-:Y:S01]  /*1ba0*/  FMUL.FTZ R28, R28, R9 ;  /* 0x000000091c1c7220 */ /* 0x000fe20000410000 */
[----:B------:R-:W-:-:S03]  /*1bb0*/  FFMA.FTZ R13, R0, R12, R11 ;  /* 0x0000000c000d7223 */ /* 0x000fc6000001000b */
[C-C-:B------:R-:W-:Y:S01]  /*1bc0*/  FFMA.FTZ R12, R0.reuse, R28, R11.reuse ;  /* 0x0000001c000c7223 */ /* 0x140fe2000001000b */
[----:B------:R-:W-:Y:S01]  /*1bd0*/  FFMA.FTZ R0, R0, R15, R11 ;  /* 0x0000000f00007223 */ /* 0x000fe2000001000b */
[----:B------:R-:W-:Y:S02]  /*1be0*/  HADD2.F32 R15, -RZ, R22.H0_H0 ;  /* 0x20000016ff0f7230 */ /* 0x000fe40000004100 */
[----:B------:R-:W-:Y:S02]  /*1bf0*/  HADD2.F32 R11, -RZ, R19.H0_H0 ;  /* 0x20000013ff0b7230 */ /* 0x000fe40000004100 */
[----:B------:R-:W-:Y:S02]  /*1c00*/  HADD2.F32 R19, -RZ, R18.H0_H0 ;  /* 0x20000012ff137230 */ /* 0x000fe40000004100 */
[--C-:B------:R-:W-:Y:S01]  /*1c10*/  FADD.FTZ R28, R15, -R10.reuse ;  /* 0x8000000a0f1c7221 */ /* 0x100fe20000010000 */
[----:B------:R-:W-:Y:S01]  /*1c20*/  IADD3 R15, R4, 0xc0, RZ ;  /* 0x000000c0040f7810 */ /* 0x000fe20007ffe0ff */
[--C-:B------:R-:W-:Y:S01]  /*1c30*/  FADD.FTZ R22, R21, -R10.reuse ;  /* 0x8000000a15167221 */ /* 0x100fe20000010000 */
[--C-:B------:R-:W-:Y:S01]  /*1c40*/  FADD.FTZ R11, R11, -R10.reuse ;  /* 0x8000000a0b0b7221 */ /* 0x100fe20000010000 */
[----:B------:R-:W-:Y:S01]  /*1c50*/  FADD.FTZ R10, R19, -R10 ;  /* 0x8000000a130a7221 */ /* 0x000fe20000010000 */
[----:B------:R-:W-:-:S02]  /*1c60*/  ISETP.GE.U32.AND P1, PT, R15, UR12, PT ;  /* 0x0000000c0f007c0c */ /* 0x000fc4000bf26070 */
[----:B------:R-:W-:Y:S01]  /*1c70*/  SHF.R.S32.HI R18, RZ, 0x1f, R15 ;  /* 0x0000001fff127819 */ /* 0x000fe2000001140f */
[----:B----4-:R-:W-:Y:S02]  /*1c80*/  HADD2.F32 R23, -RZ, R23.H0_H0 ;  /* 0x20000017ff177230 */ /* 0x010fe40000004100 */
[-C--:B------:R-:W-:Y:S01]  /*1c90*/  FMUL.FTZ R11, R11, R9.reuse ;  /* 0x000000090b0b7220 */ /* 0x080fe20000410000 */
[----:B-----5:R-:W-:Y:S02]  /*1ca0*/  HADD2.F32 R8, -RZ, R8.H0_H0 ;  /* 0x20000008ff087230 */ /* 0x020fe40000004100 */
[-C--:B------:R-:W-:Y:S01]  /*1cb0*/  FMUL.FTZ R19, R28, R9.reuse ;  /* 0x000000091c137220 */ /* 0x080fe20000410000 */
[-C--:B------:R-:W-:Y:S01]  /*1cc0*/  FMUL.FTZ R21, R10, R9.reuse ;  /* 0x000000090a157220 */ /* 0x080fe20000410000 */
[----:B------:R-:W-:Y:S01]  /*1cd0*/  ISETP.GE.AND.EX P1, PT, R18, UR13, PT, P1 ;  /* 0x0000000d12007c0c */ /* 0x000fe2000bf26310 */
[----:B------:R-:W-:Y:S01]  /*1ce0*/  FMUL.FTZ R9, R22, R9 ;  /* 0x0000000916097220 */ /* 0x000fe20000410000 */
        /* <DEDUP_REMOVED lines=16> */
.L_x_1962:
        /* <DEDUP_REMOVED lines=14> */
.L_x_1964:
[----:B------:R-:W-:Y:S05]  /*1ed0*/  BSYNC B0 ;  /* 0x0000000000007941 */ /* 0x000fea0003800000 */
.L_x_1963:
        /* <DEDUP_REMOVED lines=11> */
.L_x_1965:
        /* <DEDUP_REMOVED lines=14> */
.L_x_1967:
[----:B------:R-:W-:Y:S05]  /*2070*/  BSYNC B0 ;  /* 0x0000000000007941 */ /* 0x000fea0003800000 */
.L_x_1966:
        /* <DEDUP_REMOVED lines=11> */
.L_x_1968:
        /* <DEDUP_REMOVED lines=14> */
.L_x_1970:
[----:B------:R-:W-:Y:S05]  /*2210*/  BSYNC B0 ;  /* 0x0000000000007941 */ /* 0x000fea0003800000 */
.L_x_1969:
        /* <DEDUP_REMOVED lines=11> */
.L_x_1971:
        /* <DEDUP_REMOVED lines=14> */
.L_x_1973:
[----:B------:R-:W-:Y:S05]  /*23b0*/  BSYNC B0 ;  /* 0x0000000000007941 */ /* 0x000fea0003800000 */
.L_x_1972:
[----:B------:R-:W4:Y:S01]  /*23c0*/  LDC R3, c[0x0][0x10] ;  /* 0x00000400ff037b82 */ /* 0x000f220000000800 */
[----:B------:R-:W-:Y:S02]  /*23d0*/  IADD3 R6, R6, 0x1, RZ ;  /* 0x0000000106067810 */ /* 0x000fe40007ffe0ff */
[----:B----4-:R-:W-:-:S04]  /*23e0*/  IADD3 R20, R3, R20, RZ ;  /* 0x0000001403147210 */ /* 0x010fc80007ffe0ff */
[----:B------:R-:W-:-:S13]  /*23f0*/  ISETP.GE.AND P1, PT, R20, UR4, PT ;  /* 0x0000000414007c0c */ /* 0x000fda000bf26270 */
[----:B------:R-:W-:Y:S05]  /*2400*/  @!P1 BRA `(.L_x_1974) ;  /* 0xffffffdc00589947 */ /* 0x000fea000383ffff */
[----:B------:R-:W-:Y:S05]  /*2410*/  EXIT ;  /* 0x000000000000794d */ /* 0x000fea0003800000 */
.L_x_1975:
        /* <DEDUP_REMOVED lines=14> */
.L_x_2337:


//--------------------- .text._Z35group_norm_nhwc_fwd_one_pass_kernelI11Fp16IOFp16WLi512ELi12ELi384EEv26Group_norm_nhwc_fwd_params --------------------------
	.section	.text._Z35group_norm_nhwc_fwd_one_pass_kernelI11Fp16IOFp16WLi512ELi12ELi384EEv26Group_norm_nhwc_fwd_params,"ax",@progbits
	.align	128
        .global         _Z35group_norm_nhwc_fwd_one_pass_kernelI11Fp16IOFp16WLi512ELi12ELi384EEv26Group_norm_nhwc_fwd_params
        .type           _Z35group_norm_nhwc_fwd_one_pass_kernelI11Fp16IOFp16WLi512ELi12ELi384EEv26Group_norm_nhwc_fwd_params,@function
        .size           _Z35group_norm_nhwc_fwd_one_pass_kernelI11Fp16IOFp16WLi512ELi12ELi384EEv26Group_norm_nhwc_fwd_params,(.L_x_2338 - _Z35group_norm_nhwc_fwd_one_pass_kernelI11Fp16IOFp16WLi512ELi12ELi384EEv26Group_norm_nhwc_fwd_params)
        .other          _Z35group_norm_nhwc_fwd_one_pass_kernelI11Fp16IOFp16WLi512ELi12ELi384EEv26Group_norm_nhwc_fwd_params,@"STO_CUDA_ENTRY STV_DEFAULT"
_Z35group_norm_nhwc_fwd_one_pass_kernelI11Fp16IOFp16WLi512ELi12ELi384EEv26Group_norm_nhwc_fwd_params:
.text._Z35group_norm_nhwc_fwd_one_pass_kernelI11Fp16IOFp16WLi512ELi12ELi384EEv26Group_norm_nhwc_fwd_params:
        /* <DEDUP_REMOVED lines=40> */
.L_x_2009:
        /* <DEDUP_REMOVED lines=279> */
.L_x_1977:
[----:B------:R-:W-:Y:S05]  /*13f0*/  BSYNC B0 ;  /* 0x0000000000007941 */ /* 0x000fea0003800000 */
.L_x_1976:
        /* <DEDUP_REMOVED lines=30> */
.L_x_1980:
[----:B-1----:R-:W2:Y:S04]  /*15e0*/  LDG.E.STRONG.GPU R14, desc[UR10][R12.64] ;  /* 0x0000000a0c0e7981 */ /* 0x002ea8000c1ef900 */
[----:B--2---:R-:W-:Y:S01]  /*15f0*/  CCTL.IVALL ;  /* 0x00000000ff00798f */ /* 0x004fe20002000000 */
[----:B------:R-:W-:Y:S05]  /*1600*/  YIELD ;  /* 0x0000000000007946 */ /* 0x000fea0003800000 */
[----:B------:R-:W-:-:S13]  /*1610*/  ISETP.NE.AND P1, PT, R14, R43, PT ;  /* 0x0000002b0e00720c */ /* 0x000fda0003f25270 */
[----:B------:R-:W-:Y:S05]  /*1620*/  @P1 BRA `(.L_x_1980) ;  /* 0xfffffffc00ec1947 */ /* 0x000fea000383ffff */
.L_x_1979:
        /* <DEDUP_REMOVED lines=11> */
.L_x_1982:
        /* <DEDUP_REMOVED lines=67> */
.L_x_1981:
        /* <DEDUP_REMOVED lines=19> */
.L_x_1984:
[----:B------:R-:W-:Y:S05]  /*1c40*/  BSYNC B0 ;  /* 0x0000000000007941 */ /* 0x000fea0003800000 */
.L_x_1983:
        /* <DEDUP_REMOVED lines=34> */
.L_x_1978:
        /* <DEDUP_REMOVED lines=49> */
[----:B--2---:R-:W-:Y:S02]  /*2180*/  HADD2.F32 R28, -RZ, R22.H0_H0 ;  /* 0x20000016ff1c7230 */ /* 0x004fe40000004100 */
[----:B0-----:R-:W-:Y:S02]  /*2190*/  HADD2.F32 R17, -RZ, R46.H0_H0 ;  /* 0x2000002eff117230 */ /* 0x001fe40000004100 */
[----:B----4-:R-:W-:Y:S02]  /*21a0*/  HADD2.F32 R45, -RZ, R47.H0_H0 ;  /* 0x2000002fff2d7230 */ /* 0x010fe40000004100 */
[----:B-----5:R-:W-:-:S03]  /*21b0*/  HADD2.F32 R16, -RZ, R48.H0_H0 ;  /* 0x20000030ff107230 */ /* 0x020fc60000004100 */
        /* <DEDUP_REMOVED lines=13> */
.L_x_1985:
        /* <DEDUP_REMOVED lines=14> */
.L_x_1987:
[----:B------:R-:W-:Y:S05]  /*2370*/  BSYNC B0 ;  /* 0x0000000000007941 */ /* 0x000fea0003800000 */
.L_x_1986:
        /* <DEDUP_REMOVED lines=51> */
.L_x_1988:
        /* <DEDUP_REMOVED lines=14> */
.L_x_1990:
[----:B------:R-:W-:Y:S05]  /*2790*/  BSYNC B0 ;  /* 0x0000000000007941 */ /* 0x000fea0003800000 */
.L_x_1989:
        /* <DEDUP_REMOVED lines=12> */
.L_x_1991:
        /* <DEDUP_REMOVED lines=14> */
.L_x_1993:
[----:B------:R-:W-:Y:S05]  /*2940*/  BSYNC B0 ;  /* 0x0000000000007941 */ /* 0x000fea0003800000 */
.L_x_1992:
        /* <DEDUP_REMOVED lines=46> */
.L_x_1994:
        /* <DEDUP_REMOVED lines=14> */
.L_x_1996:
[----:B------:R-:W-:Y:S05]  /*2d10*/  BSYNC B0 ;  /* 0x0000000000007941 */ /* 0x000fea0003800000 */
.L_x_1995:
        /* <DEDUP_REMOVED lines=11> */
.L_x_1997:
        /* <DEDUP_REMOVED lines=14> */
.L_x_1999:
[----:B------:R-:W-:Y:S05]  /*2eb0*/  BSYNC B0 ;  /* 0x0000000000007941 */ /* 0x000fea0003800000 */
.L_x_1998:
        /* <DEDUP_REMOVED lines=11> */
.L_x_2000:
        /* <DEDUP_REMOVED lines=14> */
.L_x_2002:
[----:B------:R-:W-:Y:S05]  /*3050*/  BSYNC B0 ;  /* 0x0000000000007941 */ /* 0x000fea0003800000 */
.L_x_2001:
        /* <DEDUP_REMOVED lines=11> */
.L_x_2003:
        /* <DEDUP_REMOVED lines=14> */
.L_x_2005:
[----:B------:R-:W-:Y:S05]  /*31f0*/  BSYNC B0 ;  /* 0x0000000000007941 */ /* 0x000fea0003800000 */
.L_x_2004:
        /* <DEDUP_REMOVED lines=11> */
.L_x_2006:
        /* <DEDUP_REMOVED lines=13> */
.L_x_2008:
[----:B------:R-:W-:Y:S05]  /*3380*/  BSYNC B0 ;  /* 0x0000000000007941 */ /* 0x000fea0003800000 */
.L_x_2007:
[----:B------:R-:W-:Y:S01]  /*3390*/  ULDC UR7, c[0x0][0x10] ;  /* 0x0000040000077ab9 */ /* 0x000fe20000000800 */
[----:B------:R-:W-:Y:S02]  /*33a0*/  UIADD3 UR4, UR4, 0x1, URZ ;  /* 0x0000000104047890 */ /* 0x000fe4000fffe03f */
[----:B------:R-:W-:-:S04]  /*33b0*/  UIADD3 UR6, UR7, UR6, URZ ;  /* 0x0000000607067290 */ /* 0x000fc8000fffe03f */
[----:B------:R-:W-:-:S06]  /*33c0*/  UISETP.GE.AND UP0, UPT, UR6, UR5, UPT ;  /* 0x000000050600728c */ /* 0x000fcc000bf06270 */
[----:B------:R-:W-:-:S13]  /*33d0*/  PLOP3.LUT P1, PT, PT, PT, UP0, 0x80, 0x0 ;  /* 0x000000000000781c */ /* 0x000fda0003f2f008 */
[----:B------:R-:W-:Y:S05]  /*33e0*/  @!P1 BRA `(.L_x_2009) ;  /* 0xffffffcc00a49947 */ /* 0x000fea000383ffff */
[----:B------:R-:W-:Y:S05]  /*33f0*/  EXIT ;  /* 0x000000000000794d */ /* 0x000fea0003800000 */
.L_x_2010:
        /* <DEDUP_REMOVED lines=16> */
.L_x_2338:


//--------------------- .text._Z35group_norm_nhwc_fwd_one_pass_kernelI11Fp32IOFp32WLi64ELi12ELi384EEv26Group_norm_nhwc_fwd_params --------------------------
	.section	.text._Z35group_norm_nhwc_fwd_one_pass_kernelI11Fp32IOFp32WLi64ELi12ELi384EEv26Group_norm_nhwc_fwd_params,"ax",@progbits
	.align	128
        .global         _Z35group_norm_nhwc_fwd_one_pass_kernelI11Fp32IOFp32WLi64ELi12ELi384EEv26Group_norm_nhwc_fwd_params
        .type           _Z35group_norm_nhwc_fwd_one_pass_kernelI11Fp32IOFp32WLi64ELi12ELi384EEv26Group_norm_nhwc_fwd_params,@function
        .size           _Z35group_norm_nhwc_fwd_one_pass_kernelI11Fp32IOFp32WLi64ELi12ELi384EEv26Group_norm_nhwc_fwd_params,(.L_x_2339 - _Z35group_norm_nhwc_fwd_one_pass_kernelI11Fp32IOFp32WLi64ELi12ELi384EEv26Group_norm_nhwc_fwd_params)
        .other          _Z35group_norm_nhwc_fwd_one_pass_kernelI11Fp32IOFp32WLi64ELi12ELi384EEv26Group_norm_nhwc_fwd_params,@"STO_CUDA_ENTRY STV_DEFAULT"
_Z35group_norm_nhwc_fwd_one_pass_kernelI11Fp32IOFp32WLi64ELi12ELi384EEv26Group_norm_nhwc_fwd_params:
.text._Z35group_norm_nhwc_fwd_one_pass_kernelI11Fp32IOFp32WLi64ELi12ELi384EEv26Group_norm_nhwc_fwd_params:
        /* <DEDUP_REMOVED lines=22> */
[----:B------:R-:W-:-:S03]  /*0160*/  IMAD R23, R2, -0x6, R21 ;  /* 0xfffffffa02177824 */ /* 0x000fc600078e0215 */
[----:B------:R-:W-:Y:S02]  /*0170*/  ISETP.GE.U32.AND P0, PT, R19, UR8, PT ;  /* 0x0000000813007c0c */ /* 0x000fe4000bf06070 */
[----:B------:R-:W-:Y:S02]  /*0180*/  SHF.R.S32.HI R3, RZ, 0x1f, R19 ;  /* 0x0000001fff037819 */ /* 0x000fe40000011413 */
[----:B------:R-:W-:Y:S02]  /*0190*/  SHF.L.U32 R23, R23, 0x1, RZ ;  /* 0x0000000117177819 */ /* 0x000fe400000006ff */
[----:B------:R-:W-:Y:S01]  /*01a0*/  ISETP.GE.AND.EX P0, PT, R3, UR9, PT, P0 ;  /* 0x0000000903007c0c */ /* 0x000fe2000bf06300 */
[----:B------:R-:W-:Y:S01]  /*01b0*/  HFMA2.MMA R3, -RZ, RZ, 0, 0 ;  /* 0x00000000ff037435 */ /* 0x000fe200000001ff */
[----:B------:R-:W-:Y:S01]  /*01c0*/  LEA R2, R0, UR5, 0x3 ;  /* 0x0000000500027c11 */ /* 0x000fe2000f8e18ff */
[----:B------:R-:W-:Y:S01]  /*01d0*/  ULDC.64 UR8, c[0x0][0x208] ;  /* 0x0000820000087ab9 */ /* 0x000fe20000000a00 */
[----:B-1----:R-:W-:-:S13]  /*01e0*/  ISETP.LT.U32.AND P0, PT, R21, 0x180, !P0 ;  /* 0x000001801500780c */ /* 0x002fda0004701070 */
.L_x_2023:
[----:B------:R-:W0:Y:S01]  /*01f0*/  LDC R11, c[0x0][0x288] ;  /* 0x0000a200ff0b7b82 */ /* 0x000e220000000800 */
[----:B------:R-:W-:Y:S01]  /*0200*/  ULDC.64 UR12, c[0x0][0x280] ;  /* 0x0000a000000c7ab9 */ /* 0x000fe20000000a00 */
[----:B------:R-:W-:Y:S02]  /*0210*/  CS2R R16, SRZ ;  /* 0x0000000000107805 */ /* 0x000fe4000001ff00 */
        /* <DEDUP_REMOVED lines=10> */
[----:B------:R-:W-:-:S05]  /*02c0*/  IMAD.HI.U32 R5, R5, R6, RZ ;  /* 0x0000000605057227 */ /* 0x000fca00078e00ff */
[----:B------:R-:W-:-:S05]  /*02d0*/  IADD3 R0, -R5, RZ, RZ ;  /* 0x000000ff05007210 */ /* 0x000fca0007ffe1ff */
[----:B------:R-:W-:-:S05]  /*02e0*/  IMAD R0, R7, R0, R6 ;  /* 0x0000000007007224 */ /* 0x000fca00078e0206 */
[----:B------:R-:W-:-:S13]  /*02f0*/  ISETP.GT.U32.AND P2, PT, R7, R0, PT ;  /* 0x000000000700720c */ /* 0x000fda0003f44070 */
[-C--:B------:R-:W-:Y:S02]  /*0300*/  @!P2 IADD3 R0, R0, -R7.reuse, RZ ;  /* 0x800000070000a210 */ /* 0x080fe40007ffe0ff */
[----:B------:R-:W-:Y:S02]  /*0310*/  @!P2 IADD3 R5, R5, 0x1, RZ ;  /* 0x000000010505a810 */ /* 0x000fe40007ffe0ff */
[----:B------:R-:W-:Y:S02]  /*0320*/  ISETP.GE.U32.AND P1, PT, R0, R7, PT ;  /* 0x000000070000720c */ /* 0x000fe40003f26070 */
[----:B------:R-:W-:Y:S01]  /*0330*/  LOP3.LUT R0, R18, R11, RZ, 0x3c, !PT ;  /* 0x0000000b12007212 */ /* 0x000fe200078e3cff */
[----:B------:R-:W0:Y:S01]  /*0340*/  @P0 LDC.64 R6, c[0x0][0x270] ;  /* 0x00009c00ff060b82 */ /* 0x000e220000000a00 */
[----:B------:R-:W-:Y:S02]  /*0350*/  ISETP.NE.AND P2, PT, R11, RZ, PT ;  /* 0x000000ff0b00720c */ /* 0x000fe40003f45270 */
[----:B------:R-:W-:-:S07]  /*0360*/  ISETP.GE.AND P3, PT, R0, RZ, PT ;  /* 0x000000ff0000720c */ /* 0x000fce0003f66270 */
[----:B------:R-:W-:-:S04]  /*0370*/  @P1 IADD3 R5, R5, 0x1, RZ ;  /* 0x0000000105051810 */ /* 0x000fc80007ffe0ff */
[----:B------:R-:W-:-:S04]  /*0380*/  MOV R9, R5 ;  /* 0x0000000500097202 */ /* 0x000fc80000000f00 */
[----:B------:R-:W-:Y:S02]  /*0390*/  @!P3 IADD3 R9, -R9, RZ, RZ ;  /* 0x000000ff0909b210 */ /* 0x000fe40007ffe1ff */
[----:B------:R-:W-:-:S04]  /*03a0*/  @!P2 LOP3.LUT R9, RZ, R11, RZ, 0x33, !PT ;  /* 0x0000000bff09a212 */ /* 0x000fc800078e33ff */
[----:B------:R-:W-:Y:S02]  /*03b0*/  IADD3 R5, -R9, RZ, RZ ;  /* 0x000000ff09057210 */ /* 0x000fe40007ffe1ff */
[----:B------:R-:W-:-:S03]  /*03c0*/  SHF.R.S32.HI R8, RZ, 0x1f, R9 ;  /* 0x0000001fff087819 */ /* 0x000fc60000011409 */
[----:B------:R-:W-:Y:S01]  /*03d0*/  IMAD R0, R11, R5, R18 ;  /* 0x000000050b007224 */ /* 0x000fe200078e0212 */
[----:B------:R-:W-:Y:S01]  /*03e0*/  SHF.R.S32.HI R11, RZ, 0x1f, R23 ;  /* 0x0000001fff0b7819 */ /* 0x000fe20000011417 */
[----:B------:R-:W1:Y:S01]  /*03f0*/  @P0 LDC.64 R4, c[0x0][0x220] ;  /* 0x00008800ff040b82 */ /* 0x000e620000000a00 */
[----:B------:R-:W-:Y:S02]  /*0400*/  IMAD R8, R8, UR12, RZ ;  /* 0x0000000c08087c24 */ /* 0x000fe4000f8e02ff */
[----:B------:R-:W-:Y:S02]  /*0410*/  IMAD R0, R0, 0xc, RZ ;  /* 0x0000000c00007824 */ /* 0x000fe400078e02ff */
[----:B------:R-:W-:-:S03]  /*0420*/  IMAD R27, R9, UR13, R8 ;  /* 0x0000000d091b7c24 */ /* 0x000fc6000f8e0208 */
[----:B------:R-:W-:-:S04]  /*0430*/  IADD3 R24, P1, R23, R0, RZ ;  /* 0x0000000017187210 */ /* 0x000fc80007f3e0ff */
[----:B------:R-:W-:Y:S02]  /*0440*/  LEA.HI.X.SX32 R25, R0, R11, 0x1, P1 ;  /* 0x0000000b00197211 */ /* 0x000fe400008f0eff */
[----:B------:R-:W-:Y:S01]  /*0450*/  SHF.R.S32.HI R11, RZ, 0x1f, R19 ;  /* 0x0000001fff0b7819 */ /* 0x000fe20000011413 */
[----:B------:R-:W-:-:S04]  /*0460*/  IMAD.WIDE.U32 R24, R9, UR12, R24 ;  /* 0x0000000c09187c25 */ /* 0x000fc8000f8e0018 */
[----:B0-----:R-:W-:Y:S01]  /*0470*/  @P0 IMAD R8, R11, R6, RZ ;  /* 0x000000060b080224 */ /* 0x001fe200078e02ff */
[----:B------:R-:W-:Y:S02]  /*0480*/  IADD3 R27, R25, R27, RZ ;  /* 0x0000001b191b7210 */ /* 0x000fe40007ffe0ff */
[----:B------:R-:W-:Y:S01]  /*0490*/  @P0 MOV R26, R24 ;  /* 0x00000018001a0202 */ /* 0x000fe20000000f00 */
[----:B------:R-:W-:-:S04]  /*04a0*/  @P0 IMAD R9, R19, R7, R8 ;  /* 0x0000000713090224 */ /* 0x000fc800078e0208 */
[----:B------:R-:W-:-:S05]  /*04b0*/  @P0 IMAD.WIDE.U32 R6, R19, R6, R26 ;  /* 0x0000000613060225 */ /* 0x000fca00078e001a */
[----:B------:R-:W-:Y:S02]  /*04c0*/  @P0 IADD3 R7, R7, R9, RZ ;  /* 0x0000000907070210 */ /* 0x000fe40007ffe0ff */
[----:B-1----:R-:W-:-:S04]  /*04d0*/  @P0 LEA R4, P1, R6, R4, 0x2 ;  /* 0x0000000406040211 */ /* 0x002fc800078210ff */
[----:B------:R-:W-:-:S05]  /*04e0*/  @P0 LEA.HI.X R5, R6, R5, R7, 0x2, P1 ;  /* 0x0000000506050211 */ /* 0x000fca00008f1407 */
[----:B------:R-:W2:Y:S01]  /*04f0*/  @P0 LDG.E.64 R16, desc[UR8][R4.64] ;  /* 0x0000000804100981 */ /* 0x000ea2000c1e1b00 */
[C---:B------:R-:W-:Y:S01]  /*0500*/  ISETP.GT.AND P1, PT, R20.reuse, 0x1e, PT ;  /* 0x0000001e1400780c */ /* 0x040fe20003f24270 */
[----:B------:R-:W-:Y:S01]  /*0510*/  BSSY B0, `(.L_x_2011) ;  /* 0x0000044000007945 */ /* 0x000fe20003800000 */
[----:B------:R-:W-:Y:S02]  /*0520*/  ISETP.NE.AND P3, PT, R20, RZ, PT ;  /* 0x000000ff1400720c */ /* 0x000fe40003f65270 */
[----:B------:R-:W-:Y:S01]  /*0530*/  ISETP.NE.AND P2, PT, R21, RZ, PT ;  /* 0x000000ff1500720c */ /* 0x000fe20003f45270 */
[C---:B--2---:R-:W-:Y:S01]  /*0540*/  FMUL.FTZ R8, R16.reuse, R16 ;  /* 0x0000001010087220 */ /* 0x044fe20000410000 */
[----:B------:R-:W-:-:S03]  /*0550*/  FADD.FTZ R6, R16, R17 ;  /* 0x0000001110067221 */ /* 0x000fc60000010000 */
[----:B------:R-:W-:Y:S01]  /*0560*/  FFMA.FTZ R8, R17, R17, R8 ;  /* 0x0000001111087223 */ /* 0x000fe20000010008 */
[----:B------:R-:W-:-:S03]  /*0570*/  FADD.FTZ R6, RZ, R6 ;  /* 0x00000006ff067221 */ /* 0x000fc60000010000 */
[----:B------:R-:W-:Y:S02]  /*0580*/  FADD.FTZ R8, RZ, R8 ;  /* 0x00000008ff087221 */ /* 0x000fe40000010000 */
        /* <DEDUP_REMOVED lines=60> */
.L_x_2012:
[----:B------:R-:W-:Y:S05]  /*0950*/  BSYNC B0 ;  /* 0x0000000000007941 */ /* 0x000fea0003800000 */
.L_x_2011:
        /* <DEDUP_REMOVED lines=28> */
.L_x_2015:
[----:B-1----:R-:W2:Y:S04]  /*0b20*/  LDG.E.STRONG.GPU R8, desc[UR8][R6.64] ;  /* 0x0000000806087981 */ /* 0x002ea8000c1ef900 */
[----:B--2---:R-:W-:Y:S01]  /*0b30*/  CCTL.IVALL ;  /* 0x00000000ff00798f */ /* 0x004fe20002000000 */
[----:B------:R-:W-:Y:S05]  /*0b40*/  YIELD ;  /* 0x0000000000007946 */ /* 0x000fea0003800000 */
[----:B------:R-:W-:-:S13]  /*0b50*/  ISETP.NE.AND P1, PT, R8, R11, PT ;  /* 0x0000000b0800720c */ /* 0x000fda0003f25270 */
[----:B------:R-:W-:Y:S05]  /*0b60*/  @P1 BRA `(.L_x_2015) ;  /* 0xfffffffc00ec1947 */ /* 0x000fea000383ffff */
.L_x_2014:
        /* <DEDUP_REMOVED lines=11> */
.L_x_2017:
        /* <DEDUP_REMOVED lines=19> */
[----:B------:R-:W2:Y:S01]  /*0d50*/  @!P3 S2R R10, SR_CTAID.Y ;  /* 0x00000000000ab919 */ /* 0x000ea20000002600 */
[----:B-1----:R-:W-:-:S05]  /*0d60*/  @!P1 IMAD R29, R29, R8, R11 ;  /* 0x000000081d1d9224 */ /* 0x002fca00078e020b */
[----:B------:R-:W2:Y:S02]  /*0d70*/  @!P3 LDC R11, c[0x0][0x10] ;  /* 0x00000400ff0bbb82 */ /* 0x000ea40000000800 */
[----:B--2---:R-:W-:Y:S01]  /*0d80*/  @!P3 IMAD R10, R15, R11, R10 ;  /* 0x0000000b0f0ab224 */ /* 0x004fe200078e020a */
[----:B------:R-:W-:Y:S01]  /*0d90*/  IADD3 R15, R13, 0x3, RZ ;  /* 0x000000030d0f7810 */ /* 0x000fe20007ffe0ff */
[----:B0-----:R-:W-:Y:S01]  /*0da0*/  @!P4 FADD.FTZ R4, R4, R6 ;  /* 0x000000060404c221 */ /* 0x001fe20000010000 */
[----:B------:R-:W-:Y:S02]  /*0db0*/  @!P1 IMAD R6, R9, R8, RZ ;  /* 0x0000000809069224 */ /* 0x000fe400078e02ff */
[----:B------:R-:W-:Y:S01]  /*0dc0*/  @!P4 FADD.FTZ R5, R5, R7 ;  /* 0x000000070505c221 */ /* 0x000fe20000010000 */
[----:B------:R-:W0:Y:S01]  /*0dd0*/  @!P1 LDC.64 R8, c[0x0][0x248] ;  /* 0x00009200ff089b82 */ /* 0x000e220000000a00 */
[----:B------:R-:W-:Y:S01]  /*0de0*/  ISETP.EQ.OR P4, PT, R15, UR7, P2 ;  /* 0x000000070f007c0c */ /* 0x000fe20009782670 */
[----:B------:R-:W-:-:S05]  /*0df0*/  @!P1 IMAD R6, R6, R12, RZ ;  /* 0x0000000c06069224 */ /* 0x000fca00078e02ff */
[----:B------:R-:W-:Y:S02]  /*0e00*/  @!P1 SHF.L.U32 R7, R6, 0x1, RZ ;  /* 0x0000000106079819 */ /* 0x000fe400000006ff */
[----:B------:R-:W-:-:S05]  /*0e10*/  @!P3 LOP3.LUT R6, R3, 0x1, RZ, 0xc0, !PT ;  /* 0x000000010306b812 */ /* 0x000fca00078ec0ff */
[----:B------:R-:W-:Y:S01]  /*0e20*/  @!P3 IMAD R11, R6, R11, RZ ;  /* 0x0000000b060bb224 */ /* 0x000fe200078e02ff */
[----:B------:R-:W1:Y:S03]  /*0e30*/  @!P4 S2R R22, SR_CTAID.Y ;  /* 0x000000000016c919 */ /* 0x000e660000002600 */
[----:B------:R-:W-:-:S05]  /*0e40*/  @!P3 IMAD R11, R11, R12, RZ ;  /* 0x0000000c0b0bb224 */ /* 0x000fca00078e02ff */
[----:B------:R-:W-:Y:S01]  /*0e50*/  @!P3 SHF.L.U32 R11, R11, 0x1, RZ ;  /* 0x000000010b0bb819 */ /* 0x000fe200000006ff */
[----:B0-----:R-:W-:Y:S02]  /*0e60*/  @!P1 IMAD.WIDE R8, R7, 0x4, R8 ;  /* 0x0000000407089825 */ /* 0x001fe400078e0208 */
[----:B------:R-:W0:Y:S02]  /*0e70*/  @!P3 LDC.64 R6, c[0x0][0x248] ;  /* 0x00009200ff06bb82 */ /* 0x000e240000000a00 */
[----:B------:R-:W-:-:S04]  /*0e80*/  @!P1 IMAD.WIDE.U32 R28, R29, 0x8, R8 ;  /* 0x000000081d1c9825 */ /* 0x000fc800078e0008 */
[----:B0-----:R-:W-:Y:S02]  /*0e90*/  @!P3 IMAD.WIDE R6, R11, 0x4, R6 ;  /* 0x000000040b06b825 */ /* 0x001fe400078e0206 */
[----:B------:R-:W1:Y:S02]  /*0ea0*/  @!P4 LDC R11, c[0x0][0x10] ;  /* 0x00000400ff0bcb82 */ /* 0x000e640000000800 */
[----:B------:R-:W-:Y:S01]  /*0eb0*/  @!P3 IMAD.WIDE.U32 R8, R10, 0x8, R6 ;  /* 0x000000080a08b825 */ /* 0x000fe200078e0006 */
[----:B------:R-:W-:-:S05]  /*0ec0*/  @!P4 LOP3.LUT R6, R3, 0x1, RZ, 0xc0, !PT ;  /* 0x000000010306c812 */ /* 0x000fca00078ec0ff */
[----:B------:R-:W2:Y:S01]  /*0ed0*/  @!P3 LDG.E.64 R8, desc[UR8][R8.64] ;  /* 0x000000080808b981 */ /* 0x000ea2000c1e1b00 */
[-C--:B-1----:R-:W-:Y:S02]  /*0ee0*/  @!P4 IMAD R15, R15, R11.reuse, R22 ;  /* 0x0000000b0f0fc224 */ /* 0x082fe400078e0216 */
[----:B------:R-:W-:Y:S02]  /*0ef0*/  @!P4 IMAD R7, R6, R11, RZ ;  /* 0x0000000b0607c224 */ /* 0x000fe400078e02ff */
[----:B------:R-:W0:Y:S02]  /*0f00*/  @!P4 LDC.64 R10, c[0x0][0x248] ;  /* 0x00009200ff0acb82 */ /* 0x000e240000000a00 */
[----:B------:R-:W-:-:S05]  /*0f10*/  @!P4 IMAD R7, R7, R12, RZ ;  /* 0x0000000c0707c224 */ /* 0x000fca00078e02ff */
[----:B------:R-:W-:-:S05]  /*0f20*/  @!P4 SHF.L.U32 R7, R7, 0x1, RZ ;  /* 0x000000010707c819 */ /* 0x000fca00000006ff */
[----:B0-----:R-:W-:Y:S02]  /*0f30*/  @!P4 IMAD.WIDE R10, R7, 0x4, R10 ;  /* 0x00000004070ac825 */ /* 0x001fe400078e020a */
[----:B------:R-:W3:Y:S02]  /*0f40*/  @!P1 LDG.E.64 R6, desc[UR8][R28.64] ;  /* 0x000000081c069981 */ /* 0x000ee4000c1e1b00 */
        /* <DEDUP_REMOVED lines=12> */
.L_x_2016:
        /* <DEDUP_REMOVED lines=19> */
.L_x_2019:
[----:B------:R-:W-:Y:S05]  /*1140*/  BSYNC B0 ;  /* 0x0000000000007941 */ /* 0x000fea0003800000 */
.L_x_2018:
        /* <DEDUP_REMOVED lines=9> */
[----:B------:R-:W2:Y:S01]  /*11e0*/  @!P1 S2R R10, SR_CTAID.Y ;  /* 0x00000000000a9919 */ /* 0x000ea20000002600 */
[----:B------:R-:W-:Y:S02]  /*11f0*/  @!P1 LOP3.LUT R29, R3, 0x1, RZ, 0xc0, !PT ;  /* 0x00000001031d9812 */ /* 0x000fe400078ec0ff */
[----:B------:R-:W3:Y:S08]  /*1200*/  @!P1 LDC R14, c[0x0][0x10] ;  /* 0x00000400ff0e9b82 */ /* 0x000ef00000000800 */
[----:B------:R-:W4:Y:S01]  /*1210*/  @!P3 LDC.64 R8, c[0x0][0x248] ;  /* 0x00009200ff08bb82 */ /* 0x000f220000000a00 */
[----:B-1----:R-:W-:-:S07]  /*1220*/  @!P3 IMAD R11, R6, R15, R11 ;  /* 0x0000000f060bb224 */ /* 0x002fce00078e020b */
[----:B------:R-:W1:Y:S01]  /*1230*/  @!P1 LDC.64 R6, c[0x0][0x248] ;  /* 0x00009200ff069b82 */ /* 0x000e620000000a00 */
[----:B------:R-:W-:Y:S02]  /*1240*/  @!P3 IMAD R15, R22, R15, RZ ;  /* 0x0000000f160fb224 */ /* 0x000fe400078e02ff */
[----:B---3--:R-:W-:Y:S02]  /*1250*/  @!P1 IMAD R29, R29, R14, RZ ;  /* 0x0000000e1d1d9224 */ /* 0x008fe400078e02ff */
[-C--:B------:R-:W-:Y:S02]  /*1260*/  @!P3 IMAD R15, R15, R12.reuse, RZ ;  /* 0x0000000c0f0fb224 */ /* 0x080fe400078e02ff */
[----:B------:R-:W-:Y:S02]  /*1270*/  @!P1 IMAD R29, R29, R12, RZ ;  /* 0x0000000c1d1d9224 */ /* 0x000fe400078e02ff */
[----:B--2---:R-:W-:Y:S01]  /*1280*/  @!P1 IMAD R13, R13, R14, R10 ;  /* 0x0000000e0d0d9224 */ /* 0x004fe200078e020a */
[----:B------:R-:W-:-:S02]  /*1290*/  @!P3 SHF.L.U32 R15, R15, 0x1, RZ ;  /* 0x000000010f0fb819 */ /* 0x000fc400000006ff */
[----:B------:R-:W-:-:S03]  /*12a0*/  @!P1 SHF.L.U32 R29, R29, 0x1, RZ ;  /* 0x000000011d1d9819 */ /* 0x000fc600000006ff */
[----:B----4-:R-:W-:-:S04]  /*12b0*/  @!P3 IMAD.WIDE R8, R15, 0x4, R8 ;  /* 0x000000040f08b825 */ /* 0x010fc800078e0208 */
[----:B------:R-:W-:-:S04]  /*12c0*/  @!P3 IMAD.WIDE.U32 R8, R11, 0x8, R8 ;  /* 0x000000080b08b825 */ /* 0x000fc800078e0008 */
[----:B-1----:R-:W-:Y:S02]  /*12d0*/  @!P1 IMAD.WIDE R6, R29, 0x4, R6 ;  /* 0x000000041d069825 */ /* 0x002fe400078e0206 */
[----:B------:R-:W0:Y:S02]  /*12e0*/  @!P3 LDG.E.64 R8, desc[UR8][R8.64] ;  /* 0x000000080808b981 */ /* 0x000e24000c1e1b00 */
[----:B------:R-:W-:-:S06]  /*12f0*/  @!P1 IMAD.WIDE.U32 R6, R13, 0x8, R6 ;  /* 0x000000080d069825 */ /* 0x000fcc00078e0006 */
[----:B------:R-:W2:Y:S01]  /*1300*/  @!P1 LDG.E.64 R6, desc[UR8][R6.64] ;  /* 0x0000000806069981 */ /* 0x000ea2000c1e1b00 */
[----:B0-----:R-:W-:Y:S01]  /*1310*/  @!P3 FADD.FTZ R4, R4, R8 ;  /* 0x000000080404b221 */ /* 0x001fe20000010000 */
[----:B------:R-:W-:-:S03]  /*1320*/  @!P3 FADD.FTZ R5, R5, R9 ;  /* 0x000000090505b221 */ /* 0x000fc60000010000 */
[----:B--2---:R-:W-:Y:S01]  /*1330*/  @!P1 FADD.FTZ R4, R4, R6 ;  /* 0x0000000604049221 */ /* 0x004fe20000010000 */
[----:B------:R-:W-:-:S07]  /*1340*/  @!P1 FADD.FTZ R5, R5, R7 ;  /* 0x0000000705059221 */ /* 0x000fce0000010000 */
.L_x_2013:
        /* <DEDUP_REMOVED lines=15> */
[----:B------:R-:W-:Y:S02]  /*1440*/  @!P2 STS.64 [UR5+0x78], R4 ;  /* 0x00007804ff00a988 */ /* 0x000fe40008000a05 */
[----:B---3--:R-:W-:-:S04]  /*1450*/  IMAD.WIDE R6, R15, 0x4, R6 ;  /* 0x000000040f067825 */ /* 0x008fc800078e0206 */
[----:B----4-:R-:W-:-:S05]  /*1460*/  @!P1 IMAD.WIDE R12, R18, 0x8, R12 ;  /* 0x00000008120c9825 */ /* 0x010fca00078e020c */
[----:B------:R-:W-:Y:S01]  /*1470*/  @!P1 STG.E.64 desc[UR8][R12.64], R10 ;  /* 0x0000000a0c009986 */ /* 0x000fe2000c101b08 */
[----:B------:R-:W-:Y:S06]  /*1480*/  BAR.SYNC.DEFER_BLOCKING 0x0 ;  /* 0x0000000000007b1d */ /* 0x000fec0000010000 */
[----:B------:R-:W2:Y:S04]  /*1490*/  LDG.E.64 R8, desc[UR8][R8.64] ;  /* 0x0000000808087981 */ /* 0x000ea8000c1e1b00 */
[----:B------:R-:W2:Y:S04]  /*14a0*/  LDG.E.64 R6, desc[UR8][R6.64] ;  /* 0x0000000806067981 */ /* 0x000ea8000c1e1b00 */
[----:B------:R-:W1:Y:S02]  /*14b0*/  LDS.64 R14, [UR5+0x78] ;  /* 0x00007805ff0e7984 */ /* 0x000e640008000a00 */
[----:B-1----:R-:W-:-:S04]  /*14c0*/  FMUL.FTZ R14, R14, UR6 ;  /* 0x000000060e0e7c20 */ /* 0x002fc80008410000 */
[C---:B------:R-:W-:Y:S01]  /*14d0*/  FMUL.FTZ R0, R14.reuse, R14 ;  /* 0x0000000e0e007220 */ /* 0x040fe20000410000 */
[C---:B0-----:R-:W-:Y:S01]  /*14e0*/  FADD.FTZ R5, -R14.reuse, R16 ;  /* 0x000000100e057221 */ /* 0x041fe20000010100 */
[----:B------:R-:W-:Y:S02]  /*14f0*/  FADD.FTZ R17, -R14, R17 ;  /* 0x000000110e117221 */ /* 0x000fe40000010100 */
        /* <DEDUP_REMOVED lines=22> */
.L_x_2020:
[----:B------:R-:W-:Y:S04]  /*1660*/  BSSY B0, `(.L_x_2021) ;  /* 0x000000d000007945 */ /* 0x000fe80003800000 */
[----:B------:R-:W-:Y:S05]  /*1670*/  @!P0 BRA `(.L_x_2022) ;  /* 0x00000000002c8947 */ /* 0x000fea0003800000 */
[----:B------:R-:W-:Y:S01]  /*1680*/  SHF.R.S32.HI R0, RZ, 0x1f, R19 ;  /* 0x0000001fff007819 */ /* 0x000fe20000011413 */
[----:B------:R-:W-:Y:S01]  /*1690*/  ULDC.64 UR12, c[0x0][0x270] ;  /* 0x00009c00000c7ab9 */ /* 0x000fe20000000a00 */
[----:B------:R-:W-:-:S03]  /*16a0*/  MOV R25, R27 ;  /* 0x0000001b00197202 */ /* 0x000fc60000000f00 */
[----:B------:R-:W-:Y:S02]  /*16b0*/  IMAD R0, R0, UR12, RZ ;  /* 0x0000000c00007c24 */ /* 0x000fe4000f8e02ff */
[----:B------:R-:W-:-:S04]  /*16c0*/  IMAD.WIDE.U32 R24, R19, UR12, R24 ;  /* 0x0000000c13187c25 */ /* 0x000fc8000f8e0018 */
[----:B------:R-:W-:Y:S01]  /*16d0*/  IMAD R5, R19, UR13, R0 ;  /* 0x0000000d13057c24 */ /* 0x000fe2000f8e0200 */
[----:B------:R-:W-:Y:S02]  /*16e0*/  ULDC.64 UR12, c[0x0][0x210] ;  /* 0x00008400000c7ab9 */ /* 0x000fe40000000a00 */
[----:B------:R-:W-:Y:S02]  /*16f0*/  LEA R4, P1, R24, UR12, 0x2 ;  /* 0x0000000c18047c11 */ /* 0x000fe4000f8210ff */
[----:B------:R-:W-:-:S04]  /*1700*/  IADD3 R5, R25, R5, RZ ;  /* 0x0000000519057210 */ /* 0x000fc80007ffe0ff */
[----:B------:R-:W-:-:S05]  /*1710*/  LEA.HI.X R5, R24, UR13, R5, 0x2, P1 ;  /* 0x0000000d18057c11 */ /* 0x000fca00088f1405 */
[----:B------:R0:W-:Y:S02]  /*1720*/  STG.E.64 desc[UR8][R4.64], R6 ;  /* 0x0000000604007986 */ /* 0x0001e4000c101b08 */
.L_x_2022:
[----:B------:R-:W-:Y:S05]  /*1730*/  BSYNC B0 ;  /* 0x0000000000007941 */ /* 0x000fea0003800000 */
.L_x_2021:
[----:B0-----:R-:W0:Y:S01]  /*1740*/  LDC R5, c[0x0][0x10] ;  /* 0x00000400ff057b82 */ /* 0x001e220000000800 */
[----:B------:R-:W-:Y:S02]  /*1750*/  IADD3 R3, R3, 0x1, RZ ;  /* 0x0000000103037810 */ /* 0x000fe40007ffe0ff */
[----:B0-----:R-:W-:-:S04]  /*1760*/  IADD3 R18, R5, R18, RZ ;  /* 0x0000001205127210 */ /* 0x001fc80007ffe0ff */
[----:B------:R-:W-:-:S13]  /*1770*/  ISETP.GE.AND P1, PT, R18, UR4, PT ;  /* 0x0000000412007c0c */ /* 0x000fda000bf26270 */
[----:B------:R-:W-:Y:S05]  /*1780*/  @!P1 BRA `(.L_x_2023) ;  /* 0xffffffe800989947 */ /* 0x000fea000383ffff */
[----:B------:R-:W-:Y:S05]  /*1790*/  EXIT ;  /* 0x000000000000794d */ /* 0x000fea0003800000 */
.L_x_2024:
        /* <DEDUP_REMOVED lines=14> */
.L_x_2339:


//--------------------- .text._Z35group_norm_nhwc_fwd_one_pass_kernelI11Fp32IOFp32WLi128ELi12ELi384EEv26Group_norm_nhwc_fwd_params --------------------------
	.section	.text._Z35group_norm_nhwc_fwd_one_pass_kernelI11Fp32IOFp32WLi128ELi12ELi384EEv26Group_norm_nhwc_fwd_params,"ax",@progbits
	.align	128
        .global         _Z35group_norm_nhwc_fwd_one_pass_kernelI11Fp32IOFp32WLi128ELi12ELi384EEv26Group_norm_nhwc_fwd_params
        .type           _Z35group_norm_nhwc_fwd_one_pass_kernelI11Fp32IOFp32WLi128ELi12ELi384EEv26Group_norm_nhwc_fwd_params,@function
        .size           _Z35group_norm_nhwc_fwd_one_pass_kernelI11Fp32IOFp32WLi128ELi12ELi384EEv26Group_norm_nhwc_fwd_params,(.L_x_2340 - _Z35group_norm_nhwc_fwd_one_pass_kernelI11Fp32IOFp32WLi128ELi12ELi384EEv26Group_norm_nhwc_fwd_params)
        .other          _Z35group_norm_nhwc_fwd_one_pass_kernelI11Fp32IOFp32WLi128ELi12ELi384EEv26Group_norm_nhwc_fwd_params,@"STO_CUDA_ENTRY STV_DEFAULT"
_Z35group_norm_nhwc_fwd_one_pass_kernelI11Fp32IOFp32WLi128ELi12ELi384EEv26Group_norm_nhwc_fwd_params:
.text._Z35group_norm_nhwc_fwd_one_pass_kernelI11Fp32IOFp32WLi128ELi12ELi384EEv26Group_norm_nhwc_fwd_params:
        /* <DEDUP_REMOVED lines=14> */
[----:B0-----:R-:W-:-:S05]  /*00e0*/  IMAD.WIDE.U32 R4, R2, -0x55555555, RZ ;  /* 0xaaaaaaab02047825 */ /* 0x001fca00078e00ff */
[----:B------:R-:W-:Y:S01]  /*00f0*/  SHF.R.U32.HI R0, RZ, 0x2, R5 ;  /* 0x00000002ff007819 */ /* 0x000fe20000011605 */
[----:B--2---:R-:W-:-:S04]  /*0100*/  ULEA UR5, UR6, UR5, 0x18 ;  /* 0x0000000506057291 */ /* 0x004fc8000f8ec03f */
[----:B-1----:R-:W-:Y:S01]  /*0110*/  IMAD R0, R3, UR7, R0 ;  /* 0x0000000703007c24 */ /* 0x002fe2000f8e0200 */
[----:B------:R-:W-:-:S04]  /*0120*/  SHF.R.S32.HI R3, RZ, 0x1f, R2 ;  /* 0x0000001fff037819 */ /* 0x000fc80000011402 */
[----:B------:R-:W-:Y:S02]  /*0130*/  ISETP.GE.U32.AND P0, PT, R0, UR8, PT ;  /* 0x0000000800007c0c */ /* 0x000fe4000bf06070 */
[----:B------:R-:W-:Y:S02]  /*0140*/  SHF.R.S32.HI R4, RZ, 0x1f, R0 ;  /* 0x0000001fff047819 */ /* 0x000fe40000011400 */
[----:B------:R-:W-:Y:S02]  /*0150*/  LEA.HI R3, R3, R2, RZ, 0x5 ;  /* 0x0000000203037211 */ /* 0x000fe400078f28ff */
[----:B------:R-:W-:Y:S01]  /*0160*/  ISETP.GE.AND.EX P0, PT, R4, UR9, PT, P0 ;  /* 0x0000000904007c0c */ /* 0x000fe2000bf06300 */
[----:B------:R-:W-:Y:S01]  /*0170*/  ULDC.64 UR8, c[0x0][0x208] ;  /* 0x0000820000087ab9 */ /* 0x000fe20000000a00 */
[----:B------:R-:W-:Y:S01]  /*0180*/  SHF.R.S32.HI R20, RZ, 0x5, R3 ;  /* 0x00000005ff147819 */ /* 0x000fe20000011403 */
[----:B------:R-:W-:Y:S01]  /*0190*/  HFMA2.MMA R3, -RZ, RZ, 0, 0 ;  /* 0x00000000ff037435 */ /* 0x000fe200000001ff */
[----:B------:R-:W-:-:S02]  /*01a0*/  ISETP.LT.U32.AND P0, PT, R2, 0x180, !P0 ;  /* 0x000001800200780c */ /* 0x000fc40004701070 */
[----:B------:R-:W-:-:S11]  /*01b0*/  LEA R20, R20, UR5, 0x3 ;  /* 0x0000000514147c11 */ /* 0x000fd6000f8e18ff */
.L_x_2040:
[----:B------:R-:W0:Y:S01]  /*01c0*/  LDC R7, c[0x0][0x288] ;  /* 0x0000a200ff077b82 */ /* 0x000e220000000800 */
[----:B------:R-:W-:Y:S01]  /*01d0*/  IABS R10, R22 ;  /* 0x00000016000a7213 */ /* 0x000fe20000000000 */
[----:B------:R-:W-:Y:S01]  /*01e0*/  ULDC.64 UR12, c[0x0][0x278] ;  /* 0x00009e00000c7ab9 */ /* 0x000fe20000000a00 */
[----:B------:R-:W-:Y:S02]  /*01f0*/  IADD3 R12, R0, 0x40, RZ ;  /* 0x00000040000c7810 */ /* 0x000fe40007ffe0ff */
[----:B------:R-:W-:Y:S02]  /*0200*/  SHF.R.S32.HI R17, RZ, 0x1f, R0 ;  /* 0x0000001fff117819 */ /* 0x000fe40000011400 */
        /* <DEDUP_REMOVED lines=21> */
[----:B------:R-:W-:Y:S01]  /*0360*/  ISETP.NE.AND P2, PT, R7, RZ, PT ;  /* 0x000000ff0700720c */ /* 0x000fe20003f45270 */
[----:B------:R-:W0:Y:S03]  /*0370*/  @P0 LDC.64 R8, c[0x0][0x220] ;  /* 0x00008800ff080b82 */ /* 0x000e260000000a00 */
[----:B------:R-:W-:-:S05]  /*0380*/  SHF.R.U32.HI R5, RZ, 0x2, R5 ;  /* 0x00000002ff057819 */ /* 0x000fca0000011605 */
[----:B------:R-:W-:Y:S02]  /*0390*/  IMAD R6, R5, -0x6, R2 ;  /* 0xfffffffa05067824 */ /* 0x000fe400078e0202 */
[----:B------:R-:W-:Y:S01]  /*03a0*/  @P1 IADD3 R15, R15, 0x1, RZ ;  /* 0x000000010f0f1810 */ /* 0x000fe20007ffe0ff */
[----:B------:R-:W1:Y:S01]  /*03b0*/  @P0 LDC.64 R4, c[0x0][0x270] ;  /* 0x00009c00ff040b82 */ /* 0x000e620000000a00 */
[----:B------:R-:W-:Y:S02]  /*03c0*/  ISETP.GE.U32.AND P1, PT, R12, UR12, PT ;  /* 0x0000000c0c007c0c */ /* 0x000fe4000bf26070 */
[----:B------:R-:W-:Y:S02]  /*03d0*/  @!P3 IADD3 R15, -R15, RZ, RZ ;  /* 0x000000ff0f0fb210 */ /* 0x000fe40007ffe1ff */
[----:B------:R-:W-:Y:S01]  /*03e0*/  ISETP.GE.AND.EX P1, PT, R13, UR13, PT, P1 ;  /* 0x0000000d0d007c0c */ /* 0x000fe2000bf26310 */
[----:B------:R-:W-:Y:S01]  /*03f0*/  ULDC.64 UR12, c[0x0][0x280] ;  /* 0x0000a000000c7ab9 */ /* 0x000fe20000000a00 */
[----:B------:R-:W-:-:S02]  /*0400*/  @!P2 LOP3.LUT R15, RZ, R7, RZ, 0x33, !PT ;  /* 0x00000007ff0fa212 */ /* 0x000fc400078e33ff */
[----:B------:R-:W-:Y:S02]  /*0410*/  ISETP.GT.U32.OR P1, PT, R2, 0x17f, P1 ;  /* 0x0000017f0200780c */ /* 0x000fe40000f24470 */
[----:B------:R-:W-:Y:S02]  /*0420*/  IADD3 R21, -R15, RZ, RZ ;  /* 0x000000ff0f157210 */ /* 0x000fe40007ffe1ff */
[----:B------:R-:W-:Y:S02]  /*0430*/  SHF.L.U32 R24, R6, 0x1, RZ ;  /* 0x0000000106187819 */ /* 0x000fe400000006ff */
[----:B------:R-:W-:Y:S01]  /*0440*/  SHF.R.S32.HI R10, RZ, 0x1f, R15 ;  /* 0x0000001fff0a7819 */ /* 0x000fe2000001140f */
[----:B------:R-:W-:Y:S01]  /*0450*/  IMAD R21, R7, R21, R22 ;  /* 0x0000001507157224 */ /* 0x000fe200078e0216 */
[----:B------:R-:W-:-:S03]  /*0460*/  SHF.R.S32.HI R14, RZ, 0x1f, R24 ;  /* 0x0000001fff0e7819 */ /* 0x000fc60000011418 */
[----:B------:R-:W-:Y:S02]  /*0470*/  IMAD R21, R21, 0xc, RZ ;  /* 0x0000000c15157824 */ /* 0x000fe400078e02ff */
[----:B------:R-:W2:Y:S01]  /*0480*/  @!P1 LDC.64 R6, c[0x0][0x270] ;  /* 0x00009c00ff069b82 */ /* 0x000ea20000000a00 */
[----:B------:R-:W-:Y:S02]  /*0490*/  IMAD R16, R10, UR12, RZ ;  /* 0x0000000c0a107c24 */ /* 0x000fe4000f8e02ff */
[----:B------:R-:W-:Y:S02]  /*04a0*/  IADD3 R24, P2, R24, R21, RZ ;  /* 0x0000001518187210 */ /* 0x000fe40007f5e0ff */
[----:B------:R-:W-:Y:S02]  /*04b0*/  IMAD R27, R15, UR13, R16 ;  /* 0x0000000d0f1b7c24 */ /* 0x000fe4000f8e0210 */
[----:B------:R-:W-:Y:S01]  /*04c0*/  LEA.HI.X.SX32 R25, R21, R14, 0x1, P2 ;  /* 0x0000000e15197211 */ /* 0x000fe200010f0eff */
[----:B------:R-:W3:Y:S01]  /*04d0*/  @!P1 LDC.64 R10, c[0x0][0x220] ;  /* 0x00008800ff0a9b82 */ /* 0x000ee20000000a00 */
[----:B-1----:R-:W-:-:S02]  /*04e0*/  @P0 IMAD R14, R17, R4, RZ ;  /* 0x00000004110e0224 */ /* 0x002fc400078e02ff */
[----:B------:R-:W-:-:S05]  /*04f0*/  IMAD.WIDE.U32 R24, R15, UR12, R24 ;  /* 0x0000000c0f187c25 */ /* 0x000fca000f8e0018 */
[----:B------:R-:W-:Y:S02]  /*0500*/  IADD3 R27, R25, R27, RZ ;  /* 0x0000001b191b7210 */ /* 0x000fe40007ffe0ff */
[----:B------:R-:W-:Y:S01]  /*0510*/  @P0 MOV R26, R24 ;  /* 0x00000018001a0202 */ /* 0x000fe20000000f00 */
[----:B--2---:R-:W-:Y:S02]  /*0520*/  @!P1 IMAD R15, R13, R6, RZ ;  /* 0x000000060d0f9224 */ /* 0x004fe400078e02ff */
[----:B------:R-:W-:Y:S01]  /*0530*/  @P0 IMAD R13, R0, R5, R14 ;  /* 0x00000005000d0224 */ /* 0x000fe200078e020e */
[----:B------:R-:W-:Y:S01]  /*0540*/  @!P1 MOV R14, R24 ;  /* 0x00000018000e9202 */ /* 0x000fe20000000f00 */
[----:B------:R-:W-:Y:S01]  /*0550*/  @!P1 IMAD R17, R12, R7, R15 ;  /* 0x000000070c119224 */ /* 0x000fe200078e020f */
[----:B------:R-:W-:Y:S01]  /*0560*/  @!P1 MOV R15, R27 ;  /* 0x0000001b000f9202 */ /* 0x000fe20000000f00 */
[----:B------:R-:W-:-:S04]  /*0570*/  @P0 IMAD.WIDE.U32 R4, R0, R4, R26 ;  /* 0x0000000400040225 */ /* 0x000fc800078e001a */
[----:B------:R-:W-:Y:S01]  /*0580*/  @!P1 IMAD.WIDE.U32 R6, R12, R6, R14 ;  /* 0x000000060c069225 */ /* 0x000fe200078e000e */
[----:B------:R-:W-:Y:S02]  /*0590*/  @P0 IADD3 R5, R5, R13, RZ ;  /* 0x0000000d05050210 */ /* 0x000fe40007ffe0ff */
[----:B0-----:R-:W-:Y:S02]  /*05a0*/  @P0 LEA R8, P2, R4, R8, 0x2 ;  /* 0x0000000804080211 */ /* 0x001fe400078410ff */
[----:B------:R-:W-:Y:S02]  /*05b0*/  @!P1 IADD3 R7, R7, R17, RZ ;  /* 0x0000001107079210 */ /* 0x000fe40007ffe0ff */
[----:B---3--:R-:W-:Y:S02]  /*05c0*/  @!P1 LEA R10, P3, R6, R10, 0x2 ;  /* 0x0000000a060a9211 */ /* 0x008fe400078610ff */
[----:B------:R-:W-:Y:S02]  /*05d0*/  @P0 LEA.HI.X R9, R4, R9, R5, 0x2, P2 ;  /* 0x0000000904090211 */ /* 0x000fe400010f1405 */
[----:B------:R-:W-:-:S02]  /*05e0*/  MOV R5, RZ ;  /* 0x000000ff00057202 */ /* 0x000fc40000000f00 */
[----:B------:R-:W-:Y:S02]  /*05f0*/  MOV R4, RZ ;  /* 0x000000ff00047202 */ /* 0x000fe40000000f00 */
[----:B------:R-:W-:Y:S02]  /*0600*/  @!P1 LEA.HI.X R11, R6, R11, R7, 0x2, P3 ;  /* 0x0000000b060b9211 */ /* 0x000fe400018f1407 */
[----:B------:R-:W-:Y:S02]  /*0610*/  CS2R R6, SRZ ;  /* 0x0000000000067805 */ /* 0x000fe4000001ff00 */
[----:B------:R-:W2:Y:S04]  /*0620*/  @P0 LDG.E.64 R4, desc[UR8][R8.64] ;  /* 0x0000000808040981 */ /* 0x000ea8000c1e1b00 */
[----:B------:R-:W3:Y:S01]  /*0630*/  @!P1 LDG.E.64 R6, desc[UR8][R10.64] ;  /* 0x000000080a069981 */ /* 0x000ee2000c1e1b00 */
[----:B------:R-:W-:Y:S01]  /*0640*/  ISETP.NE.AND P2, PT, R2, RZ, PT ;  /* 0x000000ff0200720c */ /* 0x000fe20003f45270 */
[----:B------:R-:W-:Y:S01]  /*0650*/  BSSY B0, `(.L_x_2025) ;  /* 0x0000048000007945 */ /* 0x000fe20003800000 */
[----:B------:R-:W0:Y:S02]  /*0660*/  S2R R12, SR_LANEID ;  /* 0x00000000000c7919 */ /* 0x000e240000000000 */
[----:B0-----:R-:W-:-:S02]  /*0670*/  ISETP.GT.AND P1, PT, R12, 0x1e, PT ;  /* 0x0000001e0c00780c */ /* 0x001fc40003f24270 */
[----:B------:R-:W-:Y:S01]  /*0680*/  ISETP.NE.AND P3, PT, R12, RZ, PT ;  /* 0x000000ff0c00720c */ /* 0x000fe20003f65270 */
[----:B--2---:R-:W-:Y:S01]  /*0690*/  FMUL.FTZ R15, R5, R5 ;  /* 0x00000005050f7220 */ /* 0x004fe20000410000 */
[C---:B------:R-:W-:Y:S01]  /*06a0*/  FADD.FTZ R13, R4.reuse, R5 ;  /* 0x00000005040d7221 */ /* 0x040fe20000010000 */
[----:B---3--:R-:W-:Y:S02]  /*06b0*/  FMUL.FTZ R17, R7, R7 ;  /* 0x0000000707117220 */ /* 0x008fe40000410000 */
[----:B------:R-:W-:Y:S01]  /*06c0*/  FFMA.FTZ R15, R4, R4, R15 ;  /* 0x00000004040f7223 */ /* 0x000fe2000001000f */
[C---:B------:R-:W-:Y:S01]  /*06d0*/  FADD.FTZ R14, R6.reuse, R7 ;  /* 0x00000007060e7221 */ /* 0x040fe20000010000 */
[----:B------:R-:W-:Y:S01]  /*06e0*/  FADD.FTZ R13, RZ, R13 ;  /* 0x0000000dff0d7221 */ /* 0x000fe20000010000 */
[----:B------:R-:W-:Y:S01]  /*06f0*/  FFMA.FTZ R16, R6, R6, R17 ;  /* 0x0000000606107223 */ /* 0x000fe20000010011 */
[----:B------:R-:W-:Y:S02]  /*0700*/  FADD.FTZ R15, RZ, R15 ;  /* 0x0000000fff0f7221 */ /* 0x000fe40000010000 */
[----:B------:R-:W-:-:S02]  /*0710*/  FADD.FTZ R8, R13, R14 ;  /* 0x0000000e0d087221 */ /* 0x000fc40000010000 */
        /* <DEDUP_REMOVED lines=59> */
.L_x_2026:
[----:B------:R-:W-:Y:S05]  /*0ad0*/  BSYNC B0 ;  /* 0x0000000000007941 */ /* 0x000fea0003800000 */
.L_x_2025:
        /* <DEDUP_REMOVED lines=30> */
.L_x_2029:
[----:B-1----:R-:W2:Y:S04]  /*0cc0*/  LDG.E.STRONG.GPU R12, desc[UR8][R10.64] ;  /* 0x000000080a0c7981 */ /* 0x002ea8000c1ef900 */
[----:B--2---:R-:W-:Y:S01]  /*0cd0*/  CCTL.IVALL ;  /* 0x00000000ff00798f */ /* 0x004fe20002000000 */
[----:B------:R-:W-:Y:S05]  /*0ce0*/  YIELD ;  /* 0x0000000000007946 */ /* 0x000fea0003800000 */
[----:B------:R-:W-:-:S13]  /*0cf0*/  ISETP.NE.AND P1, PT, R12, R19, PT ;  /* 0x000000130c00720c */ /* 0x000fda0003f25270 */
[----:B------:R-:W-:Y:S05]  /*0d00*/  @P1 BRA `(.L_x_2029) ;  /* 0xfffffffc00ec1947 */ /* 0x000fea000383ffff */
.L_x_2028:
        /* <DEDUP_REMOVED lines=11> */
.L_x_2031:
        /* <DEDUP_REMOVED lines=63> */
.L_x_2030:
        /* <DEDUP_REMOVED lines=19> */
.L_x_2033:
[----:B------:R-:W-:Y:S05]  /*12e0*/  BSYNC B0 ;  /* 0x0000000000007941 */ /* 0x000fea0003800000 */
.L_x_2032:
        /* <DEDUP_REMOVED lines=11> */
[----:B------:R-:W3:Y:S01]  /*13a0*/  @!P1 LDC R18, c[0x0][0x10] ;  /* 0x00000400ff129b82 */ /* 0x000ee20000000800 */
[----:B------:R-:W-:-:S07]  /*13b0*/  @!P1 LOP3.LUT R23, R3, 0x1, RZ, 0xc0, !PT ;  /* 0x0000000103179812 */ /* 0x000fce00078ec0ff */
        /* <DEDUP_REMOVED lines=20> */
.L_x_2027:
[----:B------:R-:W-:Y:S01]  /*1500*/  ULDC.64 UR12, c[0x0][0x218] ;  /* 0x00008600000c7ab9 */ /* 0x000fe20000000a00 */
[C---:B------:R-:W-:Y:S01]  /*1510*/  LOP3.LUT P1, RZ, R2.reuse, UR7, RZ, 0xfc, !PT ;  /* 0x0000000702ff7c12 */ /* 0x040fe2000f82fcff */
[----:B------:R-:W2:Y:S01]  /*1520*/  S2UR UR6, SR_CgaCtaId ;  /* 0x00000000000679c3 */ /* 0x000ea20000008800 */
[----:B------:R-:W-:Y:S01]  /*1530*/  ISETP.EQ.U32.AND P3, PT, RZ, UR12, PT ;  /* 0x0000000cff007c0c */ /* 0x000fe2000bf62070 */
[----:B------:R-:W-:Y:S01]  /*1540*/  IMAD.WIDE.U32 R10, R2, -0x55555555, RZ ;  /* 0xaaaaaaab020a7825 */ /* 0x000fe200078e00ff */
[----:B------:R-:W-:Y:S02]  /*1550*/  UMOV UR5, 0x400 ;  /* 0x0000040000057882 */ /* 0x000fe40000000000 */
[----:B------:R-:W-:Y:S02]  /*1560*/  ISETP.EQ.OR.EX P1, PT, RZ, UR13, P1, P3 ;  /* 0x0000000dff007c0c */ /* 0x000fe40008f22730 */
[----:B------:R-:W-:Y:S01]  /*1570*/  SHF.R.U32.HI R11, RZ, 0x2, R11 ;  /* 0x00000002ff0b7819 */ /* 0x000fe2000001160b */
[----:B-1----:R-:W1:Y:S04]  /*1580*/  LDC.64 R12, c[0x0][0x228] ;  /* 0x00008a00ff0c7b82 */ /* 0x002e680000000a00 */
[----:B------:R-:W-:-:S04]  /*1590*/  IMAD R11, R11, -0x6, R2 ;  /* 0xfffffffa0b0b7824 */ /* 0x000fc800078e0202 */
[----:B------:R-:W3:Y:S01]  /*15a0*/  LDC.64 R14, c[0x0][0x230] ;  /* 0x00008c00ff0e7b82 */ /* 0x000ee20000000a00 */
[----:B------:R-:W-:-:S04]  /*15b0*/  SHF.L.U32 R10, R11, 0x1, RZ ;  /* 0x000000010b0a7819 */ /* 0x000fc800000006ff */
[----:B------:R-:W-:-:S03]  /*15c0*/  IADD3 R21, R10, R21, RZ ;  /* 0x000000150a157210 */ /* 0x000fc60007ffe0ff */
        /* <DEDUP_REMOVED lines=9> */
[----:B------:R-:W-:Y:S01]  /*1660*/  @!P1 STG.E.64 desc[UR8][R16.64], R10 ;  /* 0x0000000a10009986 */ /* 0x000fe2000c101b08 */
[----:B------:R-:W-:Y:S06]  /*1670*/  BAR.SYNC.DEFER_BLOCKING 0x0 ;  /* 0x0000000000007b1d */ /* 0x000fec0000010000 */
[----:B------:R-:W2:Y:S04]  /*1680*/  LDG.E.64 R12, desc[UR8][R12.64] ;  /* 0x000000080c0c7981 */ /* 0x000ea8000c1e1b00 */
[----:B------:R-:W2:Y:S01]  /*1690*/  LDG.E.64 R14, desc[UR8][R14.64] ;  /* 0x000000080e0e7981 */ /* 0x000ea2000c1e1b00 */
[----:B0-----:R-:W-:-:S03]  /*16a0*/  MOV R8, 0x3f800000 ;  /* 0x3f80000000087802 */ /* 0x001fc60000000f00 */
[----:B------:R-:W0:Y:S02]  /*16b0*/  LDS.64 R18, [UR5+0x78] ;  /* 0x00007805ff127984 */ /* 0x000e240008000a00 */
[----:B0-----:R-:W-:-:S04]  /*16c0*/  FMUL.FTZ R18, R18, UR6 ;  /* 0x0000000612127c20 */ /* 0x001fc80008410000 */
[C---:B------:R-:W-:Y:S01]  /*16d0*/  FMUL.FTZ R28, R18.reuse, R18 ;  /* 0x00000012121c7220 */ /* 0x040fe20000410000 */
[C---:B------:R-:W-:Y:S01]  /*16e0*/  FADD.FTZ R9, -R18.reuse, R4 ;  /* 0x0000000412097221 */ /* 0x040fe20000010100 */
[C---:B------:R-:W-:Y:S01]  /*16f0*/  FADD.FTZ R5, -R18.reuse, R5 ;  /* 0x0000000512057221 */ /* 0x040fe20000010100 */
[C---:B------:R-:W-:Y:S01]  /*1700*/  FADD.FTZ R11, -R18.reuse, R6 ;  /* 0x00000006120b7221 */ /* 0x040fe20000010100 */
        /* <DEDUP_REMOVED lines=27> */
.L_x_2034:
[----:B------:R-:W-:Y:S04]  /*18c0*/  BSSY B0, `(.L_x_2035) ;  /* 0x000000e000007945 */ /* 0x000fe80003800000 */
[----:B------:R-:W-:Y:S05]  /*18d0*/  @!P0 BRA `(.L_x_2036) ;  /* 0x0000000000308947 */ /* 0x000fea0003800000 */
[----:B------:R-:W-:Y:S01]  /*18e0*/  SHF.R.S32.HI R9, RZ, 0x1f, R0 ;  /* 0x0000001fff097819 */ /* 0x000fe20000011400 */
[----:B------:R-:W-:Y:S01]  /*18f0*/  ULDC.64 UR12, c[0x0][0x270] ;  /* 0x00009c00000c7ab9 */ /* 0x000fe20000000a00 */
[----:B------:R-:W-:Y:S02]  /*1900*/  MOV R10, R24 ;  /* 0x00000018000a7202 */ /* 0x000fe40000000f00 */
[----:B------:R-:W-:Y:S01]  /*1910*/  MOV R11, R27 ;  /* 0x0000001b000b7202 */ /* 0x000fe20000000f00 */
        /* <DEDUP_REMOVED lines=8> */
.L_x_2036:
[----:B------:R-:W-:Y:S05]  /*19a0*/  BSYNC B0 ;  /* 0x0000000000007941 */ /* 0x000fea0003800000 */
.L_x_2035:
[----:B------:R-:W-:Y:S05]  /*19b0*/  @!P1 BRA `(.L_x_2037) ;  /* 0x0000000000289947 */ /* 0x000fea0003800000 */
        /* <DEDUP_REMOVED lines=10> */
.L_x_2037:
        /* <DEDUP_REMOVED lines=17> */
.L_x_2039:
[----:B------:R-:W-:Y:S05]  /*1b70*/  BSYNC B0 ;  /* 0x0000000000007941 */ /* 0x000fea0003800000 */
.L_x_2038:
[----:B0-----:R-:W0:Y:S01]  /*1b80*/  LDC R5, c[0x0][0x10] ;  /* 0x00000400ff057b82 */ /* 0x001e220000000800 */
[----:B------:R-:W-:Y:S02]  /*1b90*/  IADD3 R3, R3, 0x1, RZ ;  /* 0x0000000103037810 */ /* 0x000fe40007ffe0ff */
[----:B0-----:R-:W-:-:S04]  /*1ba0*/  IADD3 R22, R5, R22, RZ ;  /* 0x0000001605167210 */ /* 0x001fc80007ffe0ff */
[----:B------:R-:W-:-:S13]  /*1bb0*/  ISETP.GE.AND P1, PT, R22, UR4, PT ;  /* 0x0000000416007c0c */ /* 0x000fda000bf26270 */
[----:B------:R-:W-:Y:S05]  /*1bc0*/  @!P1 BRA `(.L_x_2040) ;  /* 0xffffffe4007c9947 */ /* 0x000fea000383ffff */
[----:B------:R-:W-:Y:S05]  /*1bd0*/  EXIT ;  /* 0x000000000000794d */ /* 0x000fea0003800000 */
.L_x_2041:
        /* <DEDUP_REMOVED lines=10> */
.L_x_2340:


//--------------------- .text._Z35group_norm_nhwc_fwd_one_pass_kernelI11Fp32IOFp32WLi256ELi12ELi384EEv26Group_norm_nhwc_fwd_params --------------------------
	.section	.text._Z35group_norm_nhwc_fwd_one_pass_kernelI11Fp32IOFp32WLi256ELi12ELi384EEv26Group_norm_nhwc_fwd_params,"ax",@progbits
	.align	128
        .global         _Z35group_norm_nhwc_fwd_one_pass_kernelI11Fp32IOFp32WLi256ELi12ELi384EEv26Group_norm_nhwc_fwd_params
        .type           _Z35group_norm_nhwc_fwd_one_pass_kernelI11Fp32IOFp32WLi256ELi12ELi384EEv26Group_norm_nhwc_fwd_params,@function
        .size           _Z35group_norm_nhwc_fwd_one_pass_kernelI11Fp32IOFp32WLi256ELi12ELi384EEv26Group_norm_nhwc_fwd_params,(.L_x_2341 - _Z35group_norm_nhwc_fwd_one_pass_kernelI11Fp32IOFp32WLi256ELi12ELi384EEv26Group_norm_nhwc_fwd_params)
        .other          _Z35group_norm_nhwc_fwd_one_pass_kernelI11Fp32IOFp32WLi256ELi12ELi384EEv26Group_norm_nhwc_fwd_params,@"STO_CUDA_ENTRY STV_DEFAULT"
_Z35group_norm_nhwc_fwd_one_pass_kernelI11Fp32IOFp32WLi256ELi12ELi384EEv26Group_norm_nhwc_fwd_params:
.text._Z35group_norm_nhwc_fwd_one_pass_kernelI11Fp32IOFp32WLi256ELi12ELi384EEv26Group_norm_nhwc_fwd_params:
        /* <DEDUP_REMOVED lines=17> */
[----:B------:R-:W-:Y:S02]  /*0110*/  IADD3 R2, R30, 0x40, RZ ;  /* 0x000000401e027810 */ /* 0x000fe40007ffe0ff */
[----:B------:R-:W-:Y:S01]  /*0120*/  ISETP.GE.AND.EX P0, PT, R31, UR9, PT, P0 ;  /* 0x000000091f007c0c */ /* 0x000fe2000bf06300 */
[----:B------:R-:W-:-:S03]  /*0130*/  ULDC.64 UR8, c[0x0][0x208] ;  /* 0x0000820000087ab9 */ /* 0x000fc60000000a00 */
[----:B------:R-:W-:-:S13]  /*0140*/  ISETP.LT.U32.AND P0, PT, R32, 0x180, !P0 ;  /* 0x000001802000780c */ /* 0x000fda0004701070 */
.L_x_2063:
[----:B0-----:R-:W0:Y:S01]  /*0150*/  LDC R10, c[0x0][0x288] ;  /* 0x0000a200ff0a7b82 */ /* 0x001e220000000800 */
[----:B------:R-:W-:Y:S01]  /*0160*/  IADD3 R27, R30, 0x80, RZ ;  /* 0x000000801e1b7810 */ /* 0x000fe20007ffe0ff */
[----:B------:R-:W-:-:S03]  /*0170*/  ULDC.64 UR10, c[0x0][0x278] ;  /* 0x00009e00000a7ab9 */ /* 0x000fc60000000a00 */
[----:B------:R-:W-:-:S03]  /*0180*/  SHF.R.S32.HI R23, RZ, 0x1f, R27 ;  /* 0x0000001fff177819 */ /* 0x000fc6000001141b */
[----:B-1----:R-:W1:Y:S01]  /*0190*/  @P0 LDC.64 R18, c[0x0][0x220] ;  /* 0x00008800ff120b82 */ /* 0x002e620000000a00 */
[----:B0-----:R-:W-:Y:S02]  /*01a0*/  IABS R3, R10 ;  /* 0x0000000a00037213 */ /* 0x001fe40000000000 */
[----:B------:R-:W-:Y:S02]  /*01b0*/  ISETP.NE.AND P3, PT, R10, RZ, PT ;  /* 0x000000ff0a00720c */ /* 0x000fe40003f65270 */
[----:B------:R-:W0:Y:S08]  /*01c0*/  I2F.RP R0, R3 ;  /* 0x0000000300007306 */ /* 0x000e300000209400 */
[----:B0-----:R-:W0:Y:S02]  /*01d0*/  MUFU.RCP R0, R0 ;  /* 0x0000000000007308 */ /* 0x001e240000001000 */
[----:B0-23--:R-:W-:-:S06]  /*01e0*/  IADD3 R6, R0, 0xffffffe, RZ ;  /* 0x0ffffffe00067810 */ /* 0x00dfcc0007ffe0ff */
[----:B------:R0:W2:Y:S02]  /*01f0*/  F2I.FTZ.U32.TRUNC.NTZ R7, R6 ;  /* 0x0000000600077305 */ /* 0x0000a4000021f000 */
[----:B0-----:R-:W-:Y:S02]  /*0200*/  MOV R6, RZ ;  /* 0x000000ff00067202 */ /* 0x001fe40000000f00 */
[----:B--2---:R-:W-:-:S05]  /*0210*/  IADD3 R8, RZ, -R7, RZ ;  /* 0x80000007ff087210 */ /* 0x004fca0007ffe0ff */
[----:B------:R-:W-:Y:S01]  /*0220*/  IMAD R9, R8, R3, RZ ;  /* 0x0000000308097224 */ /* 0x000fe200078e02ff */
[----:B------:R-:W-:-:S03]  /*0230*/  IABS R8, R5 ;  /* 0x0000000500087213 */ /* 0x000fc60000000000 */
[----:B------:R-:W-:-:S06]  /*0240*/  IMAD.HI.U32 R7, R7, R9, R6 ;  /* 0x0000000907077227 */ /* 0x000fcc00078e0006 */
[----:B------:R-:W-:-:S05]  /*0250*/  IMAD.HI.U32 R7, R7, R8, RZ ;  /* 0x0000000807077227 */ /* 0x000fca00078e00ff */
[----:B------:R-:W-:-:S05]  /*0260*/  IADD3 R0, -R7, RZ, RZ ;  /* 0x000000ff07007210 */ /* 0x000fca0007ffe1ff */
[----:B------:R-:W-:Y:S01]  /*0270*/  IMAD R0, R3, R0, R8 ;  /* 0x0000000003007224 */ /* 0x000fe200078e0208 */
[----:B------:R-:W-:-:S04]  /*0280*/  IADD3 R8, R30, 0xc0, RZ ;  /* 0x000000c01e087810 */ /* 0x000fc80007ffe0ff */
[----:B------:R-:W-:Y:S02]  /*0290*/  ISETP.GT.U32.AND P2, PT, R3, R0, PT ;  /* 0x000000000300720c */ /* 0x000fe40003f44070 */
[----:B------:R-:W-:-:S11]  /*02a0*/  SHF.R.S32.HI R9, RZ, 0x1f, R8 ;  /* 0x0000001fff097819 */ /* 0x000fd60000011408 */
[-C--:B------:R-:W-:Y:S02]  /*02b0*/  @!P2 IADD3 R0, R0, -R3.reuse, RZ ;  /* 0x800000030000a210 */ /* 0x080fe40007ffe0ff */
[----:B------:R-:W-:Y:S02]  /*02c0*/  @!P2 IADD3 R7, R7, 0x1, RZ ;  /* 0x000000010707a810 */ /* 0x000fe40007ffe0ff */
[----:B------:R-:W-:Y:S02]  /*02d0*/  ISETP.GE.U32.AND P1, PT, R0, R3, PT ;  /* 0x000000030000720c */ /* 0x000fe40003f26070 */
[----:B------:R-:W-:Y:S02]  /*02e0*/  LOP3.LUT R0, R5, R10, RZ, 0x3c, !PT ;  /* 0x0000000a05007212 */ /* 0x000fe400078e3cff */
[----:B------:R-:W-:Y:S02]  /*02f0*/  SHF.R.S32.HI R3, RZ, 0x1f, R2 ;  /* 0x0000001fff037819 */ /* 0x000fe40000011402 */
[----:B------:R-:W-:-:S02]  /*0300*/  ISETP.GE.AND P4, PT, R0, RZ, PT ;  /* 0x000000ff0000720c */ /* 0x000fc40003f86270 */
[----:B------:R-:W-:-:S04]  /*0310*/  ISETP.GE.U32.AND P2, PT, R2, UR10, PT ;  /* 0x0000000a02007c0c */ /* 0x000fc8000bf46070 */
[----:B------:R-:W-:Y:S02]  /*0320*/  ISETP.GE.AND.EX P2, PT, R3, UR11, PT, P2 ;  /* 0x0000000b03007c0c */ /* 0x000fe4000bf46320 */
[----:B------:R-:W-:Y:S02]  /*0330*/  @P1 IADD3 R7, R7, 0x1, RZ ;  /* 0x0000000107071810 */ /* 0x000fe40007ffe0ff */
[----:B------:R-:W-:Y:S02]  /*0340*/  ISETP.GE.U32.AND P1, PT, R27, UR10, PT ;  /* 0x0000000a1b007c0c */ /* 0x000fe4000bf26070 */
[----:B------:R-:W-:Y:S01]  /*0350*/  MOV R11, R7 ;  /* 0x00000007000b7202 */ /* 0x000fe20000000f00 */
[----:B------:R-:W-:Y:S01]  /*0360*/  IMAD.WIDE.U32 R6, R32, -0x55555555, RZ ;  /* 0xaaaaaaab20067825 */ /* 0x000fe200078e00ff */
[----:B------:R-:W-:Y:S02]  /*0370*/  ISETP.GE.AND.EX P1, PT, R23, UR11, PT, P1 ;  /* 0x0000000b17007c0c */ /* 0x000fe4000bf26310 */
[----:B------:R-:W-:-:S02]  /*0380*/  @!P4 IADD3 R11, -R11, RZ, RZ ;  /* 0x000000ff0b0bc210 */ /* 0x000fc40007ffe1ff */
[C---:B------:R-:W-:Y:S02]  /*0390*/  ISETP.GT.U32.OR P1, PT, R32.reuse, 0x17f, P1 ;  /* 0x0000017f2000780c */ /* 0x040fe40000f24470 */
[----:B------:R-:W-:Y:S02]  /*03a0*/  @!P3 LOP3.LUT R11, RZ, R10, RZ, 0x33, !PT ;  /* 0x0000000aff0bb212 */ /* 0x000fe400078e33ff */
[----:B------:R-:W-:Y:S02]  /*03b0*/  SHF.R.U32.HI R7, RZ, 0x2, R7 ;  /* 0x00000002ff077819 */ /* 0x000fe40000011607 */
[----:B------:R-:W-:Y:S02]  /*03c0*/  IADD3 R0, -R11, RZ, RZ ;  /* 0x000000ff0b007210 */ /* 0x000fe40007ffe1ff */
[----:B------:R-:W-:Y:S01]  /*03d0*/  ISETP.GT.U32.OR P2, PT, R32, 0x17f, P2 ;  /* 0x0000017f2000780c */ /* 0x000fe20001744470 */
[----:B------:R-:W-:Y:S01]  /*03e0*/  IMAD R12, R7, -0x6, R32 ;  /* 0xfffffffa070c7824 */ /* 0x000fe200078e0220 */
[----:B------:R-:W-:Y:S01]  /*03f0*/  ISETP.GE.U32.AND P3, PT, R8, UR10, PT ;  /* 0x0000000a08007c0c */ /* 0x000fe2000bf66070 */
[----:B------:R-:W0:Y:S01]  /*0400*/  @P0 LDC.64 R6, c[0x0][0x270] ;  /* 0x00009c00ff060b82 */ /* 0x000e220000000a00 */
[----:B------:R-:W-:Y:S01]  /*0410*/  IMAD R0, R10, R0, R5 ;  /* 0x000000000a007224 */ /* 0x000fe200078e0205 */
[----:B------:R-:W-:-:S02]  /*0420*/  SHF.R.S32.HI R10, RZ, 0x1f, R11 ;  /* 0x0000001fff0a7819 */ /* 0x000fc4000001140b */
[----:B------:R-:W-:Y:S01]  /*0430*/  SHF.L.U32 R35, R12, 0x1, RZ ;  /* 0x000000010c237819 */ /* 0x000fe200000006ff */
[----:B------:R-:W-:Y:S01]  /*0440*/  IMAD R0, R0, 0xc, RZ ;  /* 0x0000000c00007824 */ /* 0x000fe200078e02ff */
[----:B------:R-:W-:Y:S01]  /*0450*/  ISETP.GE.AND.EX P3, PT, R9, UR11, PT, P3 ;  /* 0x0000000b09007c0c */ /* 0x000fe2000bf66330 */
[----:B------:R-:W-:Y:S01]  /*0460*/  ULDC.64 UR10, c[0x0][0x280] ;  /* 0x0000a000000a7ab9 */ /* 0x000fe20000000a00 */
[----:B------:R-:W2:Y:S01]  /*0470*/  @!P1 LDC.64 R20, c[0x0][0x270] ;  /* 0x00009c00ff149b82 */ /* 0x000ea20000000a00 */
[----:B------:R-:W-:Y:S01]  /*0480*/  SHF.R.S32.HI R13, RZ, 0x1f, R35 ;  /* 0x0000001fff0d7819 */ /* 0x000fe20000011423 */
[----:B------:R-:W-:Y:S01]  /*0490*/  IMAD R10, R10, UR10, RZ ;  /* 0x0000000a0a0a7c24 */ /* 0x000fe2000f8e02ff */
[----:B------:R-:W-:Y:S02]  /*04a0*/  IADD3 R34, P4, R35, R0, RZ ;  /* 0x0000000023227210 */ /* 0x000fe40007f9e0ff */
[----:B------:R-:W-:Y:S01]  /*04b0*/  ISETP.GT.U32.OR P3, PT, R32, 0x17f, P3 ;  /* 0x0000017f2000780c */ /* 0x000fe20001f64470 */
[C---:B------:R-:W-:Y:S01]  /*04c0*/  IMAD R37, R11.reuse, UR11, R10 ;  /* 0x0000000b0b257c24 */ /* 0x040fe2000f8e020a */
[----:B------:R-:W-:Y:S01]  /*04d0*/  LEA.HI.X.SX32 R35, R0, R13, 0x1, P4 ;  /* 0x0000000d00237211 */ /* 0x000fe200020f0eff */
[----:B------:R-:W3:Y:S02]  /*04e0*/  @!P2 LDC.64 R14, c[0x0][0x270] ;  /* 0x00009c00ff0eab82 */ /* 0x000ee40000000a00 */
[----:B------:R-:W-:-:S04]  /*04f0*/  IMAD.WIDE.U32 R34, R11, UR10, R34 ;  /* 0x0000000a0b227c25 */ /* 0x000fc8000f8e0022 */
[----:B0-----:R-:W-:Y:S01]  /*0500*/  @P0 IMAD R29, R31, R6, RZ ;  /* 0x000000061f1d0224 */ /* 0x001fe200078e02ff */
[----:B------:R-:W-:Y:S01]  /*0510*/  IADD3 R37, R35, R37, RZ ;  /* 0x0000002523257210 */ /* 0x000fe20007ffe0ff */
[----:B------:R-:W0:Y:S01]  /*0520*/  @!P2 LDC.64 R12, c[0x0][0x220] ;  /* 0x00008800ff0cab82 */ /* 0x000e220000000a00 */
[----:B------:R-:W-:Y:S01]  /*0530*/  @P0 MOV R36, R34 ;  /* 0x0000002200240202 */ /* 0x000fe20000000f00 */
[----:B------:R-:W-:Y:S01]  /*0540*/  @P0 IMAD R29, R30, R7, R29 ;  /* 0x000000071e1d0224 */ /* 0x000fe200078e021d */
[----:B------:R-:W-:Y:S01]  /*0550*/  @!P1 MOV R7, R37 ;  /* 0x0000002500079202 */ /* 0x000fe20000000f00 */
[----:B--2---:R-:W-:-:S04]  /*0560*/  @!P1 IMAD R26, R23, R20, RZ ;  /* 0x00000014171a9224 */ /* 0x004fc800078e02ff */
[----:B------:R-:W2:Y:S01]  /*0570*/  @!P1 LDC.64 R10, c[0x0][0x220] ;  /* 0x00008800ff0a9b82 */ /* 0x000ea20000000a00 */
[----:B------:R-:W-:Y:S01]  /*0580*/  @P0 IMAD.WIDE.U32 R22, R30, R6, R36 ;  /* 0x000000061e160225 */ /* 0x000fe200078e0024 */
[----:B------:R-:W-:-:S03]  /*0590*/  @!P1 MOV R6, R34 ;  /* 0x0000002200069202 */ /* 0x000fc60000000f00 */
[C---:B------:R-:W-:Y:S01]  /*05a0*/  @!P1 IMAD R25, R27.reuse, R21, R26 ;  /* 0x000000151b199224 */ /* 0x040fe200078e021a */
[----:B------:R-:W-:Y:S01]  /*05b0*/  @!P2 MOV R21, R37 ;  /* 0x000000250015a202 */ /* 0x000fe20000000f00 */
[----:B------:R-:W-:Y:S01]  /*05c0*/  @!P1 IMAD.WIDE.U32 R6, R27, R20, R6 ;  /* 0x000000141b069225 */ /* 0x000fe200078e0006 */
[----:B------:R-:W4:Y:S01]  /*05d0*/  @!P3 LDC.64 R16, c[0x0][0x270] ;  /* 0x00009c00ff10bb82 */ /* 0x000f220000000a00 */
[----:B------:R-:W-:Y:S02]  /*05e0*/  @!P2 MOV R20, R34 ;  /* 0x000000220014a202 */ /* 0x000fe40000000f00 */
[-C--:B---3--:R-:W-:Y:S01]  /*05f0*/  @!P2 IMAD R24, R3, R14.reuse, RZ ;  /* 0x0000000e0318a224 */ /* 0x088fe200078e02ff */
[----:B------:R-:W-:Y:S02]  /*0600*/  @P0 IADD3 R29, R23, R29, RZ ;  /* 0x0000001d171d0210 */ /* 0x000fe40007ffe0ff */
[----:B------:R-:W-:Y:S01]  /*0610*/  @!P2 IMAD.WIDE.U32 R20, R2, R14, R20 ;  /* 0x0000000e0214a225 */ /* 0x000fe200078e0014 */
[----:B-1----:R-:W-:-:S02]  /*0620*/  @P0 LEA R18, P4, R22, R18, 0x2 ;  /* 0x0000001216120211 */ /* 0x002fc400078810ff */
[----:B------:R-:W-:Y:S01]  /*0630*/  @!P1 IADD3 R25, R7, R25, RZ ;  /* 0x0000001907199210 */ /* 0x000fe20007ffe0ff */
[----:B------:R-:W-:Y:S01]  /*0640*/  @!P2 IMAD R27, R2, R15, R24 ;  /* 0x0000000f021ba224 */ /* 0x000fe200078e0218 */
[----:B------:R-:W-:Y:S01]  /*0650*/  @P0 LEA.HI.X R19, R22, R19, R29, 0x2, P4 ;  /* 0x0000001316130211 */ /* 0x000fe200020f141d */
[----:B------:R-:W1:Y:S01]  /*0660*/  @!P3 LDC.64 R14, c[0x0][0x220] ;  /* 0x00008800ff0ebb82 */ /* 0x000e620000000a00 */
[----:B0-----:R-:W-:Y:S02]  /*0670*/  @!P2 LEA R12, P4, R20, R12, 0x2 ;  /* 0x0000000c140ca211 */ /* 0x001fe400078810ff */
[----:B------:R-:W-:Y:S02]  /*0680*/  @!P2 IADD3 R27, R21, R27, RZ ;  /* 0x0000001b151ba210 */ /* 0x000fe40007ffe0ff */
[----:B--2---:R-:W-:Y:S02]  /*0690*/  @!P1 LEA R10, P5, R6, R10, 0x2 ;  /* 0x0000000a060a9211 */ /* 0x004fe400078a10ff */
[----:B------:R-:W-:-:S02]  /*06a0*/  @!P2 LEA.HI.X R13, R20, R13, R27, 0x2, P4 ;  /* 0x0000000d140da211 */ /* 0x000fc400020f141b */
[----:B------:R-:W-:Y:S02]  /*06b0*/  @!P1 LEA.HI.X R11, R6, R11, R25, 0x2, P5 ;  /* 0x0000000b060b9211 */ /* 0x000fe400028f1419 */
[----:B------:R-:W-:Y:S01]  /*06c0*/  @!P3 MOV R20, R34 ;  /* 0x000000220014b202 */ /* 0x000fe20000000f00 */
[-C--:B----4-:R-:W-:Y:S01]  /*06d0*/  @!P3 IMAD R9, R9, R16.reuse, RZ ;  /* 0x000000100909b224 */ /* 0x090fe200078e02ff */
[----:B------:R-:W-:Y:S02]  /*06e0*/  @!P3 MOV R21, R37 ;  /* 0x000000250015b202 */ /* 0x000fe40000000f00 */
[----:B------:R-:W-:Y:S01]  /*06f0*/  MOV R7, RZ ;  /* 0x000000ff00077202 */ /* 0x000fe20000000f00 */
[C---:B------:R-:W-:Y:S01]  /*0700*/  @!P3 IMAD R17, R8.reuse, R17, R9 ;  /* 0x000000110811b224 */ /* 0x040fe200078e0209 */
[----:B------:R-:W-:Y:S01]  /*0710*/  MOV R6, RZ ;  /* 0x000000ff00067202 */ /* 0x000fe20000000f00 */
[----:B------:R-:W-:Y:S01]  /*0720*/  @!P3 IMAD.WIDE.U32 R8, R8, R16, R20 ;  /* 0x000000100808b225 */ /* 0x000fe200078e0014 */
[----:B------:R-:W-:-:S02]  /*0730*/  CS2R R24, SRZ ;  /* 0x0000000000187805 */ /* 0x000fc4000001ff00 */
[----:B------:R-:W-:Y:S02]  /*0740*/  CS2R R26, SRZ ;  /* 0x00000000001a7805 */ /* 0x000fe4000001ff00 */
[----:B------:R-:W2:Y:S01]  /*0750*/  @P0 LDG.E.64 R6, desc[UR8][R18.64] ;  /* 0x0000000812060981 */ /* 0x000ea2000c1e1b00 */
[----:B------:R-:W-:Y:S02]  /*0760*/  @!P3 IADD3 R9, R9, R17, RZ ;  /* 0x000000110909b210 */ /* 0x000fe40007ffe0ff */
[C---:B-1----:R-:W-:Y:S01]  /*0770*/  @!P3 LEA R14, P4, R8.reuse, R14, 0x2 ;  /* 0x0000000e080eb211 */ /* 0x042fe200078810ff */
[----:B------:R-:W3:Y:S01]  /*0780*/  @!P2 LDG.E.64 R24, desc[UR8][R12.64] ;  /* 0x000000080c18a981 */ /* 0x000ee2000c1e1b00 */
[----:B------:R-:W-:Y:S02]  /*0790*/  CS2R R28, SRZ ;  /* 0x00000000001c7805 */ /* 0x000fe4000001ff00 */
[----:B------:R-:W-:Y:S01]  /*07a0*/  @!P3 LEA.HI.X R15, R8, R15, R9, 0x2, P4 ;  /* 0x0000000f080fb211 */ /* 0x000fe200020f1409 */
[----:B------:R0:W4:Y:S04]  /*07b0*/  @!P1 LDG.E.64 R26, desc[UR8][R10.64] ;  /* 0x000000080a1a9981 */ /* 0x000128000c1e1b00 */
[----:B------:R-:W5:Y:S01]  /*07c0*/  @!P3 LDG.E.64 R28, desc[UR8][R14.64] ;  /* 0x000000080e1cb981 */ /* 0x000f62000c1e1b00 */
[----:B------:R-:W1:Y:S01]  /*07d0*/  S2UR UR6, SR_CgaCtaId ;  /* 0x00000000000679c3 */ /* 0x000e620000008800 */
[----:B------:R-:W-:Y:S01]  /*07e0*/  UMOV UR5, 0x400 ;  /* 0x0000040000057882 */ /* 0x000fe20000000000 */
[----:B------:R-:W-:Y:S01]  /*07f0*/  ISETP.NE.AND P2, PT, R32, RZ, PT ;  /* 0x000000ff2000720c */ /* 0x000fe20003f45270 */
[----:B------:R-:W0:Y:S01]  /*0800*/  S2R R8, SR_LANEID ;  /* 0x0000000000087919 */ /* 0x000e220000000000 */
[----:B------:R-:W-:Y:S01]  /*0810*/  BSSY B0, `(.L_x_2042) ;  /* 0x0000056000007945 */ /* 0x000fe20003800000 */
[----:B-1----:R-:W-:Y:S01]  /*0820*/  ULEA UR5, UR6, UR5, 0x18 ;  /* 0x0000000506057291 */ /* 0x002fe2000f8ec03f */
        /* <DEDUP_REMOVED lines=9> */
[----:B------:R-:W-:Y:S01]  /*08c0*/  FADD.FTZ R17, RZ, R17 ;  /* 0x00000011ff117221 */ /* 0x000fe20000010000 */
[----:B----4-:R-:W-:Y:S01]  /*08d0*/  FMUL.FTZ R11, R27, R27 ;  /* 0x0000001b1b0b7220 */ /* 0x010fe20000410000 */
[----:B------:R-:W-:Y:S01]  /*08e0*/  FADD.FTZ R9, R9, R12 ;  /* 0x0000000c09097221 */ /* 0x000fe20000010000 */
[C---:B------:R-:W-:Y:S01]  /*08f0*/  FADD.FTZ R12, R26.reuse, R27 ;  /* 0x0000001b1a0c7221 */ /* 0x040fe20000010000 */
[----:B------:R-:W-:Y:S01]  /*0900*/  FADD.FTZ R10, R17, R10 ;  /* 0x0000000a110a7221 */ /* 0x000fe20000010000 */
[----:B------:R-:W-:Y:S01]  /*0910*/  FFMA.FTZ R11, R26, R26, R11 ;  /* 0x0000001a1a0b7223 */ /* 0x000fe2000001000b */
[----:B-----5:R-:W-:Y:S01]  /*0920*/  FMUL.FTZ R13, R29, R29 ;  /* 0x0000001d1d0d7220 */ /* 0x020fe20000410000 */
[----:B------:R-:W-:Y:S01]  /*0930*/  FADD.FTZ R9, R9, R12 ;  /* 0x0000000c09097221 */ /* 0x000fe20000010000 */
[----:B------:R-:W-:Y:S01]  /*0940*/  FADD.FTZ R22, R28, R29 ;  /* 0x0000001d1c167221 */ /* 0x000fe20000010000 */
[----:B------:R-:W-:Y:S01]  /*0950*/  FADD.FTZ R10, R10, R11 ;  /* 0x0000000b0a0a7221 */ /* 0x000fe20000010000 */
[----:B------:R-:W-:Y:S01]  /*0960*/  FFMA.FTZ R13, R28, R28, R13 ;  /* 0x0000001c1c0d7223 */ /* 0x000fe2000001000d */
[----:B------:R-:W-:Y:S01]  /*0970*/  SHF.R.S32.HI R11, RZ, 0x1f, R32 ;  /* 0x0000001fff0b7819 */ /* 0x000fe20000011420 */
[----:B------:R-:W-:-:S02]  /*0980*/  FADD.FTZ R22, R9, R22 ;  /* 0x0000001609167221 */ /* 0x000fc40000010000 */
[----:B------:R-:W-:Y:S01]  /*0990*/  FADD.FTZ R23, R10, R13 ;  /* 0x0000000d0a177221 */ /* 0x000fe20000010000 */
[----:B------:R-:W-:Y:S02]  /*09a0*/  LEA.HI R11, R11, R32, RZ, 0x5 ;  /* 0x000000200b0b7211 */ /* 0x000fe400078f28ff */
[----:B------:R-:W0:Y:S02]  /*09b0*/  SHFL.DOWN PT, R9, R22, 0x1, 0x1f ;  /* 0x08201f0016097f89 */ /* 0x000e2400000e0000 */
[----:B------:R-:W-:Y:S02]  /*09c0*/  SHF.R.S32.HI R11, RZ, 0x5, R11 ;  /* 0x00000005ff0b7819 */ /* 0x000fe4000001140b */
[----:B------:R-:W1:Y:S02]  /*09d0*/  SHFL.DOWN PT, R10, R23, 0x1, 0x1f ;  /* 0x08201f00170a7f89 */ /* 0x000e6400000e0000 */
        /* <DEDUP_REMOVED lines=31> */
[----:B0-----:R-:W0:Y:S01]  /*0bd0*/  LDS.128 R8, [UR5+0x30] ;  /* 0x00003005ff087984 */ /* 0x001e220008000c00 */
        /* <DEDUP_REMOVED lines=11> */
[----:B------:R-:W-:Y:S01]  /*0c90*/  FADD.FTZ R8, R8, R11 ;  /* 0x0000000b08087221 */ /* 0x000fe20000010000 */
[----:B------:R-:W0:Y:S02]  /*0ca0*/  LDS.128 R20, [UR5+0x60] ;  /* 0x00006005ff147984 */ /* 0x000e240008000c00 */
        /* <DEDUP_REMOVED lines=12> */
.L_x_2043:
[----:B------:R-:W-:Y:S05]  /*0d70*/  BSYNC B0 ;  /* 0x0000000000007941 */ /* 0x000fea0003800000 */
.L_x_2042:
        /* <DEDUP_REMOVED lines=9> */
[----:B0-----:R-:W0:Y:S02]  /*0e10*/  LDC.64 R10, c[0x0][0x248] ;  /* 0x00009200ff0a7b82 */ /* 0x001e240000000a00 */
[----:B------:R-:W-:-:S06]  /*0e20*/  SEL R19, R19, 0xffffffff, !P1 ;  /* 0xffffffff13137807 */ /* 0x000fcc0004800000 */
[----:B------:R-:W3:Y:S01]  /*0e30*/  LDC.64 R8, c[0x0][0x240] ;  /* 0x00009000ff087b82 */ /* 0x000ee20000000a00 */
[----:B-1----:R-:W-:-:S04]  /*0e40*/  IMAD R12, R17, R14, RZ ;  /* 0x0000000e110c7224 */ /* 0x002fc800078e02ff */
[----:B------:R-:W-:-:S05]  /*0e50*/  IMAD R13, R12, R18, RZ ;  /* 0x000000120c0d7224 */ /* 0x000fca00078e02ff */
[----:B------:R-:W-:Y:S02]  /*0e60*/  SHF.L.U32 R13, R13, 0x1, RZ ;  /* 0x000000010d0d7819 */ /* 0x000fe400000006ff */
[----:B--2---:R-:W-:-:S03]  /*0e70*/  IADD3 R21, R12, R15, RZ ;  /* 0x0000000f0c157210 */ /* 0x004fc60007ffe0ff */
[----:B0-----:R-:W-:-:S04]  /*0e80*/  IMAD.WIDE R10, R13, 0x4, R10 ;  /* 0x000000040d0a7825 */ /* 0x001fc800078e020a */
[----:B------:R-:W-:-:S04]  /*0e90*/  IMAD R13, R14, UR7, R15 ;  /* 0x000000070e0d7c24 */ /* 0x000fc8000f8e020f */
[----:B------:R-:W-:-:S04]  /*0ea0*/  IMAD.WIDE.U32 R12, R13, 0x8, R10 ;  /* 0x000000080d0c7825 */ /* 0x000fc800078e000a */
[----:B---3--:R-:W-:Y:S01]  /*0eb0*/  IMAD.WIDE.U32 R10, R21, 0x4, R8 ;  /* 0x00000004150a7825 */ /* 0x008fe200078e0008 */
        /* <DEDUP_REMOVED lines=10> */
.L_x_2046:
[----:B-1----:R-:W2:Y:S04]  /*0f60*/  LDG.E.STRONG.GPU R10, desc[UR8][R8.64] ;  /* 0x00000008080a7981 */ /* 0x002ea8000c1ef900 */
[----:B--2---:R-:W-:Y:S01]  /*0f70*/  CCTL.IVALL ;  /* 0x00000000ff00798f */ /* 0x004fe20002000000 */
[----:B------:R-:W-:Y:S05]  /*0f80*/  YIELD ;  /* 0x0000000000007946 */ /* 0x000fea0003800000 */
[----:B------:R-:W-:-:S13]  /*0f90*/  ISETP.NE.AND P1, PT, R10, R21, PT ;  /* 0x000000150a00720c */ /* 0x000fda0003f25270 */
[----:B------:R-:W-:Y:S05]  /*0fa0*/  @P1 BRA `(.L_x_2046) ;  /* 0xfffffffc00ec1947 */ /* 0x000fea000383ffff */
.L_x_2045:
[----:B------:R-:W-:Y:S01]  /*0fb0*/  ISETP.NE.AND P1, PT, R18, RZ, PT ;  /* 0x000000ff1200720c */ /* 0x000fe20003f25270 */
[----:B------:R-:W-:Y:S05]  /*0fc0*/  WARPSYNC.ALL ;  /* 0x0000000000007948 */ /* 0x000fea0003800000 */
[----:B------:R-:W-:Y:S07]  /*0fd0*/  BAR.SYNC.DEFER_BLOCKING 0x0 ;  /* 0x0000000000007b1d */ /* 0x000fee0000010000 */
[----:B------:R-:W-:Y:S05]  /*0fe0*/  @!P1 BRA `(.L_x_2044) ;  /* 0x0000000400e89947 */ /* 0x000fea0003800000 */
[----:B------:R-:W-:Y:S01]  /*0ff0*/  IADD3 R8, R18, -0x1, RZ ;  /* 0xffffffff12087810 */ /* 0x000fe20007ffe0ff */
[----:B-1----:R-:W-:-:S03]  /*1000*/  HFMA2.MMA R19, -RZ, RZ, 0, 0 ;  /* 0x00000000ff137435 */ /* 0x002fc600000001ff */
[----:B------:R-:W-:-:S13]  /*1010*/  ISETP.GE.U32.AND P1, PT, R8, 0x3, PT ;  /* 0x000000030800780c */ /* 0x000fda0003f26070 */
[----:B------:R-:W-:Y:S05]  /*1020*/  @!P1 BRA `(.L_x_2047) ;  /* 0x0000000400089947 */ /* 0x000fea0003800000 */
[----:B------:R-:W-:Y:S02]  /*1030*/  LOP3.LUT R9, R18, 0x3, RZ, 0xc0, !PT ;  /* 0x0000000312097812 */ /* 0x000fe400078ec0ff */
[----:B------:R-:W-:Y:S02]  /*1040*/  MOV R19, RZ ;  /* 0x000000ff00137202 */ /* 0x000fe40000000f00 */
[----:B------:R-:W-:-:S07]  /*1050*/  IADD3 R20, -R9, R18, RZ ;  /* 0x0000001209147210 */ /* 0x000fce0007ffe1ff */
.L_x_2048:
[C---:B------:R-:W-:Y:S02]  /*1060*/  ISETP.EQ.OR P4, PT, R19.reuse, UR7, P2 ;  /* 0x0000000713007c0c */ /* 0x040fe40009782670 */
[C---:B------:R-:W-:Y:S02]  /*1070*/  IADD3 R10, R19.reuse, 0x1, RZ ;  /* 0x00000001130a7810 */ /* 0x040fe40007ffe0ff */
[----:B------:R-:W-:Y:S02]  /*1080*/  IADD3 R17, R19, 0x2, RZ ;  /* 0x0000000213117810 */ /* 0x000fe40007ffe0ff */
[----:B------:R-:W-:Y:S02]  /*1090*/  ISETP.EQ.OR P5, PT, R10, UR7, P2 ;  /* 0x000000070a007c0c */ /* 0x000fe400097a2670 */
[----:B------:R-:W-:-:S05]  /*10a0*/  ISETP.EQ.OR P3, PT, R17, UR7, P2 ;  /* 0x0000000711007c0c */ /* 0x000fca0009762670 */
[----:B------:R-:W1:Y:S01]  /*10b0*/  @!P4 S2R R13, SR_CTAID.Y ;  /* 0x00000000000dc919 */ /* 0x000e620000002600 */
[----:B------:R-:W2:Y:S01]  /*10c0*/  @!P4 LDC R12, c[0x0][0x10] ;  /* 0x00000400ff0ccb82 */ /* 0x000ea20000000800 */
[----:B0-----:R-:W-:-:S04]  /*10d0*/  @!P4 LOP3.LUT R11, R4, 0x1, RZ, 0xc0, !PT ;  /* 0x00000001040bc812 */ /* 0x001fc800078ec0ff */
[----:B------:R-:W0:Y:S01]  /*10e0*/  @!P5 S2R R21, SR_CTAID.Y ;  /* 0x000000000015d919 */ /* 0x000e220000002600 */
[----:B------:R-:W-:Y:S02]  /*10f0*/  @!P5 LOP3.LUT R14, R4, 0x1, RZ, 0xc0, !PT ;  /* 0x00000001040ed812 */ /* 0x000fe400078ec0ff */
[----:B------:R-:W0:Y:S08]  /*1100*/  @!P5 LDC R33, c[0x0][0x10] ;  /* 0x00000400ff21db82 */ /* 0x000e300000000800 */
[----:B------:R-:W3:Y:S01]  /*1110*/  @!P4 LDC.64 R8, c[0x0][0x248] ;  /* 0x00009200ff08cb82 */ /* 0x000ee20000000a00 */
[----:B--2---:R-:W-:-:S07]  /*1120*/  @!P4 IMAD R11, R12, R11, RZ ;  /* 0x0000000b0c0bc224 */ /* 0x004fce00078e02ff */
[----:B------:R-:W2:Y:S01]  /*1130*/  @!P3 LDC R15, c[0x0][0x10] ;  /* 0x00000400ff0fbb82 */ /* 0x000ea20000000800 */
[----:B------:R-:W-:Y:S02]  /*1140*/  @!P4 IMAD R11, R11, R18, RZ ;  /* 0x000000120b0bc224 */ /* 0x000fe400078e02ff */
[----:B-1----:R-:W-:Y:S02]  /*1150*/  @!P4 IMAD R13, R12, R19, R13 ;  /* 0x000000130c0dc224 */ /* 0x002fe400078e020d */
[----:B------:R-:W2:Y:S01]  /*1160*/  @!P3 S2R R12, SR_CTAID.Y ;  /* 0x00000000000cb919 */ /* 0x000ea20000002600 */
[----:B------:R-:W-:Y:S01]  /*1170*/  @!P4 SHF.L.U32 R11, R11, 0x1, RZ ;  /* 0x000000010b0bc819 */ /* 0x000fe200000006ff */
[----:B0-----:R-:W-:Y:S02]  /*1180*/  @!P5 IMAD R21, R10, R33, R21 ;  /* 0x000000210a15d224 */ /* 0x001fe400078e0215 */
[----:B------:R-:W-:Y:S01]  /*1190*/  @!P5 IMAD R33, R33, R14, RZ ;  /* 0x0000000e2121d224 */ /* 0x000fe200078e02ff */
[----:B------:R-:W-:Y:S01]  /*11a0*/  @!P3 LOP3.LUT R14, R4, 0x1, RZ, 0xc0, !PT ;  /* 0x00000001040eb812 */ /* 0x000fe200078ec0ff */
[----:B---3--:R-:W-:-:S02]  /*11b0*/  @!P4 IMAD.WIDE R8, R11, 0x4, R8 ;  /* 0x000000040b08c825 */ /* 0x008fc400078e0208 */
[----:B------:R-:W0:Y:S02]  /*11c0*/  @!P5 LDC.64 R10, c[0x0][0x248] ;  /* 0x00009200ff0adb82 */ /* 0x000e240000000a00 */
[----:B------:R-:W-:Y:S02]  /*11d0*/  @!P5 IMAD R33, R33, R18, RZ ;  /* 0x000000122121d224 */ /* 0x000fe400078e02ff */
[----:B------:R-:W-:-:S03]  /*11e0*/  @!P4 IMAD.WIDE.U32 R8, R13, 0x8, R8 ;  /* 0x000000080d08c825 */ /* 0x000fc600078e0008 */
[----:B------:R-:W-:-:S03]  /*11f0*/  @!P5 SHF.L.U32 R33, R33, 0x1, RZ ;  /* 0x000000012121d819 */ /* 0x000fc600000006ff */
[----:B------:R-:W3:Y:S01]  /*1200*/  @!P4 LDG.E.64 R8, desc[UR8][R8.64] ;  /* 0x000000080808c981 */ /* 0x000ee2000c1e1b00 */
[----:B--2---:R-:W-:Y:S02]  /*1210*/  @!P3 IMAD R17, R17, R15, R12 ;  /* 0x0000000f1111b224 */ /* 0x004fe400078e020c */
[----:B------:R-:W-:Y:S01]  /*1220*/  @!P3 IMAD R15, R15, R14, RZ ;  /* 0x0000000e0f0fb224 */ /* 0x000fe200078e02ff */
[----:B------:R-:W-:Y:S01]  /*1230*/  IADD3 R14, R19, 0x3, RZ ;  /* 0x00000003130e7810 */ /* 0x000fe20007ffe0ff */
[----:B------:R-:W1:Y:S01]  /*1240*/  @!P3 LDC.64 R12, c[0x0][0x248] ;  /* 0x00009200ff0cbb82 */ /* 0x000e620000000a00 */
[----:B0-----:R-:W-:Y:S02]  /*1250*/  @!P5 IMAD.WIDE R10, R33, 0x4, R10 ;  /* 0x00000004210ad825 */ /* 0x001fe400078e020a */
[----:B------:R-:W-:Y:S02]  /*1260*/  ISETP.EQ.OR P1, PT, R14, UR7, P2 ;  /* 0x000000070e007c0c */ /* 0x000fe40009722670 */
[----:B------:R-:W-:-:S02]  /*1270*/  @!P3 IMAD R16, R15, R18, RZ ;  /* 0x000000120f10b224 */ /* 0x000fc400078e02ff */
[----:B------:R-:W-:-:S03]  /*1280*/  @!P5 IMAD.WIDE.U32 R10, R21, 0x8, R10 ;  /* 0x00000008150ad825 */ /* 0x000fc600078e000a */
[----:B------:R-:W-:-:S03]  /*1290*/  @!P3 SHF.L.U32 R21, R16, 0x1, RZ ;  /* 0x000000011015b819 */ /* 0x000fc600000006ff */
[----:B------:R-:W2:Y:S03]  /*12a0*/  @!P5 LDG.E.64 R10, desc[UR8][R10.64] ;  /* 0x000000080a0ad981 */ /* 0x000ea6000c1e1b00 */
[----:B------:R-:W0:Y:S01]  /*12b0*/  @!P1 S2R R15, SR_CTAID.Y ;  /* 0x00000000000f9919 */ /* 0x000e220000002600 */
[----:B-1----:R-:W-:Y:S02]  /*12c0*/  @!P3 IMAD.WIDE R12, R21, 0x4, R12 ;  /* 0x00000004150cb825 */ /* 0x002fe400078e020c */
[----:B------:R-:W0:Y:S02]  /*12d0*/  @!P1 LDC R21, c[0x0][0x10] ;  /* 0x00000400ff159b82 */ /* 0x000e240000000800 */
[----:B------:R-:W-:Y:S01]  /*12e0*/  @!P3 IMAD.WIDE.U32 R16, R17, 0x8, R12 ;  /* 0x000000081110b825 */ /* 0x000fe200078e000c */
[----:B------:R-:W-:-:S03]  /*12f0*/  @!P1 LOP3.LUT R12, R4, 0x1, RZ, 0xc0, !PT ;  /* 0x00000001040c9812 */ /* 0x000fc600078ec0ff */
[----:B0-----:R-:W-:Y:S02]  /*1300*/  @!P1 IMAD R15, R14, R21, R15 ;  /* 0x000000150e0f9224 */ /* 0x001fe400078e020f */
[----:B------:R-:W-:Y:S02]  /*1310*/  @!P1 IMAD R21, R21, R12, RZ ;  /* 0x0000000c15159224 */ /* 0x000fe400078e02ff */
[----:B------:R-:W0:Y:S02]  /*1320*/  @!P1 LDC.64 R12, c[0x0][0x248] ;  /* 0x00009200ff0c9b82 */ /* 0x000e240000000a00 */
[----:B------:R-:W-:-:S05]  /*1330*/  @!P1 IMAD R21, R21, R18, RZ ;  /* 0x0000001215159224 */ /* 0x000fca00078e02ff */
[----:B------:R-:W-:-:S05]  /*1340*/  @!P1 SHF.L.U32 R21, R21, 0x1, RZ ;  /* 0x0000000115159819 */ /* 0x000fca00000006ff */
[----:B0-----:R-:W-:-:S04]  /*1350*/  @!P1 IMAD.WIDE R12, R21, 0x4, R12 ;  /* 0x00000004150c9825 */ /* 0x001fc800078e020c */
[----:B------:R-:W-:Y:S02]  /*1360*/  @!P1 IMAD.WIDE.U32 R14, R15, 0x8, R12 ;  /* 0x000000080f0e9825 */ /* 0x000fe400078e000c */
[----:B------:R-:W4:Y:S04]  /*1370*/  @!P3 LDG.E.64 R12, desc[UR8][R16.64] ;  /* 0x00000008100cb981 */ /* 0x000f28000c1e1b00 */
[----:B------:R-:W5:Y:S01]  /*1380*/  @!P1 LDG.E.64 R14, desc[UR8][R14.64] ;  /* 0x000000080e0e9981 */ /* 0x000f62000c1e1b00 */
[----:B------:R-:W-:Y:S02]  /*1390*/  IADD3 R20, R20, -0x4, RZ ;  /* 0xfffffffc14147810 */ /* 0x000fe40007ffe0ff */
[----:B------:R-:W-:Y:S01]  /*13a0*/  IADD3 R19, R19, 0x4, RZ ;  /* 0x0000000413137810 */ /* 0x000fe20007ffe0ff */
[----:B---3--:R-:W-:Y:S01]  /*13b0*/  @!P4 FADD.FTZ R22, R22, R8 ;  /* 0x000000081616c221 */ /* 0x008fe20000010000 */
[----:B------:R-:W-:Y:S01]  /*13c0*/  @!P4 FADD.FTZ R23, R23, R9 ;  /* 0x000000091717c221 */ /* 0x000fe20000010000 */
[----:B------:R-:W-:-:S02]  /*13d0*/  ISETP.NE.AND P4, PT, R20, RZ, PT ;  /* 0x000000ff1400720c */ /* 0x000fc40003f85270 */
[----:B--2---:R-:W-:Y:S01]  /*13e0*/  @!P5 FADD.FTZ R22, R22, R10 ;  /* 0x0000000a1616d221 */ /* 0x004fe20000010000 */
[----:B------:R-:W-:-:S03]  /*13f0*/  @!P5 FADD.FTZ R23, R23, R11 ;  /* 0x0000000b1717d221 */ /* 0x000fc60000010000 */
[----:B----4-:R-:W-:Y:S01]  /*1400*/  @!P3 FADD.FTZ R22, R22, R12 ;  /* 0x0000000c1616b221 */ /* 0x010fe20000010000 */
[----:B------:R-:W-:-:S03]  /*1410*/  @!P3 FADD.FTZ R23, R23, R13 ;  /* 0x0000000d1717b221 */ /* 0x000fc60000010000 */
[----:B-----5:R-:W-:Y:S01]  /*1420*/  @!P1 FADD.FTZ R22, R22, R14 ;  /* 0x0000000e16169221 */ /* 0x020fe20000010000 */
[----:B------:R-:W-:Y:S02]  /*1430*/  @!P1 FADD.FTZ R23, R23, R15 ;  /* 0x0000000f17179221 */ /* 0x000fe40000010000 */
[----:B------:R-:W-:Y:S05]  /*1440*/  @P4 BRA `(.L_x_2048) ;  /* 0xfffffffc00044947 */ /* 0x000fea000383ffff */
.L_x_2047:
        /* <DEDUP_REMOVED lines=8> */
[----:B0-----:R-:W-:Y:S01]  /*14d0*/  LOP3.LUT R11, R4, 0x1, RZ, 0xc0, !PT ;  /* 0x00000001040b7812 */ /* 0x001fe200078ec0ff */
[----:B------:R-:W-:-:S04]  /*14e0*/  ULDC UR5, c[0x0][0x10] ;  /* 0x0000040000057ab9 */ /* 0x000fc80000000800 */
[----:B------:R-:W-:-:S04]  /*14f0*/  IMAD R11, R11, UR5, RZ ;  /* 0x000000050b0b7c24 */ /* 0x000fc8000f8e02ff */
[----:B------:R-:W-:-:S05]  /*1500*/  IMAD R11, R11, R18, RZ ;  /* 0x000000120b0b7224 */ /* 0x000fca00078e02ff */
[----:B------:R-:W-:-:S05]  /*1510*/  SHF.L.U32 R11, R11, 0x1, RZ ;  /* 0x000000010b0b7819 */ /* 0x000fca00000006ff */
[----:B--2---:R-:W-:-:S04]  /*1520*/  IMAD.WIDE R8, R11, 0x4, R8 ;  /* 0x000000040b087825 */ /* 0x004fc800078e0208 */
[----:B-1----:R-:W-:-:S04]  /*1530*/  IMAD R11, R19, UR5, R12 ;  /* 0x00000005130b7c24 */ /* 0x002fc8000f8e020c */
[----:B------:R-:W-:-:S06]  /*1540*/  IMAD.WIDE.U32 R8, R11, 0x8, R8 ;  /* 0x000000080b087825 */ /* 0x000fcc00078e0008 */
[----:B------:R-:W2:Y:S02]  /*1550*/  LDG.E.64 R8, desc[UR8][R8.64] ;  /* 0x0000000808087981 */ /* 0x000ea4000c1e1b00 */
[----:B--2---:R-:W-:Y:S01]  /*1560*/  FADD.FTZ R22, R22, R8 ;  /* 0x0000000816167221 */ /* 0x004fe20000010000 */
[----:B------:R-:W-:-:S07]  /*1570*/  FADD.FTZ R23, R23, R9 ;  /* 0x0000000917177221 */ /* 0x000fce0000010000 */
.L_x_2050:
[----:B------:R-:W-:Y:S05]  /*1580*/  BSYNC B0 ;  /* 0x0000000000007941 */ /* 0x000fea0003800000 */
.L_x_2049:
[----:B------:R-:W-:Y:S05]  /*1590*/  @!P3 BRA `(.L_x_2044) ;  /* 0x00000000007cb947 */ /* 0x000fea0003800000 */
[C---:B------:R-:W-:Y:S02]  /*15a0*/  IADD3 R14, R19.reuse, 0x1, RZ ;  /* 0x00000001130e7810 */ /* 0x040fe40007ffe0ff */
[----:B------:R-:W-:Y:S02]  /*15b0*/  IADD3 R19, R19, 0x2, RZ ;  /* 0x0000000213137810 */ /* 0x000fe40007ffe0ff */
[----:B------:R-:W-:Y:S02]  /*15c0*/  ISETP.EQ.OR P3, PT, R14, UR7, P2 ;  /* 0x000000070e007c0c */ /* 0x000fe40009762670 */
[----:B------:R-:W-:-:S04]  /*15d0*/  ISETP.EQ.OR P1, PT, R19, UR7, P2 ;  /* 0x0000000713007c0c */ /* 0x000fc80009722670 */
[----:B------:R-:W-:-:S07]  /*15e0*/  ISETP.EQ.OR P1, PT, R10, 0x2, P1 ;  /* 0x000000020a00780c */ /* 0x000fce0000f22670 */
[----:B------:R-:W1:Y:S01]  /*15f0*/  @!P3 LDC R16, c[0x0][0x10] ;  /* 0x00000400ff10bb82 */ /* 0x000e620000000800 */
[----:B------:R-:W2:Y:S01]  /*1600*/  @!P3 S2R R15, SR_CTAID.Y ;  /* 0x00000000000fb919 */ /* 0x000ea20000002600 */
[----:B------:R-:W-:-:S04]  /*1610*/  @!P3 LOP3.LUT R17, R4, 0x1, RZ, 0xc0, !PT ;  /* 0x000000010411b812 */ /* 0x000fc800078ec0ff */
[----:B------:R-:W3:Y:S01]  /*1620*/  @!P1 S2R R12, SR_CTAID.Y ;  /* 0x00000000000c9919 */ /* 0x000ee20000002600 */
[----:B------:R-:W-:Y:S01]  /*1630*/  @!P1 LOP3.LUT R20, R4, 0x1, RZ, 0xc0, !PT ;  /* 0x0000000104149812 */ /* 0x000fe200078ec0ff */
[----:B------:R-:W4:Y:S08]  /*1640*/  @!P1 LDC R13, c[0x0][0x10] ;  /* 0x00000400ff0d9b82 */ /* 0x000f300000000800 */
[----:B0-----:R-:W0:Y:S08]  /*1650*/  @!P3 LDC.64 R10, c[0x0][0x248] ;  /* 0x00009200ff0abb82 */ /* 0x001e300000000a00 */
[----:B------:R-:W5:Y:S01]  /*1660*/  @!P1 LDC.64 R8, c[0x0][0x248] ;  /* 0x00009200ff089b82 */ /* 0x000f620000000a00 */
[----:B-1----:R-:W-:-:S04]  /*1670*/  @!P3 IMAD R17, R16, R17, RZ ;  /* 0x000000111011b224 */ /* 0x002fc800078e02ff */
[----:B------:R-:W-:Y:S02]  /*1680*/  @!P3 IMAD R17, R17, R18, RZ ;  /* 0x000000121111b224 */ /* 0x000fe400078e02ff */
[----:B----4-:R-:W-:-:S03]  /*1690*/  @!P1 IMAD R21, R13, R20, RZ ;  /* 0x000000140d159224 */ /* 0x010fc600078e02ff */
[----:B------:R-:W-:Y:S01]  /*16a0*/  @!P3 SHF.L.U32 R17, R17, 0x1, RZ ;  /* 0x000000011111b819 */ /* 0x000fe200000006ff */
[----:B--2---:R-:W-:Y:S02]  /*16b0*/  @!P3 IMAD R15, R14, R16, R15 ;  /* 0x000000100e0fb224 */ /* 0x004fe400078e020f */
[----:B------:R-:W-:Y:S02]  /*16c0*/  @!P1 IMAD R21, R21, R18, RZ ;  /* 0x0000001215159224 */ /* 0x000fe400078e02ff */
[----:B---3--:R-:W-:Y:S02]  /*16d0*/  @!P1 IMAD R13, R19, R13, R12 ;  /* 0x0000000d130d9224 */ /* 0x008fe400078e020c */
[----:B0-----:R-:W-:Y:S01]  /*16e0*/  @!P3 IMAD.WIDE R10, R17, 0x4, R10 ;  /* 0x00000004110ab825 */ /* 0x001fe200078e020a */
[----:B------:R-:W-:-:S03]  /*16f0*/  @!P1 SHF.L.U32 R21, R21, 0x1, RZ ;  /* 0x0000000115159819 */ /* 0x000fc600000006ff */
[----:B------:R-:W-:-:S04]  /*1700*/  @!P3 IMAD.WIDE.U32 R10, R15, 0x8, R10 ;  /* 0x000000080f0ab825 */ /* 0x000fc800078e000a */
[----:B-----5:R-:W-:Y:S02]  /*1710*/  @!P1 IMAD.WIDE R8, R21, 0x4, R8 ;  /* 0x0000000415089825 */ /* 0x020fe400078e0208 */
[----:B------:R-:W2:Y:S02]  /*1720*/  @!P3 LDG.E.64 R10, desc[UR8][R10.64] ;  /* 0x000000080a0ab981 */ /* 0x000ea4000c1e1b00 */
[----:B------:R-:W-:-:S06]  /*1730*/  @!P1 IMAD.WIDE.U32 R8, R13, 0x8, R8 ;  /* 0x000000080d089825 */ /* 0x000fcc00078e0008 */
[----:B------:R-:W3:Y:S01]  /*1740*/  @!P1 LDG.E.64 R8, desc[UR8][R8.64] ;  /* 0x0000000808089981 */ /* 0x000ee2000c1e1b00 */
[----:B--2---:R-:W-:Y:S01]  /*1750*/  @!P3 FADD.FTZ R22, R22, R10 ;  /* 0x0000000a1616b221 */ /* 0x004fe20000010000 */
[----:B------:R-:W-:-:S03]  /*1760*/  @!P3 FADD.FTZ R23, R23, R11 ;  /* 0x0000000b1717b221 */ /* 0x000fc60000010000 */
[----:B---3--:R-:W-:Y:S01]  /*1770*/  @!P1 FADD.FTZ R22, R22, R8 ;  /* 0x0000000816169221 */ /* 0x008fe20000010000 */
[----:B------:R-:W-:-:S07]  /*1780*/  @!P1 FADD.FTZ R23, R23, R9 ;  /* 0x0000000917179221 */ /* 0x000fce0000010000 */
.L_x_2044:
[----:B------:R-:W-:Y:S01]  /*1790*/  ULDC.64 UR10, c[0x0][0x218] ;  /* 0x00008600000a7ab9 */ /* 0x000fe20000000a00 */
[C---:B------:R-:W-:Y:S01]  /*17a0*/  LOP3.LUT P1, RZ, R32.reuse, UR7, RZ, 0xfc, !PT ;  /* 0x0000000720ff7c12 */ /* 0x040fe2000f82fcff */
[----:B------:R-:W2:Y:S01]  /*17b0*/  S2UR UR6, SR_CgaCtaId ;  /* 0x00000000000679c3 */ /* 0x000ea20000008800 */
[----:B------:R-:W-:Y:S01]  /*17c0*/  ISETP.EQ.U32.AND P3, PT, RZ, UR10, PT ;  /* 0x0000000aff007c0c */ /* 0x000fe2000bf62070 */
[----:B------:R-:W-:Y:S01]  /*17d0*/  IMAD.WIDE.U32 R8, R32, -0x55555555, RZ ;  /* 0xaaaaaaab20087825 */ /* 0x000fe200078e00ff */
[----:B------:R-:W-:Y:S02]  /*17e0*/  UMOV UR5, 0x400 ;  /* 0x0000040000057882 */ /* 0x000fe40000000000 */
[----:B------:R-:W-:Y:S01]  /*17f0*/  ISETP.EQ.OR.EX P1, PT, RZ, UR11, P1, P3 ;  /* 0x0000000bff007c0c */ /* 0x000fe20008f22730 */
[----:B------:R-:W-:Y:S01]  /*1800*/  ULDC.64 UR10, c[0x0][0x278] ;  /* 0x00009e00000a7ab9 */ /* 0x000fe20000000a00 */
[----:B------:R-:W-:Y:S01]  /*1810*/  SHF.R.U32.HI R9, RZ, 0x2, R9 ;  /* 0x00000002ff097819 */ /* 0x000fe20000011609 */
[----:B01----:R-:W0:Y:S04]  /*1820*/  LDC.64 R10, c[0x0][0x228] ;  /* 0x00008a00ff0a7b82 */ /* 0x003e280000000a00 */
        /* <DEDUP_REMOVED lines=8> */
[----:B------:R-:W-:Y:S01]  /*18b0*/  @!P1 FMUL.FTZ R8, R22, UR6 ;  /* 0x0000000616089c20 */ /* 0x000fe20008410000 */
[C---:B0-----:R-:W-:Y:S02]  /*18c0*/  IMAD.WIDE R10, R17.reuse, 0x4, R10 ;  /* 0x00000004110a7825 */ /* 0x041fe400078e020a */
[----:B------:R-:W-:Y:S02]  /*18d0*/  @!P2 STS.64 [UR5+0x78], R22 ;  /* 0x00007816ff00a988 */ /* 0x000fe40008000a05 */
[----:B-1----:R-:W-:-:S04]  /*18e0*/  IMAD.WIDE R12, R17, 0x4, R12 ;  /* 0x00000004110c7825 */ /* 0x002fc800078e020c */
[----:B---3--:R-:W-:-:S05]  /*18f0*/  @!P1 IMAD.WIDE R14, R5, 0x8, R14 ;  /* 0x00000008050e9825 */ /* 0x008fca00078e020e */
[----:B------:R0:W-:Y:S01]  /*1900*/  @!P1 STG.E.64 desc[UR8][R14.64], R8 ;  /* 0x000000080e009986 */ /* 0x0001e2000c101b08 */
[----:B------:R-:W-:Y:S06]  /*1910*/  BAR.SYNC.DEFER_BLOCKING 0x0 ;  /* 0x0000000000007b1d */ /* 0x000fec0000010000 */
[----:B------:R-:W2:Y:S04]  /*1920*/  LDG.E.64 R10, desc[UR8][R10.64] ;  /* 0x000000080a0a7981 */ /* 0x000ea8000c1e1b00 */
[----:B------:R-:W2:Y:S01]  /*1930*/  LDG.E.64 R12, desc[UR8][R12.64] ;  /* 0x000000080c0c7981 */ /* 0x000ea2000c1e1b00 */
[----:B0-----:R-:W-:-:S02]  /*1940*/  MOV R8, 0x3f800000 ;  /* 0x3f80000000087802 */ /* 0x001fc40000000f00 */
[----:B------:R-:W-:Y:S01]  /*1950*/  IADD3 R18, R30, 0xc0, RZ ;  /* 0x000000c01e127810 */ /* 0x000fe20007ffe0ff */
[----:B------:R-:W0:Y:S01]  /*1960*/  LDS.64 R16, [UR5+0x78] ;  /* 0x00007805ff107984 */ /* 0x000e220008000a00 */
[----:B------:R-:W-:Y:S01]  /*1970*/  ULDC.U8 UR5, c[0x0][0x28c] ;  /* 0x0000a30000057ab9 */ /* 0x000fe20000000000 */
[----:B------:R-:W-:Y:S02]  /*1980*/  ISETP.GE.U32.AND P2, PT, R2, UR10, PT ;  /* 0x0000000a02007c0c */ /* 0x000fe4000bf46070 */
[----:B------:R-:W-:Y:S02]  /*1990*/  ISETP.NE.AND P4, PT, RZ, UR5, PT ;  /* 0x00000005ff007c0c */ /* 0x000fe4000bf85270 */
[----:B------:R-:W-:Y:S02]  /*19a0*/  SHF.R.S32.HI R20, RZ, 0x1f, R18 ;  /* 0x0000001fff147819 */ /* 0x000fe40000011412 */
[----:B------:R-:W-:-:S04]  /*19b0*/  ISETP.GE.AND.EX P2, PT, R3, UR11, PT, P2 ;  /* 0x0000000b03007c0c */ /* 0x000fc8000bf46320 */
[----:B------:R-:W-:Y:S01]  /*19c0*/  ISETP.GT.U32.OR P2, PT, R32, 0x17f, P2 ;  /* 0x0000017f2000780c */ /* 0x000fe20001744470 */
[----:B0-----:R-:W-:-:S04]  /*19d0*/  FMUL.FTZ R16, R16, UR6 ;  /* 0x0000000610107c20 */ /* 0x001fc80008410000 */
[C---:B------:R-:W-:Y:S01]  /*19e0*/  FMUL.FTZ R0, R16.reuse, R16 ;  /* 0x0000001010007220 */ /* 0x040fe20000410000 */
[C---:B------:R-:W-:Y:S01]  /*19f0*/  FADD.FTZ R7, -R16.reuse, R7 ;  /* 0x0000000710077221 */ /* 0x040fe20000010100 */
[C---:B------:R-:W-:Y:S01]  /*1a00*/  FADD.FTZ R19, -R16.reuse, R26 ;  /* 0x0000001a10137221 */ /* 0x040fe20000010100 */
[C---:B------:R-:W-:Y:S01]  /*1a10*/  FADD.FTZ R9, -R16.reuse, R6 ;  /* 0x0000000610097221 */ /* 0x040fe20000010100 */
[----:B------:R-:W-:Y:S01]  /*1a20*/  FFMA.FTZ R0, R17, UR6, -R0 ;  /* 0x0000000611007c23 */ /* 0x000fe20008010800 */
[C---:B------:R-:W-:Y:S01]  /*1a30*/  FADD.FTZ R15, -R16.reuse, R24 ;  /* 0x00000018100f7221 */ /* 0x040fe20000010100 */
[C---:B------:R-:W-:Y:S01]  /*1a40*/  FADD.FTZ R25, -R16.reuse, R25 ;  /* 0x0000001910197221 */ /* 0x040fe20000010100 */
[C---:B------:R-:W-:Y:S01]  /*1a50*/  FADD.FTZ R27, -R16.reuse, R27 ;  /* 0x0000001b101b7221 */ /* 0x040fe20000010100 */
[----:B------:R-:W-:Y:S01]  /*1a60*/  FADD.FTZ R21, -R16, R28 ;  /* 0x0000001c10157221 */ /* 0x000fe20000010100 */
[----:B------:R-:W-:Y:S01]  /*1a70*/  FSETP.GTU.FTZ.AND P1, PT, R0, RZ, PT ;  /* 0x000000ff0000720b */ /* 0x000fe20003f3c000 */
[----:B------:R-:W-:-:S12]  /*1a80*/  FADD.FTZ R29, -R16, R29 ;  /* 0x0000001d101d7221 */ /* 0x000fd80000010100 */
[----:B------:R-:W0:Y:S02]  /*1a90*/  @P1 LDC R17, c[0x0][0x238] ;  /* 0x00008e00ff111b82 */ /* 0x000e240000000800 */
[----:B0-----:R-:W-:Y:S01]  /*1aa0*/  @P1 FADD.FTZ R17, R0, R17 ;  /* 0x0000001100111221 */ /* 0x001fe20000010000 */
[----:B------:R-:W-:-:S03]  /*1ab0*/  IADD3 R0, R30, 0x80, RZ ;  /* 0x000000801e007810 */ /* 0x000fc60007ffe0ff */
[----:B------:R-:W0:Y:S01]  /*1ac0*/  @P1 MUFU.RSQ R8, R17 ;  /* 0x0000001100081308 */ /* 0x000e220000001400 */
[----:B------:R-:W-:Y:S02]  /*1ad0*/  ISETP.GE.U32.AND P3, PT, R0, UR10, PT ;  /* 0x0000000a00007c0c */ /* 0x000fe4000bf66070 */
[----:B------:R-:W-:-:S04]  /*1ae0*/  ISETP.GE.U32.AND P1, PT, R18, UR10, PT ;  /* 0x0000000a12007c0c */ /* 0x000fc8000bf26070 */
[----:B------:R-:W-:-:S04]  /*1af0*/  ISETP.GE.AND.EX P1, PT, R20, UR11, PT, P1 ;  /* 0x0000000b14007c0c */ /* 0x000fc8000bf26310 */
[----:B------:R-:W-:Y:S01]  /*1b00*/  ISETP.GT.U32.OR P1, PT, R32, 0x17f, P1 ;  /* 0x0000017f2000780c */ /* 0x000fe20000f24470 */
[-C--:B0-----:R-:W-:Y:S01]  /*1b10*/  FMUL.FTZ R22, R7, R8.reuse ;  /* 0x0000000807167220 */ /* 0x081fe20000410000 */
[-C--:B------:R-:W-:Y:S01]  /*1b20*/  FMUL.FTZ R7, R19, R8.reuse ;  /* 0x0000000813077220 */ /* 0x080fe20000410000 */
[----:B------:R-:W-:Y:S01]  /*1b30*/  SHF.R.S32.HI R19, RZ, 0x1f, R0 ;  /* 0x0000001fff137819 */ /* 0x000fe20000011400 */
[-C--:B------:R-:W-:Y:S01]  /*1b40*/  FMUL.FTZ R9, R9, R8.reuse ;  /* 0x0000000809097220 */ /* 0x080fe20000410000 */
[-C--:B------:R-:W-:Y:S01]  /*1b50*/  FMUL.FTZ R15, R15, R8.reuse ;  /* 0x000000080f0f7220 */ /* 0x080fe20000410000 */
[-C--:B------:R-:W-:Y:S01]  /*1b60*/  FMUL.FTZ R24, R25, R8.reuse ;  /* 0x0000000819187220 */ /* 0x080fe20000410000 */
[-C--:B------:R-:W-:Y:S01]  /*1b70*/  FMUL.FTZ R26, R27, R8.reuse ;  /* 0x000000081b1a7220 */ /* 0x080fe20000410000 */
[-C--:B------:R-:W-:Y:S01]  /*1b80*/  FMUL.FTZ R21, R21, R8.reuse ;  /* 0x0000000815157220 */ /* 0x080fe20000410000 */
[----:B------:R-:W-:Y:S01]  /*1b90*/  FMUL.FTZ R28, R29, R8 ;  /* 0x000000081d1c7220 */ /* 0x000fe20000410000 */
[----:B------:R-:W-:-:S04]  /*1ba0*/  ISETP.GE.AND.EX P3, PT, R19, UR11, PT, P3 ;  /* 0x0000000b13007c0c */ /* 0x000fc8000bf66330 */
[----:B------:R-:W-:Y:S01]  /*1bb0*/  ISETP.GT.U32.OR P3, PT, R32, 0x17f, P3 ;  /* 0x0000017f2000780c */ /* 0x000fe20001f64470 */
[C-C-:B--2---:R-:W-:Y:S01]  /*1bc0*/  FFMA.FTZ R16, R10.reuse, R9, R12.reuse ;  /* 0x000000090a107223 */ /* 0x144fe2000001000c */
[C-C-:B------:R-:W-:Y:S01]  /*1bd0*/  FFMA.FTZ R6, R10.reuse, R15, R12.reuse ;  /* 0x0000000f0a067223 */ /* 0x140fe2000001000c */
[C-C-:B------:R-:W-:Y:S01]  /*1be0*/  FFMA.FTZ R8, R10.reuse, R7, R12.reuse ;  /* 0x000000070a087223 */ /* 0x140fe2000001000c */
[----:B------:R-:W-:Y:S01]  /*1bf0*/  FFMA.FTZ R14, R10, R21, R12 ;  /* 0x000000150a0e7223 */ /* 0x000fe2000001000c */
[C-C-:B------:R-:W-:Y:S01]  /*1c00*/  FFMA.FTZ R7, R11.reuse, R24, R13.reuse ;  /* 0x000000180b077223 */ /* 0x140fe2000001000d */
[C-C-:B------:R-:W-:Y:S01]  /*1c10*/  FFMA.FTZ R9, R11.reuse, R26, R13.reuse ;  /* 0x0000001a0b097223 */ /* 0x140fe2000001000d */
        /* <DEDUP_REMOVED lines=13> */
.L_x_2051:
[----:B------:R-:W-:Y:S04]  /*1cf0*/  BSSY B0, `(.L_x_2052) ;  /* 0x000000d000007945 */ /* 0x000fe80003800000 */
[----:B------:R-:W-:Y:S05]  /*1d00*/  @!P0 BRA `(.L_x_2053) ;  /* 0x00000000002c8947 */ /* 0x000fea0003800000 */
[----:B------:R-:W-:Y:S01]  /*1d10*/  ULDC.64 UR10, c[0x0][0x270] ;  /* 0x00009c00000a7ab9 */ /* 0x000fe20000000a00 */
[----:B------:R-:W-:Y:S01]  /*1d20*/  MOV R10, R34 ;  /* 0x00000022000a7202 */ /* 0x000fe20000000f00 */
[----:B------:R-:W-:Y:S01]  /*1d30*/  IMAD R13, R31, UR10, RZ ;  /* 0x0000000a1f0d7c24 */ /* 0x000fe2000f8e02ff */
[----:B------:R-:W-:-:S03]  /*1d40*/  MOV R11, R37 ;  /* 0x00000025000b7202 */ /* 0x000fc60000000f00 */
[C---:B------:R-:W-:Y:S02]  /*1d50*/  IMAD R13, R30.reuse, UR11, R13 ;  /* 0x0000000b1e0d7c24 */ /* 0x040fe4000f8e020d */
[----:B------:R-:W-:Y:S01]  /*1d60*/  IMAD.WIDE.U32 R10, R30, UR10, R10 ;  /* 0x0000000a1e0a7c25 */ /* 0x000fe2000f8e000a */
[----:B------:R-:W-:Y:S02]  /*1d70*/  ULDC.64 UR10, c[0x0][0x210] ;  /* 0x00008400000a7ab9 */ /* 0x000fe40000000a00 */
[----:B------:R-:W-:Y:S02]  /*1d80*/  LEA R12, P5, R10, UR10, 0x2 ;  /* 0x0000000a0a0c7c11 */ /* 0x000fe4000f8a10ff */
[----:B------:R-:W-:-:S04]  /*1d90*/  IADD3 R13, R11, R13, RZ ;  /* 0x0000000d0b0d7210 */ /* 0x000fc80007ffe0ff */
[----:B------:R-:W-:-:S05]  /*1da0*/  LEA.HI.X R13, R10, UR11, R13, 0x2, P5 ;  /* 0x0000000b0a0d7c11 */ /* 0x000fca000a8f140d */
[----:B------:R0:W-:Y:S02]  /*1db0*/  STG.E.64 desc[UR8][R12.64], R16 ;  /* 0x000000100c007986 */ /* 0x0001e4000c101b08 */
.L_x_2053:
[----:B------:R-:W-:Y:S05]  /*1dc0*/  BSYNC B0 ;  /* 0x0000000000007941 */ /* 0x000fea0003800000 */
.L_x_2052:
        /* <DEDUP_REMOVED lines=11> */
.L_x_2054:
[----:B------:R-:W-:Y:S04]  /*1e80*/  BSSY B0, `(.L_x_2055) ;  /* 0x000000d000007945 */ /* 0x000fe80003800000 */
[----:B------:R-:W-:Y:S05]  /*1e90*/  @P2 BRA `(.L_x_2056) ;  /* 0x00000000002c2947 */ /* 0x000fea0003800000 */
[----:B------:R-:W-:Y:S01]  /*1ea0*/  ULDC.64 UR10, c[0x0][0x270] ;  /* 0x00009c00000a7ab9 */ /* 0x000fe20000000a00 */
[----:B------:R-:W-:Y:S01]  /*1eb0*/  MOV R10, R34 ;  /* 0x00000022000a7202 */ /* 0x000fe20000000f00 */
[----:B------:R-:W-:Y:S01]  /*1ec0*/  IMAD R3, R3, UR10, RZ ;  /* 0x0000000a03037c24 */ /* 0x000fe2000f8e02ff */
[----:B------:R-:W-:-:S03]  /*1ed0*/  MOV R11, R37 ;  /* 0x00000025000b7202 */ /* 0x000fc60000000f00 */
[C---:B------:R-:W-:Y:S02]  /*1ee0*/  IMAD R3, R2.reuse, UR11, R3 ;  /* 0x0000000b02037c24 */ /* 0x040fe4000f8e0203 */
[----:B------:R-:W-:Y:S01]  /*1ef0*/  IMAD.WIDE.U32 R10, R2, UR10, R10 ;  /* 0x0000000a020a7c25 */ /* 0x000fe2000f8e000a */
[----:B------:R-:W-:Y:S02]  /*1f00*/  ULDC.64 UR10, c[0x0][0x210] ;  /* 0x00008400000a7ab9 */ /* 0x000fe40000000a00 */
[----:B0-----:R-:W-:Y:S02]  /*1f10*/  LEA R12, P2, R10, UR10, 0x2 ;  /* 0x0000000a0a0c7c11 */ /* 0x001fe4000f8410ff */
[----:B------:R-:W-:-:S04]  /*1f20*/  IADD3 R3, R11, R3, RZ ;  /* 0x000000030b037210 */ /* 0x000fc80007ffe0ff */
[----:B------:R-:W-:-:S05]  /*1f30*/  LEA.HI.X R13, R10, UR11, R3, 0x2, P2 ;  /* 0x0000000b0a0d7c11 */ /* 0x000fca00090f1403 */
[----:B------:R1:W-:Y:S02]  /*1f40*/  STG.E.64 desc[UR8][R12.64], R6 ;  /* 0x000000060c007986 */ /* 0x0003e4000c101b08 */
.L_x_2056:
[----:B------:R-:W-:Y:S05]  /*1f50*/  BSYNC B0 ;  /* 0x0000000000007941 */ /* 0x000fea0003800000 */
.L_x_2055:
        /* <DEDUP_REMOVED lines=11> */
.L_x_2057:
[----:B------:R-:W-:Y:S04]  /*2010*/  BSSY B0, `(.L_x_2058) ;  /* 0x000000d000007945 */ /* 0x000fe80003800000 */
[----:B------:R-:W-:Y:S05]  /*2020*/  @P3 BRA `(.L_x_2059) ;  /* 0x00000000002c3947 */ /* 0x000fea0003800000 */
[----:B------:R-:W-:Y:S01]  /*2030*/  ULDC.64 UR10, c[0x0][0x270] ;  /* 0x00009c00000a7ab9 */ /* 0x000fe20000000a00 */
[----:B-1----:R-:W-:Y:S01]  /*2040*/  MOV R6, R34 ;  /* 0x0000002200067202 */ /* 0x002fe20000000f00 */
        /* <DEDUP_REMOVED lines=9> */
.L_x_2059:
[----:B------:R-:W-:Y:S05]  /*20e0*/  BSYNC B0 ;  /* 0x0000000000007941 */ /* 0x000fea0003800000 */
.L_x_2058:
[----:B------:R-:W-:Y:S05]  /*20f0*/  @!P4 BRA `(.L_x_2060) ;  /* 0x000000000028c947 */ /* 0x000fea0003800000 */
[----:B------:R-:W-:Y:S01]  /*2100*/  FMUL.FTZ R0, R14, -1.4426950216293334961 ;  /* 0xbfb8aa3b0e007820 */ /* 0x000fe20000410000 */
[----:B-12---:R-:W-:-:S05]  /*2110*/  FMUL.FTZ R6, R15, -1.4426950216293334961 ;  /* 0xbfb8aa3b0f067820 */ /* 0x006fca0000410000 */
        /* <DEDUP_REMOVED lines=8> */
.L_x_2060:
[----:B------:R-:W-:Y:S04]  /*21a0*/  BSSY B0, `(.L_x_2061) ;  /* 0x000000c000007945 */ /* 0x000fe80003800000 */
[----:B------:R-:W-:Y:S05]  /*21b0*/  @P1 BRA `(.L_x_2062) ;  /* 0x0000000000281947 */ /* 0x000fea0003800000 */
[----:B------:R-:W-:Y:S01]  /*21c0*/  ULDC.64 UR10, c[0x0][0x270] ;  /* 0x00009c00000a7ab9 */ /* 0x000fe20000000a00 */
[----:B------:R-:W-:Y:S01]  /*21d0*/  MOV R35, R37 ;  /* 0x0000002500237202 */ /* 0x000fe20000000f00 */
[----:B------:R-:W-:Y:S02]  /*21e0*/  IMAD R3, R20, UR10, RZ ;  /* 0x0000000a14037c24 */ /* 0x000fe4000f8e02ff */
[----:B------:R-:W-:-:S04]  /*21f0*/  IMAD.WIDE.U32 R34, R18, UR10, R34 ;  /* 0x0000000a12227c25 */ /* 0x000fc8000f8e0022 */
[----:B------:R-:W-:Y:S01]  /*2200*/  IMAD R3, R18, UR11, R3 ;  /* 0x0000000b12037c24 */ /* 0x000fe2000f8e0203 */
[----:B------:R-:W-:Y:S02]  /*2210*/  ULDC.64 UR10, c[0x0][0x210] ;  /* 0x00008400000a7ab9 */ /* 0x000fe40000000a00 */
[----:B-12---:R-:W-:Y:S02]  /*2220*/  LEA R6, P1, R34, UR10, 0x2 ;  /* 0x0000000a22067c11 */ /* 0x006fe4000f8210ff */
[----:B------:R-:W-:-:S04]  /*2230*/  IADD3 R3, R35, R3, RZ ;  /* 0x0000000323037210 */ /* 0x000fc80007ffe0ff */
[----:B------:R-:W-:-:S05]  /*2240*/  LEA.HI.X R7, R34, UR11, R3, 0x2, P1 ;  /* 0x0000000b22077c11 */ /* 0x000fca00088f1403 */
[----:B------:R3:W-:Y:S02]  /*2250*/  STG.E.64 desc[UR8][R6.64], R14 ;  /* 0x0000000e06007986 */ /* 0x0007e4000c101b08 */
.L_x_2062:
[----:B------:R-:W-:Y:S05]  /*2260*/  BSYNC B0 ;  /* 0x0000000000007941 */ /* 0x000fea0003800000 */
.L_x_2061:
[----:B------:R-:W4:Y:S01]  /*2270*/  LDC R0, c[0x0][0x10] ;  /* 0x00000400ff007b82 */ /* 0x000f220000000800 */
[----:B------:R-:W-:Y:S02]  /*2280*/  IADD3 R4, R4, 0x1, RZ ;  /* 0x0000000104047810 */ /* 0x000fe40007ffe0ff */
[----:B----4-:R-:W-:-:S04]  /*2290*/  IADD3 R5, R0, R5, RZ ;  /* 0x0000000500057210 */ /* 0x010fc80007ffe0ff */
[----:B------:R-:W-:-:S13]  /*22a0*/  ISETP.GE.AND P1, PT, R5, UR4, PT ;  /* 0x0000000405007c0c */ /* 0x000fda000bf26270 */
[----:B------:R-:W-:Y:S05]  /*22b0*/  @!P1 BRA `(.L_x_2063) ;  /* 0xffffffdc00a49947 */ /* 0x000fea000383ffff */
[----:B------:R-:W-:Y:S05]  /*22c0*/  EXIT ;  /* 0x000000000000794d */ /* 0x000fea0003800000 */
.L_x_2064:
        /* <DEDUP_REMOVED lines=11> */
.L_x_2341:


//--------------------- .text._Z35group_norm_nhwc_fwd_one_pass_kernelI11Fp32IOFp32WLi512ELi12ELi384EEv26Group_norm_nhwc_fwd_params --------------------------
	.section	.text._Z35group_norm_nhwc_fwd_one_pass_kernelI11Fp32IOFp32WLi512ELi12ELi384EEv26Group_norm_nhwc_fwd_params,"ax",@progbits
	.align	128
        .global         _Z35group_norm_nhwc_fwd_one_pass_kernelI11Fp32IOFp32WLi512ELi12ELi384EEv26Group_norm_nhwc_fwd_params
        .type           _Z35group_norm_nhwc_fwd_one_pass_kernelI11Fp32IOFp32WLi512ELi12ELi384EEv26Group_norm_nhwc_fwd_params,@function
        .size           _Z35group_norm_nhwc_fwd_one_pass_kernelI11Fp32IOFp32WLi512ELi12ELi384EEv26Group_norm_nhwc_fwd_params,(.L_x_2342 - _Z35group_norm_nhwc_fwd_one_pass_kernelI11Fp32IOFp32WLi512ELi12ELi384EEv26Group_norm_nhwc_fwd_params)
        .other          _Z35group_norm_nhwc_fwd_one_pass_kernelI11Fp32IOFp32WLi512ELi12ELi384EEv26Group_norm_nhwc_fwd_params,@"STO_CUDA_ENTRY STV_DEFAULT"
_Z35group_norm_nhwc_fwd_one_pass_kernelI11Fp32IOFp32WLi512ELi12ELi384EEv26Group_norm_nhwc_fwd_params:
.text._Z35group_norm_nhwc_fwd_one_pass_kernelI11Fp32IOFp32WLi512ELi12ELi384EEv26Group_norm_nhwc_fwd_params:
        /* <DEDUP_REMOVED lines=38> */
.L_x_2098:
[----:B--2---:R-:W0:Y:S01]  /*0260*/  LDC R19, c[0x0][0x288] ;  /* 0x0000a200ff137b82 */ /* 0x004e220000000800 */
[----:B------:R-:W-:Y:S01]  /*0270*/  ULDC.64 UR14, c[0x0][0x278] ;  /* 0x00009e00000e7ab9 */ /* 0x000fe20000000a00 */
[----:B------:R-:W-:Y:S01]  /*0280*/  SHF.R.S32.HI R27, RZ, 0x1f, R40 ;  /* 0x0000001fff1b7819 */ /* 0x000fe20000011428 */
        /* <DEDUP_REMOVED lines=8> */
[----:B0-----:R-:W-:-:S09]  /*0310*/  IABS R13, R19 ;  /* 0x00000013000d7213 */ /* 0x001fd20000000000 */
[----:B------:R-:W0:Y:S01]  /*0320*/  @!P4 LDC.64 R22, c[0x0][0x220] ;  /* 0x00008800ff16cb82 */ /* 0x000e220000000a00 */
[----:B------:R-:W2:Y:S08]  /*0330*/  I2F.RP R12, R13 ;  /* 0x0000000d000c7306 */ /* 0x000eb00000209400 */
[----:B--2---:R-:W2:Y:S02]  /*0340*/  MUFU.RCP R12, R12 ;  /* 0x0000000c000c7308 */ /* 0x004ea40000001000 */
[----:B--2---:R-:W-:-:S06]  /*0350*/  IADD3 R10, R12, 0xffffffe, RZ ;  /* 0x0ffffffe0c0a7810 */ /* 0x004fcc0007ffe0ff */
[----:B------:R2:W3:Y:S02]  /*0360*/  F2I.FTZ.U32.TRUNC.NTZ R11, R10 ;  /* 0x0000000a000b7305 */ /* 0x0004e4000021f000 */
[----:B--2---:R-:W-:Y:S02]  /*0370*/  MOV R10, RZ ;  /* 0x000000ff000a7202 */ /* 0x004fe40000000f00 */
[----:B---3--:R-:W-:-:S05]  /*0380*/  IADD3 R14, RZ, -R11, RZ ;  /* 0x8000000bff0e7210 */ /* 0x008fca0007ffe0ff */
[----:B------:R-:W-:Y:S01]  /*0390*/  IMAD R15, R14, R13, RZ ;  /* 0x0000000d0e0f7224 */ /* 0x000fe200078e02ff */
[----:B------:R-:W-:-:S03]  /*03a0*/  IABS R14, R44 ;  /* 0x0000002c000e7213 */ /* 0x000fc60000000000 */
[----:B------:R-:W-:Y:S01]  /*03b0*/  IMAD.HI.U32 R11, R11, R15, R10 ;  /* 0x0000000f0b0b7227 */ /* 0x000fe200078e000a */
[----:B------:R-:W-:-:S04]  /*03c0*/  LOP3.LUT R10, R44, R19, RZ, 0x3c, !PT ;  /* 0x000000132c0a7212 */ /* 0x000fc800078e3cff */
[----:B------:R-:W-:Y:S01]  /*03d0*/  ISETP.GE.AND P3, PT, R10, RZ, PT ;  /* 0x000000ff0a00720c */ /* 0x000fe20003f66270 */
[----:B------:R-:W-:-:S05]  /*03e0*/  IMAD.HI.U32 R11, R11, R14, RZ ;  /* 0x0000000e0b0b7227 */ /* 0x000fca00078e00ff */
[----:B------:R-:W-:-:S05]  /*03f0*/  IADD3 R12, -R11, RZ, RZ ;  /* 0x000000ff0b0c7210 */ /* 0x000fca0007ffe1ff */
[C---:B------:R-:W-:Y:S02]  /*0400*/  IMAD R12, R13.reuse, R12, R14 ;  /* 0x0000000c0d0c7224 */ /* 0x040fe400078e020e */
[----:B------:R-:W2:Y:S03]  /*0410*/  @P0 LDC.64 R14, c[0x0][0x270] ;  /* 0x00009c00ff0e0b82 */ /* 0x000ea60000000a00 */
        /* <DEDUP_REMOVED lines=17> */
[----:B------:R-:W3:Y:S01]  /*0530*/  @!P4 LDC.64 R10, c[0x0][0x270] ;  /* 0x00009c00ff0acb82 */ /* 0x000ee20000000a00 */
[----:B------:R-:W-:Y:S01]  /*0540*/  IMAD R12, R12, UR12, RZ ;  /* 0x0000000c0c0c7c24 */ /* 0x000fe2000f8e02ff */
[----:B------:R-:W-:Y:S01]  /*0550*/  ISETP.GE.AND.EX P3, PT, R25, UR15, PT, P3 ;  /* 0x0000000f19007c0c */ /* 0x000fe2000bf66330 */
[----:B------:R-:W-:-:S02]  /*0560*/  IMAD R46, R46, 0xc, RZ ;  /* 0x0000000c2e2e7824 */ /* 0x000fc400078e02ff */
[----:B------:R-:W-:Y:S01]  /*0570*/  IMAD R51, R13, UR13, R12 ;  /* 0x0000000d0d337c24 */ /* 0x000fe2000f8e020c */
[----:B------:R-:W-:Y:S01]  /*0580*/  ISETP.GT.U32.OR P3, PT, R5, 0x17f, P3 ;  /* 0x0000017f0500780c */ /* 0x000fe20001f64470 */
[----:B--2---:R-:W-:Y:S01]  /*0590*/  @P0 IMAD R12, R3, R14, RZ ;  /* 0x0000000e030c0224 */ /* 0x004fe200078e02ff */
[----:B------:R-:W-:Y:S01]  /*05a0*/  IADD3 R48, P2, R45, R46, RZ ;  /* 0x0000002e2d307210 */ /* 0x000fe20007f5e0ff */
[----:B------:R-:W2:Y:S03]  /*05b0*/  @!P1 LDC.64 R20, c[0x0][0x270] ;  /* 0x00009c00ff149b82 */ /* 0x000ea60000000a00 */
[----:B------:R-:W-:Y:S01]  /*05c0*/  LEA.HI.X.SX32 R49, R46, R19, 0x1, P2 ;  /* 0x000000132e317211 */ /* 0x000fe200010f0eff */
[----:B------:R-:W-:Y:S01]  /*05d0*/  @P0 IMAD R19, R42, R15, R12 ;  /* 0x0000000f2a130224 */ /* 0x000fe200078e020c */
[----:B------:R-:W-:Y:S01]  /*05e0*/  ISETP.GE.U32.AND P2, PT, R8, UR14, PT ;  /* 0x0000000e08007c0c */ /* 0x000fe2000bf46070 */
[----:B------:R-:W-:-:S05]  /*05f0*/  IMAD.WIDE.U32 R48, R13, UR12, R48 ;  /* 0x0000000c0d307c25 */ /* 0x000fca000f8e0030 */
[----:B------:R-:W-:Y:S01]  /*0600*/  IADD3 R51, R49, R51, RZ ;  /* 0x0000003331337210 */ /* 0x000fe20007ffe0ff */
[----:B---3--:R-:W-:Y:S01]  /*0610*/  @!P4 IMAD R27, R27, R10, RZ ;  /* 0x0000000a1b1bc224 */ /* 0x008fe200078e02ff */
[-C--:B------:R-:W-:Y:S02]  /*0620*/  @!P4 MOV R12, R48.reuse ;  /* 0x00000030000cc202 */ /* 0x080fe40000000f00 */
[----:B------:R-:W-:Y:S01]  /*0630*/  @!P4 MOV R13, R51 ;  /* 0x00000033000dc202 */ /* 0x000fe20000000f00 */
[C---:B------:R-:W-:Y:S01]  /*0640*/  @!P4 IMAD R29, R40.reuse, R11, R27 ;  /* 0x0000000b281dc224 */ /* 0x040fe200078e021b */
[----:B------:R-:W-:Y:S02]  /*0650*/  SHF.R.S32.HI R27, RZ, 0x1f, R8 ;  /* 0x0000001fff1b7819 */ /* 0x000fe40000011408 */
[----:B------:R-:W-:Y:S01]  /*0660*/  @P0 MOV R50, R48 ;  /* 0x0000003000320202 */ /* 0x000fe20000000f00 */
[----:B------:R-:W-:Y:S01]  /*0670*/  @!P4 IMAD.WIDE.U32 R10, R40, R10, R12 ;  /* 0x0000000a280ac225 */ /* 0x000fe200078e000c */
[----:B------:R-:W-:Y:S01]  /*0680*/  ISETP.GE.AND.EX P2, PT, R27, UR15, PT, P2 ;  /* 0x0000000f1b007c0c */ /* 0x000fe2000bf46320 */
[----:B------:R-:W3:Y:S02]  /*0690*/  @!P1 LDC.64 R12, c[0x0][0x220] ;  /* 0x00008800ff0c9b82 */ /* 0x000ee40000000a00 */
[----:B--2---:R-:W-:Y:S01]  /*06a0*/  @!P1 IMAD R17, R17, R20, RZ ;  /* 0x0000001411119224 */ /* 0x004fe200078e02ff */
[----:B------:R-:W-:Y:S01]  /*06b0*/  @!P4 IADD3 R11, R11, R29, RZ ;  /* 0x0000001d0b0bc210 */ /* 0x000fe20007ffe0ff */
[----:B------:R-:W-:Y:S01]  /*06c0*/  @P0 IMAD.WIDE.U32 R14, R42, R14, R50 ;  /* 0x0000000e2a0e0225 */ /* 0x000fe200078e0032 */
[----:B0-----:R-:W-:-:S02]  /*06d0*/  @!P4 LEA R22, P6, R10, R22, 0x2 ;  /* 0x000000160a16c211 */ /* 0x001fc400078c10ff */
[----:B------:R-:W-:Y:S01]  /*06e0*/  ISETP.GT.U32.OR P2, PT, R5, 0x17f, P2 ;  /* 0x0000017f0500780c */ /* 0x000fe20001744470 */
[----:B------:R-:W-:Y:S01]  /*06f0*/  @!P1 IMAD R33, R6, R21, R17 ;  /* 0x0000001506219224 */ /* 0x000fe200078e0211 */
[----:B------:R-:W-:Y:S01]  /*0700*/  @!P4 LEA.HI.X R23, R10, R23, R11, 0x2, P6 ;  /* 0x000000170a17c211 */ /* 0x000fe200030f140b */
[----:B------:R-:W0:Y:S01]  /*0710*/  @!P3 LDC.64 R16, c[0x0][0x220] ;  /* 0x00008800ff10bb82 */ /* 0x000e220000000a00 */
[----:B------:R-:W-:Y:S02]  /*0720*/  @!P1 MOV R10, R48 ;  /* 0x00000030000a9202 */ /* 0x000fe40000000f00 */
[----:B------:R-:W-:Y:S02]  /*0730*/  @!P1 MOV R11, R51 ;  /* 0x00000033000b9202 */ /* 0x000fe40000000f00 */
[----:B------:R-:W-:Y:S02]  /*0740*/  SHF.R.S32.HI R29, RZ, 0x1f, R9 ;  /* 0x0000001fff1d7819 */ /* 0x000fe40000011409 */
[----:B------:R-:W-:Y:S01]  /*0750*/  ISETP.GE.U32.AND P6, PT, R9, UR14, PT ;  /* 0x0000000e09007c0c */ /* 0x000fe2000bfc6070 */
[----:B------:R-:W-:Y:S01]  /*0760*/  @!P1 IMAD.WIDE.U32 R20, R6, R20, R10 ;  /* 0x0000001406149225 */ /* 0x000fe200078e000a */
[----:B------:R-:W-:-:S02]  /*0770*/  @P0 IADD3 R15, R15, R19, RZ ;  /* 0x000000130f0f0210 */ /* 0x000fc40007ffe0ff */
[----:B------:R-:W-:Y:S01]  /*0780*/  MOV R11, RZ ;  /* 0x000000ff000b7202 */ /* 0x000fe20000000f00 */
[----:B------:R-:W2:Y:S01]  /*0790*/  @!P3 LDC.64 R18, c[0x0][0x270] ;  /* 0x00009c00ff12bb82 */ /* 0x000ea20000000a00 */
[----:B------:R-:W-:Y:S02]  /*07a0*/  MOV R10, RZ ;  /* 0x000000ff000a7202 */ /* 0x000fe40000000f00 */
[C---:B-1----:R-:W-:Y:S02]  /*07b0*/  @P0 LEA R30, P5, R14.reuse, R30, 0x2 ;  /* 0x0000001e0e1e0211 */ /* 0x042fe400078a10ff */
[----:B------:R-:W-:Y:S02]  /*07c0*/  ISETP.GE.AND.EX P6, PT, R29, UR15, PT, P6 ;  /* 0x0000000f1d007c0c */ /* 0x000fe4000bfc6360 */
[----:B------:R1:W4:Y:S01]  /*07d0*/  @!P4 LDG.E.64 R10, desc[UR8][R22.64] ;  /* 0x00000008160ac981 */ /* 0x000322000c1e1b00 */
[----:B------:R-:W-:Y:S02]  /*07e0*/  @P0 LEA.HI.X R31, R14, R31, R15, 0x2, P5 ;  /* 0x0000001f0e1f0211 */ /* 0x000fe400028f140f */
[----:B------:R-:W-:Y:S01]  /*07f0*/  ISETP.GT.U32.OR P4, PT, R5, 0x17f, P6 ;  /* 0x0000017f0500780c */ /* 0x000fe20003784470 */
[----:B------:R-:W5:Y:S01]  /*0800*/  @!P2 LDC.64 R14, c[0x0][0x270] ;  /* 0x00009c00ff0eab82 */ /* 0x000f620000000a00 */
[----:B------:R-:W-:-:S02]  /*0810*/  ISETP.GE.U32.AND P5, PT, R38, UR14, PT ;  /* 0x0000000e26007c0c */ /* 0x000fc4000bfa6070 */
[----:B------:R-:W-:Y:S02]  /*0820*/  @!P1 IADD3 R21, R21, R33, RZ ;  /* 0x0000002115159210 */ /* 0x000fe40007ffe0ff */
[----:B------:R-:W-:Y:S02]  /*0830*/  ISETP.GE.AND.EX P5, PT, R41, UR15, PT, P5 ;  /* 0x0000000f29007c0c */ /* 0x000fe4000bfa6350 */
[C---:B---3--:R-:W-:Y:S01]  /*0840*/  @!P1 LEA R52, P6, R20.reuse, R12, 0x2 ;  /* 0x0000000c14349211 */ /* 0x048fe200078c10ff */
[----:B-1----:R-:W1:Y:S01]  /*0850*/  @!P2 LDC.64 R22, c[0x0][0x220] ;  /* 0x00008800ff16ab82 */ /* 0x002e620000000a00 */
[----:B------:R-:W-:Y:S02]  /*0860*/  ISETP.GT.U32.OR P5, PT, R5, 0x17f, P5 ;  /* 0x0000017f0500780c */ /* 0x000fe40002fa4470 */
[----:B------:R-:W-:-:S05]  /*0870*/  @!P1 LEA.HI.X R53, R20, R13, R21, 0x2, P6 ;  /* 0x0000000d14359211 */ /* 0x000fca00030f1415 */
[----:B------:R-:W3:Y:S01]  /*0880*/  @!P4 LDC.64 R12, c[0x0][0x270] ;  /* 0x00009c00ff0ccb82 */ /* 0x000ee20000000a00 */
[----:B--2---:R-:W-:Y:S01]  /*0890*/  @!P3 IMAD R20, R25, R18, RZ ;  /* 0x000000121914b224 */ /* 0x004fe200078e02ff */
[----:B------:R-:W-:Y:S02]  /*08a0*/  SHF.R.S32.HI R43, RZ, 0x1f, R39 ;  /* 0x0000001fff2b7819 */ /* 0x000fe40000011427 */
[----:B------:R-:W-:Y:S02]  /*08b0*/  ISETP.GE.U32.AND P6, PT, R39, UR14, PT ;  /* 0x0000000e27007c0c */ /* 0x000fe4000bfc6070 */
[----:B------:R-:W-:Y:S02]  /*08c0*/  @!P3 MOV R32, R48 ;  /* 0x000000300020b202 */ /* 0x000fe40000000f00 */
[----:B------:R-:W-:Y:S01]  /*08d0*/  @!P3 MOV R33, R51 ;  /* 0x000000330021b202 */ /* 0x000fe20000000f00 */
[----:B------:R-:W-:Y:S01]  /*08e0*/  @!P3 IMAD R37, R7, R19, R20 ;  /* 0x000000130725b224 */ /* 0x000fe200078e0214 */
[----:B------:R-:W-:Y:S01]  /*08f0*/  CS2R R24, SRZ ;  /* 0x0000000000187805 */ /* 0x000fe2000001ff00 */
[----:B------:R-:W2:Y:S01]  /*0900*/  @!P5 LDC.64 R20, c[0x0][0x270] ;  /* 0x00009c00ff14db82 */ /* 0x000ea20000000a00 */
[----:B------:R-:W-:Y:S01]  /*0910*/  ISETP.GE.AND.EX P6, PT, R43, UR15, PT, P6 ;  /* 0x0000000f2b007c0c */ /* 0x000fe2000bfc6360 */
[----:B-----5:R-:W-:Y:S01]  /*0920*/  @!P2 IMAD R35, R27, R14, RZ ;  /* 0x0000000e1b23a224 */ /* 0x020fe200078e02ff */
[----:B------:R-:W-:Y:S01]  /*0930*/  @!P2 MOV R26, R48 ;  /* 0x00000030001aa202 */ /* 0x000fe20000000f00 */
[----:B------:R-:W-:Y:S01]  /*0940*/  @!P3 IMAD.WIDE.U32 R32, R7, R18, R32 ;  /* 0x000000120720b225 */ /* 0x000fe200078e0020 */
[----:B------:R-:W-:Y:S01]  /*0950*/  @!P2 MOV R27, R51 ;  /* 0x00000033001ba202 */ /* 0x000fe20000000f00 */
[----:B------:R-:W5:Y:S01]  /*0960*/  @!P1 LDG.E.64 R24, desc[UR8][R52.64] ;  /* 0x0000000834189981 */ /* 0x000f62000c1e1b00 */
[----:B------:R-:W-:Y:S01]  /*0970*/  ISETP.GT.U32.OR P6, PT, R5, 0x17f, P6 ;  /* 0x0000017f0500780c */ /* 0x000fe200037c4470 */
[C---:B------:R-:W-:Y:S01]  /*0980*/  @!P2 IMAD R35, R8.reuse, R15, R35 ;  /* 0x0000000f0823a224 */ /* 0x040fe200078e0223 */
[----:B------:R-:W-:Y:S01]  /*0990*/  @!P3 IADD3 R15, R33, R37, RZ ;  /* 0x00000025210fb210 */ /* 0x000fe20007ffe0ff */
[----:B------:R-:W-:Y:S01]  /*09a0*/  @!P2 IMAD.WIDE.U32 R26, R8, R14, R26 ;  /* 0x0000000e081aa225 */ /* 0x000fe200078e001a */
[C---:B0-----:R-:W-:Y:S01]  /*09b0*/  @!P3 LEA R36, P1, R32.reuse, R16, 0x2 ;  /* 0x000000102024b211 */ /* 0x041fe200078210ff */
[----:B------:R-:W0:Y:S03]  /*09c0*/  @!P4 LDC.64 R18, c[0x0][0x220] ;  /* 0x00008800ff12cb82 */ /* 0x000e260000000a00 */
[----:B------:R-:W-:Y:S01]  /*09d0*/  @!P3 LEA.HI.X R37, R32, R17, R15, 0x2, P1 ;  /* 0x000000112025b211 */ /* 0x000fe200008f140f */
[----:B---3--:R-:W-:Y:S01]  /*09e0*/  @!P4 IMAD R28, R29, R12, RZ ;  /* 0x0000000c1d1cc224 */ /* 0x008fe200078e02ff */
[----:B------:R-:W-:-:S02]  /*09f0*/  @!P2 IADD3 R35, R27, R35, RZ ;  /* 0x000000231b23a210 */ /* 0x000fc40007ffe0ff */
[C---:B-1----:R-:W-:Y:S01]  /*0a00*/  @!P2 LEA R22, P1, R26.reuse, R22, 0x2 ;  /* 0x000000161a16a211 */ /* 0x042fe200078210ff */
[----:B------:R-:W1:Y:S01]  /*0a10*/  @!P5 LDC.64 R16, c[0x0][0x220] ;  /* 0x00008800ff10db82 */ /* 0x000e620000000a00 */
[----:B------:R-:W-:Y:S02]  /*0a20*/  @!P4 MOV R29, R51 ;  /* 0x00000033001dc202 */ /* 0x000fe40000000f00 */
[----:B------:R-:W-:Y:S01]  /*0a30*/  @!P2 LEA.HI.X R23, R26, R23, R35, 0x2, P1 ;  /* 0x000000171a17a211 */ /* 0x000fe200008f1423 */
[----:B------:R-:W-:Y:S01]  /*0a40*/  @!P4 IMAD R35, R9, R13, R28 ;  /* 0x0000000d0923c224 */ /* 0x000fe200078e021c */
[----:B------:R-:W-:-:S03]  /*0a50*/  @!P4 MOV R28, R48 ;  /* 0x00000030001cc202 */ /* 0x000fc60000000f00 */
[----:B------:R-:W3:Y:S01]  /*0a60*/  @!P6 LDC.64 R14, c[0x0][0x270] ;  /* 0x00009c00ff0eeb82 */ /* 0x000ee20000000a00 */
[----:B------:R-:W-:Y:S01]  /*0a70*/  CS2R R26, SRZ ;  /* 0x00000000001a7805 */ /* 0x000fe2000001ff00 */
[----:B------:R-:W-:Y:S01]  /*0a80*/  @!P4 IMAD.WIDE.U32 R28, R9, R12, R28 ;  /* 0x0000000c091cc225 */ /* 0x000fe200078e001c */
[----:B------:R-:W-:Y:S02]  /*0a90*/  @!P5 MOV R12, R48 ;  /* 0x00000030000cd202 */ /* 0x000fe40000000f00 */
[----:B------:R-:W-:Y:S01]  /*0aa0*/  @!P5 MOV R13, R51 ;  /* 0x00000033000dd202 */ /* 0x000fe20000000f00 */
[----:B--2---:R-:W-:Y:S01]  /*0ab0*/  @!P5 IMAD R33, R41, R20, RZ ;  /* 0x000000142921d224 */ /* 0x004fe200078e02ff */
[----:B------:R2:W5:Y:S03]  /*0ac0*/  @P0 LDG.E.64 R26, desc[UR8][R30.64] ;  /* 0x000000081e1a0981 */ /* 0x000566000c1e1b00 */
[----:B------:R-:W-:-:S02]  /*0ad0*/  @!P5 IMAD R33, R38, R21, R33 ;  /* 0x000000152621d224 */ /* 0x000fc400078e0221 */
[----:B------:R-:W-:Y:S02]  /*0ae0*/  @!P5 IMAD.WIDE.U32 R20, R38, R20, R12 ;  /* 0x000000142614d225 */ /* 0x000fe400078e000c */
[----:B------:R-:W2:Y:S01]  /*0af0*/  @!P6 LDC.64 R12, c[0x0][0x220] ;  /* 0x00008800ff0ceb82 */ /* 0x000ea20000000a00 */
[----:B------:R-:W-:Y:S02]  /*0b00*/  @!P4 IADD3 R29, R29, R35, RZ ;  /* 0x000000231d1dc210 */ /* 0x000fe40007ffe0ff */
[----:B0-----:R-:W-:-:S04]  /*0b10*/  @!P4 LEA R18, P1, R28, R18, 0x2 ;  /* 0x000000121c12c211 */ /* 0x001fc800078210ff */
[----:B------:R-:W-:Y:S02]  /*0b20*/  @!P4 LEA.HI.X R19, R28, R19, R29, 0x2, P1 ;  /* 0x000000131c13c211 */ /* 0x000fe400008f141d */
[----:B------:R-:W-:Y:S02]  /*0b30*/  CS2R R28, SRZ ;  /* 0x00000000001c7805 */ /* 0x000fe4000001ff00 */
[----:B------:R-:W-:Y:S02]  /*0b40*/  @!P5 IADD3 R33, R21, R33, RZ ;  /* 0x000000211521d210 */ /* 0x000fe40007ffe0ff */
[C---:B-1----:R-:W-:Y:S01]  /*0b50*/  @!P5 LEA R16, P1, R20.reuse, R16, 0x2 ;  /* 0x000000101410d211 */ /* 0x042fe200078210ff */
[----:B---3--:R-:W-:Y:S01]  /*0b60*/  @!P6 IMAD R32, R43, R14, RZ ;  /* 0x0000000e2b20e224 */ /* 0x008fe200078e02ff */
[----:B--2---:R-:W-:Y:S01]  /*0b70*/  CS2R R30, SRZ ;  /* 0x00000000001e7805 */ /* 0x004fe2000001ff00 */
[----:B------:R0:W2:Y:S01]  /*0b80*/  @!P3 LDG.E.64 R28, desc[UR8][R36.64] ;  /* 0x00000008241cb981 */ /* 0x0000a2000c1e1b00 */
[----:B------:R-:W-:-:S02]  /*0b90*/  @!P5 LEA.HI.X R17, R20, R17, R33, 0x2, P1 ;  /* 0x000000111411d211 */ /* 0x000fc400008f1421 */
[----:B------:R-:W-:Y:S02]  /*0ba0*/  @!P6 MOV R20, R48 ;  /* 0x000000300014e202 */ /* 0x000fe40000000f00 */
[----:B------:R-:W-:Y:S01]  /*0bb0*/  @!P6 MOV R21, R51 ;  /* 0x000000330015e202 */ /* 0x000fe20000000f00 */
[C---:B------:R-:W-:Y:S01]  /*0bc0*/  @!P6 IMAD R15, R39.reuse, R15, R32 ;  /* 0x0000000f270fe224 */ /* 0x040fe200078e0220 */
[----:B------:R-:W-:Y:S01]  /*0bd0*/  CS2R R32, SRZ ;  /* 0x0000000000207805 */ /* 0x000fe2000001ff00 */
[----:B------:R-:W3:Y:S01]  /*0be0*/  @!P2 LDG.E.64 R30, desc[UR8][R22.64] ;  /* 0x00000008161ea981 */ /* 0x000ee2000c1e1b00 */
[----:B------:R-:W-:Y:S01]  /*0bf0*/  @!P6 IMAD.WIDE.U32 R20, R39, R14, R20 ;  /* 0x0000000e2714e225 */ /* 0x000fe200078e0014 */
[----:B------:R-:W-:-:S03]  /*0c00*/  CS2R R34, SRZ ;  /* 0x0000000000227805 */ /* 0x000fc6000001ff00 */
[----:B------:R4:W3:Y:S01]  /*0c10*/  @!P4 LDG.E.64 R32, desc[UR8][R18.64] ;  /* 0x000000081220c981 */ /* 0x0008e2000c1e1b00 */
[----:B------:R-:W-:Y:S02]  /*0c20*/  @!P6 IADD3 R14, R21, R15, RZ ;  /* 0x0000000f150ee210 */ /* 0x000fe40007ffe0ff */
[C---:B------:R-:W-:Y:S02]  /*0c30*/  @!P6 LEA R12, P1, R20.reuse, R12, 0x2 ;  /* 0x0000000c140ce211 */ /* 0x040fe400078210ff */
[----:B0-----:R-:W-:Y:S01]  /*0c40*/  CS2R R36, SRZ ;  /* 0x0000000000247805 */ /* 0x001fe2000001ff00 */
[----:B------:R-:W3:Y:S01]  /*0c50*/  @!P5 LDG.E.64 R34, desc[UR8][R16.64] ;  /* 0x000000081022d981 */ /* 0x000ee2000c1e1b00 */
[----:B------:R-:W-:-:S05]  /*0c60*/  @!P6 LEA.HI.X R13, R20, R13, R14, 0x2, P1 ;  /* 0x0000000d140de211 */ /* 0x000fca00008f140e */
[----:B------:R5:W3:Y:S01]  /*0c70*/  @!P6 LDG.E.64 R36, desc[UR8][R12.64] ;  /* 0x000000080c24e981 */ /* 0x000ae2000c1e1b00 */
[C---:B------:R-:W-:Y:S02]  /*0c80*/  ISETP.GT.AND P1, PT, R4.reuse, 0x1e, PT ;  /* 0x0000001e0400780c */ /* 0x040fe40003f24270 */
[----:B------:R-:W-:Y:S02]  /*0c90*/  ISETP.NE.AND P2, PT, R4, RZ, PT ;  /* 0x000000ff0400720c */ /* 0x000fe40003f45270 */
[----:B------:R-:W-:Y:S01]  /*0ca0*/  ISETP.NE.AND P3, PT, R5, RZ, PT ;  /* 0x000000ff0500720c */ /* 0x000fe20003f65270 */
[----:B----4-:R-:W-:Y:S01]  /*0cb0*/  FADD.FTZ R19, R10, R11 ;  /* 0x0000000b0a137221 */ /* 0x010fe20000010000 */
[----:B------:R-:W-:-:S04]  /*0cc0*/  FMUL.FTZ R21, R11, R11 ;  /* 0x0000000b0b157220 */ /* 0x000fc80000410000 */
[----:B------:R-:W-:Y:S01]  /*0cd0*/  FFMA.FTZ R18, R10, R10, R21 ;  /* 0x0000000a0a127223 */ /* 0x000fe20000010015 */
[----:B-----5:R-:W-:Y:S01]  /*0ce0*/  FADD.FTZ R13, R24, R25 ;  /* 0x00000019180d7221 */ /* 0x020fe20000010000 */
[----:B------:R-:W-:-:S04]  /*0cf0*/  FMUL.FTZ R17, R25, R25 ;  /* 0x0000001919117220 */ /* 0x000fc80000410000 */
[----:B------:R-:W-:Y:S01]  /*0d00*/  FFMA.FTZ R12, R24, R24, R17 ;  /* 0x00000018180c7223 */ /* 0x000fe20000010011 */
[----:B------:R-:W-:Y:S01]  /*0d10*/  FADD.FTZ R14, R26, R27 ;  /* 0x0000001b1a0e7221 */ /* 0x000fe20000010000 */
[----:B------:R-:W-:-:S03]  /*0d20*/  FMUL.FTZ R15, R27, R27 ;  /* 0x0000001b1b0f7220 */ /* 0x000fc60000410000 */
[----:B------:R-:W-:Y:S01]  /*0d30*/  FADD.FTZ R14, RZ, R14 ;  /* 0x0000000eff0e7221 */ /* 0x000fe20000010000 */
[----:B------:R-:W-:-:S03]  /*0d40*/  FFMA.FTZ R15, R26, R26, R15 ;  /* 0x0000001a1a0f7223 */ /* 0x000fc6000001000f */
[----:B------:R-:W-:Y:S01]  /*0d50*/  FADD.FTZ R14, R14, R19 ;  /* 0x000000130e0e7221 */ /* 0x000fe20000010000 */
[----:B------:R-:W-:-:S03]  /*0d60*/  FADD.FTZ R15, RZ, R15 ;  /* 0x0000000fff0f7221 */ /* 0x000fc60000010000 */
[----:B------:R-:W-:Y:S01]  /*0d70*/  FADD.FTZ R13, R14, R13 ;  /* 0x0000000d0e0d7221 */ /* 0x000fe20000010000 */
[----:B------:R-:W-:Y:S01]  /*0d80*/  FADD.FTZ R15, R15, R18 ;  /* 0x000000120f0f7221 */ /* 0x000fe20000010000 */
[C---:B--2---:R-:W-:Y:S01]  /*0d90*/  FADD.FTZ R14, R28.reuse, R29 ;  /* 0x0000001d1c0e7221 */ /* 0x044fe20000010000 */
[----:B------:R-:W-:Y:S02]  /*0da0*/  FMUL.FTZ R17, R29, R29 ;  /* 0x0000001d1d117220 */ /* 0x000fe40000410000 */
[----:B------:R-:W-:Y:S01]  /*0db0*/  FADD.FTZ R12, R15, R12 ;  /* 0x0000000c0f0c7221 */ /* 0x000fe20000010000 */
[----:B------:R-:W-:Y:S01]  /*0dc0*/  FADD.FTZ R13, R13, R14 ;  /* 0x0000000e0d0d7221 */ /* 0x000fe20000010000 */
[----:B------:R-:W-:Y:S01]  /*0dd0*/  FFMA.FTZ R17, R28, R28, R17 ;  /* 0x0000001c1c117223 */ /* 0x000fe20000010011 */
[----:B---3--:R-:W-:Y:S01]  /*0de0*/  FADD.FTZ R14, R30, R31 ;  /* 0x0000001f1e0e7221 */ /* 0x008fe20000010000 */
[----:B------:R-:W-:Y:S02]  /*0df0*/  FMUL.FTZ R15, R31, R31 ;  /* 0x0000001f1f0f7220 */ /* 0x000fe40000410000 */
[----:B------:R-:W-:Y:S01]  /*0e00*/  FADD.FTZ R12, R12, R17 ;  /* 0x000000110c0c7221 */ /* 0x000fe20000010000 */
[----:B------:R-:W-:Y:S01]  /*0e10*/  FADD.FTZ R13, R13, R14 ;  /* 0x0000000e0d0d7221 */ /* 0x000fe20000010000 */
[----:B------:R-:W-:Y:S01]  /*0e20*/  FADD.FTZ R14, R32, R33 ;  /* 0x00000021200e7221 */ /* 0x000fe20000010000 */
[----:B------:R-:W-:Y:S01]  /*0e30*/  FFMA.FTZ R15, R30, R30, R15 ;  /* 0x0000001e1e0f7223 */ /* 0x000fe2000001000f */
[----:B------:R-:W-:-:S02]  /*0e40*/  FMUL.FTZ R17, R33, R33 ;  /* 0x0000002121117220 */ /* 0x000fc40000410000 */
[----:B------:R-:W-:Y:S01]  /*0e50*/  FADD.FTZ R13, R13, R14 ;  /* 0x0000000e0d0d7221 */ /* 0x000fe20000010000 */
[----:B------:R-:W-:Y:S01]  /*0e60*/  FADD.FTZ R12, R12, R15 ;  /* 0x0000000f0c0c7221 */ /* 0x000fe20000010000 */
[----:B------:R-:W-:Y:S01]  /*0e70*/  FFMA.FTZ R17, R32, R32, R17 ;  /* 0x0000002020117223 */ /* 0x000fe20000010011 */
[----:B------:R-:W-:Y:S01]  /*0e80*/  FADD.FTZ R14, R34, R35 ;  /* 0x00000023220e7221 */ /* 0x000fe20000010000 */
[----:B------:R-:W-:Y:S02]  /*0e90*/  FMUL.FTZ R15, R35, R35 ;  /* 0x00000023230f7220 */ /* 0x000fe40000410000 */
[----:B------:R-:W-:Y:S01]  /*0ea0*/  FADD.FTZ R12, R12, R17 ;  /* 0x000000110c0c7221 */ /* 0x000fe20000010000 */
[----:B------:R-:W-:Y:S01]  /*0eb0*/  FADD.FTZ R13, R13, R14 ;  /* 0x0000000e0d0d7221 */ /* 0x000fe20000010000 */
[----:B------:R-:W-:Y:S01]  /*0ec0*/  FFMA.FTZ R15, R34, R34, R15 ;  /* 0x00000022220f7223 */ /* 0x000fe2000001000f */
[----:B------:R-:W-:Y:S01]  /*0ed0*/  FMUL.FTZ R17, R37, R37 ;  /* 0x0000002525117220 */ /* 0x000fe20000410000 */
[----:B------:R-:W-:-:S02]  /*0ee0*/  FADD.FTZ R14, R36, R37 ;  /* 0x00000025240e7221 */ /* 0x000fc40000010000 */
[----:B------:R-:W-:Y:S01]  /*0ef0*/  FADD.FTZ R12, R12, R15 ;  /* 0x0000000f0c0c7221 */ /* 0x000fe20000010000 */
[----:B------:R-:W-:Y:S01]  /*0f00*/  FFMA.FTZ R17, R36, R36, R17 ;  /* 0x0000002424117223 */ /* 0x000fe20000010011 */
[----:B------:R-:W-:-:S03]  /*0f10*/  FADD.FTZ R14, R13, R14 ;  /* 0x0000000e0d0e7221 */ /* 0x000fc60000010000 */
[----:B------:R-:W-:Y:S02]  /*0f20*/  FADD.FTZ R13, R12, R17 ;  /* 0x000000110c0d7221 */ /* 0x000fe40000010000 */
        /* <DEDUP_REMOVED lines=21> */
[----:B------:R-:W-:Y:S01]  /*1080*/  ISETP.GT.AND P1, PT, R4, 0xf, PT ;  /* 0x0000000f0400780c */ /* 0x000fe20003f24270 */
[----:B------:R-:W-:-:S12]  /*1090*/  BSSY B0, `(.L_x_2065) ;  /* 0x0000026000007945 */ /* 0x000fd80003800000 */
        /* <DEDUP_REMOVED lines=37> */
.L_x_2066:
[----:B------:R-:W-:Y:S05]  /*12f0*/  BSYNC B0 ;  /* 0x0000000000007941 */ /* 0x000fea0003800000 */
.L_x_2065:
        /* <DEDUP_REMOVED lines=11> */
[----:B------:R-:W-:Y:S02]  /*13b0*/  SHF.L.U32 R19, R14, 0x1, RZ ;  /* 0x000000010e137819 */ /* 0x000fe400000006ff */
[----:B------:R-:W1:Y:S03]  /*13c0*/  LDC.64 R14, c[0x0][0x240] ;  /* 0x00009000ff0e7b82 */ /* 0x000e660000000a00 */
        /* <DEDUP_REMOVED lines=17> */
.L_x_2069:
[----:B--2---:R-:W2:Y:S04]  /*14e0*/  LDG.E.STRONG.GPU R16, desc[UR8][R14.64] ;  /* 0x000000080e107981 */ /* 0x004ea8000c1ef900 */
[----:B--2---:R-:W-:Y:S01]  /*14f0*/  CCTL.IVALL ;  /* 0x00000000ff00798f */ /* 0x004fe20002000000 */
[----:B------:R-:W-:Y:S05]  /*1500*/  YIELD ;  /* 0x0000000000007946 */ /* 0x000fea0003800000 */
[----:B------:R-:W-:-:S13]  /*1510*/  ISETP.NE.AND P1, PT, R16, R47, PT ;  /* 0x0000002f1000720c */ /* 0x000fda0003f25270 */
[----:B------:R-:W-:Y:S05]  /*1520*/  @P1 BRA `(.L_x_2069) ;  /* 0xfffffffc00ec1947 */ /* 0x000fea000383ffff */
.L_x_2068:
        /* <DEDUP_REMOVED lines=11> */
.L_x_2071:
        /* <DEDUP_REMOVED lines=63> */
.L_x_2070:
        /* <DEDUP_REMOVED lines=19> */
.L_x_2073:
[----:B------:R-:W-:Y:S05]  /*1b00*/  BSYNC B0 ;  /* 0x0000000000007941 */ /* 0x000fea0003800000 */
.L_x_2072:
        /* <DEDUP_REMOVED lines=9> */
[----:B------:R-:W-:Y:S02]  /*1ba0*/  @!P1 LOP3.LUT R18, R2, 0x1, RZ, 0xc0, !PT ;  /* 0x0000000102129812 */ /* 0x000fe400078ec0ff */
        /* <DEDUP_REMOVED lines=22> */
.L_x_2067:
[----:B------:R-:W-:Y:S01]  /*1d10*/  ULDC.64 UR12, c[0x0][0x218] ;  /* 0x00008600000c7ab9 */ /* 0x000fe20000000a00 */
[----:B------:R-:W-:Y:S01]  /*1d20*/  LOP3.LUT P1, RZ, R5, UR7, RZ, 0xfc, !PT ;  /* 0x0000000705ff7c12 */ /* 0x000fe2000f82fcff */
[----:B------:R-:W1:Y:S01]  /*1d30*/  S2UR UR6, SR_CgaCtaId ;  /* 0x00000000000679c3 */ /* 0x000e620000008800 */
[----:B------:R-:W-:Y:S01]  /*1d40*/  ISETP.EQ.U32.AND P2, PT, RZ, UR12, PT ;  /* 0x0000000cff007c0c */ /* 0x000fe2000bf42070 */
[----:B------:R-:W-:Y:S01]  /*1d50*/  UMOV UR5, 0x400 ;  /* 0x0000040000057882 */ /* 0x000fe20000000000 */
[----:B------:R-:W-:Y:S01]  /*1d60*/  IADD3 R53, R45, R46, RZ ;  /* 0x0000002e2d357210 */ /* 0x000fe20007ffe0ff */
[----:B------:R-:W-:Y:S01]  /*1d70*/  ULDC.64 UR14, c[0x0][0x278] ;  /* 0x00009e00000e7ab9 */ /* 0x000fe20000000a00 */
[----:B------:R-:W-:-:S03]  /*1d80*/  ISETP.EQ.OR.EX P1, PT, RZ, UR13, P1, P2 ;  /* 0x0000000dff007c0c */ /* 0x000fc60008f22720 */
[----:B--2---:R-:W2:Y:S08]  /*1d90*/  LDC.64 R16, c[0x0][0x228] ;  /* 0x00008a00ff107b82 */ /* 0x004eb00000000a00 */
[----:B------:R-:W3:Y:S08]  /*1da0*/  LDC.64 R14, c[0x0][0x230] ;  /* 0x00008c00ff0e7b82 */ /* 0x000ef00000000a00 */
[----:B------:R-:W4:Y:S01]  /*1db0*/  @!P1 LDC.64 R18, c[0x0][0x218] ;  /* 0x00008600ff129b82 */ /* 0x000f220000000a00 */
[----:B-1----:R-:W-:-:S03]  /*1dc0*/  ULEA UR5, UR6, UR5, 0x18 ;  /* 0x0000000506057291 */ /* 0x002fc6000f8ec03f */
[----:B------:R-:W-:Y:S02]  /*1dd0*/  ULDC UR6, c[0x0][0x2a4] ;  /* 0x0000a90000067ab9 */ /* 0x000fe40000000800 */
[----:B------:R-:W-:Y:S01]  /*1de0*/  @!P1 FMUL.FTZ R21, R13, UR6 ;  /* 0x000000060d159c20 */ /* 0x000fe20008410000 */
[----:B------:R-:W-:Y:S01]  /*1df0*/  @!P1 FMUL.FTZ R20, R12, UR6 ;  /* 0x000000060c149c20 */ /* 0x000fe20008410000 */
[C---:B--2---:R-:W-:Y:S02]  /*1e00*/  IMAD.WIDE R46, R53.reuse, 0x4, R16 ;  /* 0x00000004352e7825 */ /* 0x044fe400078e0210 */
[----:B------:R0:W-:Y:S02]  /*1e10*/  @!P3 STS.64 [UR5+0x78], R12 ;  /* 0x0000780cff00b988 */ /* 0x0001e40008000a05 */
[----:B---3--:R-:W-:-:S04]  /*1e20*/  IMAD.WIDE R16, R53, 0x4, R14 ;  /* 0x0000000435107825 */ /* 0x008fc800078e020e */
[----:B----4-:R-:W-:-:S05]  /*1e30*/  @!P1 IMAD.WIDE R22, R44, 0x8, R18 ;  /* 0x000000082c169825 */ /* 0x010fca00078e0212 */
[----:B------:R1:W-:Y:S01]  /*1e40*/  @!P1 STG.E.64 desc[UR8][R22.64], R20 ;  /* 0x0000001416009986 */ /* 0x0003e2000c101b08 */
[----:B------:R-:W-:Y:S06]  /*1e50*/  BAR.SYNC.DEFER_BLOCKING 0x0 ;  /* 0x0000000000007b1d */ /* 0x000fec0000010000 */
[----:B------:R2:W3:Y:S04]  /*1e60*/  LDG.E.64 R14, desc[UR8][R46.64] ;  /* 0x000000082e0e7981 */ /* 0x0004e8000c1e1b00 */
[----:B------:R-:W3:Y:S01]  /*1e70*/  LDG.E.64 R16, desc[UR8][R16.64] ;  /* 0x0000000810107981 */ /* 0x000ee2000c1e1b00 */
[----:B0-----:R-:W-:-:S02]  /*1e80*/  MOV R12, 0x3f800000 ;  /* 0x3f800000000c7802 */ /* 0x001fc40000000f00 */
[----:B------:R-:W-:Y:S01]  /*1e90*/  ISETP.NE.AND P6, PT, RZ, UR10, PT ;  /* 0x0000000aff007c0c */ /* 0x000fe2000bfc5270 */
[----:B------:R-:W0:Y:S01]  /*1ea0*/  LDS.64 R18, [UR5+0x78] ;  /* 0x00007805ff127984 */ /* 0x000e220008000a00 */
[----:B-1----:R-:W-:Y:S02]  /*1eb0*/  SHF.R.S32.HI R20, RZ, 0x1f, R40 ;  /* 0x0000001fff147819 */ /* 0x002fe40000011428 */
[----:B------:R-:W-:Y:S01]  /*1ec0*/  ISETP.GE.U32.AND P2, PT, R6, UR14, PT ;  /* 0x0000000e06007c0c */ /* 0x000fe2000bf46070 */
        /* <DEDUP_REMOVED lines=9> */
[C---:B------:R-:W-:Y:S01]  /*1f60*/  FADD.FTZ R23, -R18.reuse, R28 ;  /* 0x0000001c12177221 */ /* 0x040fe20000010100 */
[----:B------:R-:W-:Y:S01]  /*1f70*/  FSETP.GTU.FTZ.AND P1, PT, R19, RZ, PT ;  /* 0x000000ff1300720b */ /* 0x000fe20003f3c000 */
[C---:B------:R-:W-:Y:S01]  /*1f80*/  FADD.FTZ R29, -R18.reuse, R29 ;  /* 0x0000001d121d7221 */ /* 0x040fe20000010100 */
[C---:B--2---:R-:W-:Y:S01]  /*1f90*/  FADD.FTZ R47, -R18.reuse, R30 ;  /* 0x0000001e122f7221 */ /* 0x044fe20000010100 */
[C---:B------:R-:W-:Y:S01]  /*1fa0*/  FADD.FTZ R31, -R18.reuse, R31 ;  /* 0x0000001f121f7221 */ /* 0x040fe20000010100 */
[C---:B------:R-:W-:Y:S01]  /*1fb0*/  FADD.FTZ R53, -R18.reuse, R32 ;  /* 0x0000002012357221 */ /* 0x040fe20000010100 */
[C---:B------:R-:W-:Y:S01]  /*1fc0*/  FADD.FTZ R33, -R18.reuse, R33 ;  /* 0x0000002112217221 */ /* 0x040fe20000010100 */
[C---:B------:R-:W-:Y:S01]  /*1fd0*/  FADD.FTZ R35, -R18.reuse, R35 ;  /* 0x0000002312237221 */ /* 0x040fe20000010100 */
[C---:B------:R-:W-:Y:S01]  /*1fe0*/  FADD.FTZ R36, -R18.reuse, R36 ;  /* 0x0000002412247221 */ /* 0x040fe20000010100 */
[----:B------:R-:W-:-:S05]  /*1ff0*/  FADD.FTZ R37, -R18, R37 ;  /* 0x0000002512257221 */ /* 0x000fca0000010100 */
[----:B------:R-:W0:Y:S02]  /*2000*/  @P1 LDC R52, c[0x0][0x238] ;  /* 0x00008e00ff341b82 */ /* 0x000e240000000800 */
[----:B0-----:R-:W-:Y:S01]  /*2010*/  @P1 FADD.FTZ R52, R19, R52 ;  /* 0x0000003413341221 */ /* 0x001fe20000010000 */
[----:B------:R-:W-:Y:S01]  /*2020*/  FADD.FTZ R19, -R18, R10 ;  /* 0x0000000a12137221 */ /* 0x000fe20000010100 */
[----:B------:R-:W-:Y:S02]  /*2030*/  SHF.R.S32.HI R10, RZ, 0x1f, R6 ;  /* 0x0000001fff0a7819 */ /* 0x000fe40000011406 */
[----:B------:R-:W0:Y:S01]  /*2040*/  @P1 MUFU.RSQ R12, R52 ;  /* 0x00000034000c1308 */ /* 0x000e220000001400 */
[----:B------:R-:W-:Y:S02]  /*2050*/  ISETP.GE.U32.AND P1, PT, R40, UR14, PT ;  /* 0x0000000e28007c0c */ /* 0x000fe4000bf26070 */
[----:B------:R-:W-:Y:S02]  /*2060*/  ISETP.GE.AND.EX P2, PT, R10, UR15, PT, P2 ;  /* 0x0000000f0a007c0c */ /* 0x000fe4000bf46320 */
[----:B------:R-:W-:-:S02]  /*2070*/  ISETP.GE.AND.EX P1, PT, R20, UR15, PT, P1 ;  /* 0x0000000f14007c0c */ /* 0x000fc4000bf26310 */
[C---:B------:R-:W-:Y:S02]  /*2080*/  ISETP.GT.U32.OR P2, PT, R5.reuse, 0x17f, P2 ;  /* 0x0000017f0500780c */ /* 0x040fe40001744470 */
        /* <DEDUP_REMOVED lines=30> */
.L_x_2074:
        /* <DEDUP_REMOVED lines=13> */
.L_x_2076:
[----:B------:R-:W-:Y:S05]  /*2340*/  BSYNC B0 ;  /* 0x0000000000007941 */ /* 0x000fea0003800000 */
.L_x_2075:
[----:B0-----:R-:W-:Y:S01]  /*2350*/  FFMA.FTZ R12, R14, R19, R16 ;  /* 0x000000130e0c7223 */ /* 0x001fe20000010010 */
        /* <DEDUP_REMOVED lines=12> */
.L_x_2077:
        /* <DEDUP_REMOVED lines=13> */
.L_x_2079:
[----:B------:R-:W-:Y:S05]  /*24f0*/  BSYNC B0 ;  /* 0x0000000000007941 */ /* 0x000fea0003800000 */
.L_x_2078:
        /* <DEDUP_REMOVED lines=13> */
.L_x_2080:
        /* <DEDUP_REMOVED lines=13> */
.L_x_2082:
[----:B------:R-:W-:Y:S05]  /*26a0*/  BSYNC B0 ;  /* 0x0000000000007941 */ /* 0x000fea0003800000 */
.L_x_2081:
[----:B------:R-:W-:Y:S01]  /*26b0*/  SHF.R.S32.HI R31, RZ, 0x1f, R7 ;  /* 0x0000001fff1f7819 */ /* 0x000fe20000011407 */
[C---:B------:R-:W-:Y:S01]  /*26c0*/  FFMA.FTZ R10, R14.reuse, R23, R16 ;  /* 0x000000170e0a7223 */ /* 0x040fe20000010010 */
[----:B------:R-:W-:Y:S01]  /*26d0*/  SHF.R.S32.HI R27, RZ, 0x1f, R8 ;  /* 0x0000001fff1b7819 */ /* 0x000fe20000011408 */
[C-C-:B0-----:R-:W-:Y:S01]  /*26e0*/  FFMA.FTZ R20, R14.reuse, R11, R16.reuse ;  /* 0x0000000b0e147223 */ /* 0x141fe20000010010 */
        /* <DEDUP_REMOVED lines=13> */
[--C-:B------:R-:W-:Y:S01]  /*27c0*/  FFMA.FTZ R23, R15, R34, R17.reuse ;  /* 0x000000220f177223 */ /* 0x100fe20000010011 */
        /* <DEDUP_REMOVED lines=21> */
.L_x_2083:
        /* <DEDUP_REMOVED lines=13> */
.L_x_2085:
[----:B------:R-:W-:Y:S05]  /*29f0*/  BSYNC B0 ;  /* 0x0000000000007941 */ /* 0x000fea0003800000 */
.L_x_2084:
        /* <DEDUP_REMOVED lines=11> */
.L_x_2086:
[----:B------:R-:W-:Y:S04]  /*2ab0*/  BSSY B0, `(.L_x_2087) ;  /* 0x000000d000007945 */ /* 0x000fe80003800000 */
[----:B------:R-:W-:Y:S05]  /*2ac0*/  @P1 BRA `(.L_x_2088) ;  /* 0x00000000002c1947 */ /* 0x000fea0003800000 */
[----:B------:R-:W-:Y:S01]  /*2ad0*/  ULDC.64 UR12, c[0x0][0x270] ;  /* 0x00009c00000c7ab9 */ /* 0x000fe20000000a00 */
[----:B0-----:R-:W-:Y:S01]  /*2ae0*/  MOV R10, R48 ;  /* 0x00000030000a7202 */ /* 0x001fe20000000f00 */
        /* <DEDUP_REMOVED lines=9> */
.L_x_2088:
[----:B------:R-:W-:Y:S05]  /*2b80*/  BSYNC B0 ;  /* 0x0000000000007941 */ /* 0x000fea0003800000 */
.L_x_2087:
[----:B------:R-:W-:Y:S05]  /*2b90*/  @!P6 BRA `(.L_x_2089) ;  /* 0x000000000028e947 */ /* 0x000fea0003800000 */
[----:B0-----:R-:W-:Y:S01]  /*2ba0*/  FMUL.FTZ R10, R18, -1.4426950216293334961 ;  /* 0xbfb8aa3b120a7820 */ /* 0x001fe20000410000 */
[----:B-1----:R-:W-:-:S05]  /*2bb0*/  FMUL.FTZ R12, R19, -1.4426950216293334961 ;  /* 0xbfb8aa3b130c7820 */ /* 0x002fca0000410000 */
        /* <DEDUP_REMOVED lines=8> */
.L_x_2089:
[----:B------:R-:W-:Y:S04]  /*2c40*/  BSSY B0, `(.L_x_2090) ;  /* 0x000000d000007945 */ /* 0x000fe80003800000 */
[----:B------:R-:W-:Y:S05]  /*2c50*/  @P2 BRA `(.L_x_2091) ;  /* 0x00000000002c2947 */ /* 0x000fea0003800000 */
[----:B------:R-:W-:Y:S01]  /*2c60*/  ULDC.64 UR12, c[0x0][0x270] ;  /* 0x00009c00000c7ab9 */ /* 0x000fe20000000a00 */
[----:B0-----:R-:W-:Y:S01]  /*2c70*/  MOV R10, R48 ;  /* 0x00000030000a7202 */ /* 0x001fe20000000f00 */
[----:B-1----:R-:W-:Y:S01]  /*2c80*/  IMAD R12, R29, UR12, RZ ;  /* 0x0000000c1d0c7c24 */ /* 0x002fe2000f8e02ff */
        /* <DEDUP_REMOVED lines=8> */
.L_x_2091:
[----:B------:R-:W-:Y:S05]  /*2d10*/  BSYNC B0 ;  /* 0x0000000000007941 */ /* 0x000fea0003800000 */
.L_x_2090:
[----:B------:R-:W-:Y:S05]  /*2d20*/  @!P6 BRA `(.L_x_2092) ;  /* 0x000000000028e947 */ /* 0x000fea0003800000 */
        /* <DEDUP_REMOVED lines=10> */
.L_x_2092:
[----:B------:R-:W-:Y:S04]  /*2dd0*/  BSSY B0, `(.L_x_2093) ;  /* 0x000000d000007945 */ /* 0x000fe80003800000 */
[----:B------:R-:W-:Y:S05]  /*2de0*/  @P3 BRA `(.L_x_2094) ;  /* 0x00000000002c3947 */ /* 0x000fea0003800000 */
[----:B------:R-:W-:Y:S01]  /*2df0*/  ULDC.64 UR12, c[0x0][0x270] ;  /* 0x00009c00000c7ab9 */ /* 0x000fe20000000a00 */
[----:B0-----:R-:W-:Y:S01]  /*2e00*/  MOV R10, R48 ;  /* 0x00000030000a7202 */ /* 0x001fe20000000f00 */
[----:B------:R-:W-:Y:S01]  /*2e10*/  IMAD R41, R41, UR12, RZ ;  /* 0x0000000c29297c24 */ /* 0x000fe2000f8e02ff */
[----:B------:R-:W-:-:S03]  /*2e20*/  MOV R11, R51 ;  /* 0x00000033000b7202 */ /* 0x000fc60000000f00 */
[C---:B------:R-:W-:Y:S02]  /*2e30*/  IMAD R41, R38.reuse, UR13, R41 ;  /* 0x0000000d26297c24 */ /* 0x040fe4000f8e0229 */
[----:B-12---:R-:W-:Y:S01]  /*2e40*/  IMAD.WIDE.U32 R12, R38, UR12, R10 ;  /* 0x0000000c260c7c25 */ /* 0x006fe2000f8e000a */
[----:B------:R-:W-:Y:S02]  /*2e50*/  ULDC.64 UR12, c[0x0][0x210] ;  /* 0x00008400000c7ab9 */ /* 0x000fe40000000a00 */
[----:B------:R-:W-:Y:S02]  /*2e60*/  LEA R10, P1, R12, UR12, 0x2 ;  /* 0x0000000c0c0a7c11 */ /* 0x000fe4000f8210ff */
[----:B------:R-:W-:-:S04]  /*2e70*/  IADD3 R41, R13, R41, RZ ;  /* 0x000000290d297210 */ /* 0x000fc80007ffe0ff */
[----:B------:R-:W-:-:S05]  /*2e80*/  LEA.HI.X R11, R12, UR13, R41, 0x2, P1 ;  /* 0x0000000d0c0b7c11 */ /* 0x000fca00088f1429 */
[----:B------:R3:W-:Y:S02]  /*2e90*/  STG.E.64 desc[UR8][R10.64], R20 ;  /* 0x000000140a007986 */ /* 0x0007e4000c101b08 */
.L_x_2094:
[----:B------:R-:W-:Y:S05]  /*2ea0*/  BSYNC B0 ;  /* 0x0000000000007941 */ /* 0x000fea0003800000 */
.L_x_2093:
[----:B------:R-:W-:Y:S05]  /*2eb0*/  @!P6 BRA `(.L_x_2095) ;  /* 0x000000000028e947 */ /* 0x000fea0003800000 */
[----:B0--3--:R-:W-:Y:S01]  /*2ec0*/  FMUL.FTZ R10, R22, -1.4426950216293334961 ;  /* 0xbfb8aa3b160a7820 */ /* 0x009fe20000410000 */
        /* <DEDUP_REMOVED lines=9> */
.L_x_2095:
[----:B------:R-:W-:Y:S04]  /*2f60*/  BSSY B0, `(.L_x_2096) ;  /* 0x000000c000007945 */ /* 0x000fe80003800000 */
[----:B------:R-:W-:Y:S05]  /*2f70*/  @P4 BRA `(.L_x_2097) ;  /* 0x0000000000284947 */ /* 0x000fea0003800000 */
[----:B------:R-:W-:Y:S01]  /*2f80*/  ULDC.64 UR12, c[0x0][0x270] ;  /* 0x00009c00000c7ab9 */ /* 0x000fe20000000a00 */
[----:B------:R-:W-:Y:S01]  /*2f90*/  MOV R49, R51 ;  /* 0x0000003300317202 */ /* 0x000fe20000000f00 */
[----:B0--3--:R-:W-:Y:S02]  /*2fa0*/  IMAD R10, R43, UR12, RZ ;  /* 0x0000000c2b0a7c24 */ /* 0x009fe4000f8e02ff */
[----:B------:R-:W-:-:S04]  /*2fb0*/  IMAD.WIDE.U32 R48, R39, UR12, R48 ;  /* 0x0000000c27307c25 */ /* 0x000fc8000f8e0030 */
[----:B------:R-:W-:Y:S01]  /*2fc0*/  IMAD R11, R39, UR13, R10 ;  /* 0x0000000d270b7c24 */ /* 0x000fe2000f8e020a */
[----:B------:R-:W-:Y:S02]  /*2fd0*/  ULDC.64 UR12, c[0x0][0x210] ;  /* 0x00008400000c7ab9 */ /* 0x000fe40000000a00 */
[----:B------:R-:W-:Y:S02]  /*2fe0*/  LEA R10, P1, R48, UR12, 0x2 ;  /* 0x0000000c300a7c11 */ /* 0x000fe4000f8210ff */
[----:B------:R-:W-:-:S04]  /*2ff0*/  IADD3 R11, R49, R11, RZ ;  /* 0x0000000b310b7210 */ /* 0x000fc80007ffe0ff */
[----:B------:R-:W-:-:S05]  /*3000*/  LEA.HI.X R11, R48, UR13, R11, 0x2, P1 ;  /* 0x0000000d300b7c11 */ /* 0x000fca00088f140b */
[----:B------:R4:W-:Y:S02]  /*3010*/  STG.E.64 desc[UR8][R10.64], R22 ;  /* 0x000000160a007986 */ /* 0x0009e4000c101b08 */
.L_x_2097:
[----:B------:R-:W-:Y:S05]  /*3020*/  BSYNC B0 ;  /* 0x0000000000007941 */ /* 0x000fea0003800000 */
.L_x_2096:
[----:B0--34-:R-:W0:Y:S01]  /*3030*/  LDC R11, c[0x0][0x10] ;  /* 0x00000400ff0b7b82 */ /* 0x019e220000000800 */
[----:B------:R-:W-:Y:S02]  /*3040*/  IADD3 R2, R2, 0x1, RZ ;  /* 0x0000000102027810 */ /* 0x000fe40007ffe0ff */
[----:B0-----:R-:W-:-:S04]  /*3050*/  IADD3 R44, R11, R44, RZ ;  /* 0x0000002c0b2c7210 */ /* 0x001fc80007ffe0ff */
[----:B------:R-:W-:-:S13]  /*3060*/  ISETP.GE.AND P1, PT, R44, UR4, PT ;  /* 0x000000042c007c0c */ /* 0x000fda000bf26270 */
[----:B------:R-:W-:Y:S05]  /*3070*/  @!P1 BRA `(.L_x_2098) ;  /* 0xffffffd000789947 */ /* 0x000fea000383ffff */
[----:B------:R-:W-:Y:S05]  /*3080*/  EXIT ;  /* 0x000000000000794d */ /* 0x000fea0003800000 */
.L_x_2099:
        /* <DEDUP_REMOVED lines=15> */
.L_x_2342:


//--------------------- .text._Z35group_norm_nhwc_fwd_one_pass_kernelI11Fp32IOBf16WLi64ELi12ELi384EEv26Group_norm_nhwc_fwd_params --------------------------
	.section	.text._Z35group_norm_nhwc_fwd_one_pass_kernelI11Fp32IOBf16WLi64ELi12ELi384EEv26Group_norm_nhwc_fwd_params,"ax",@progbits
	.align	128
        .global         _Z35group_norm_nhwc_fwd_one_pass_kernelI11Fp32IOBf16WLi64ELi12ELi384EEv26Group_norm_nhwc_fwd_params
        .type           _Z35group_norm_nhwc_fwd_one_pass_kernelI11Fp32IOBf16WLi64ELi12ELi384EEv26Group_norm_nhwc_fwd_params,@function
        .size           _Z35group_norm_nhwc_fwd_one_pass_kernelI11Fp32IOBf16WLi64ELi12ELi384EEv26Group_norm_nhwc_fwd_params,(.L_x_2343 - _Z35group_norm_nhwc_fwd_one_pass_kernelI11Fp32IOBf16WLi64ELi12ELi384EEv26Group_norm_nhwc_fwd_params)
        .other          _Z35group_norm_nhwc_fwd_one_pass_kernelI11Fp32IOBf16WLi64ELi12ELi384EEv26Group_norm_nhwc_fwd_params,@"STO_CUDA_ENTRY STV_DEFAULT"
_Z35group_norm_nhwc_fwd_one_pass_kernelI11Fp32IOBf16WLi64ELi12ELi384EEv26Group_norm_nhwc_fwd_params:
.text._Z35group_norm_nhwc_fwd_one_pass_kernelI11Fp32IOBf16WLi64ELi12ELi384EEv26Group_norm_nhwc_fwd_params:
        /* <DEDUP_REMOVED lines=31> */
.L_x_2112:
        /* <DEDUP_REMOVED lines=118> */
.L_x_2101:
[----:B------:R-:W-:Y:S05]  /*0950*/  BSYNC B0 ;  /* 0x0000000000007941 */ /* 0x000fea0003800000 */
.L_x_2100:
        /* <DEDUP_REMOVED lines=28> */
.L_x_2104:
[----:B-1----:R-:W2:Y:S04]  /*0b20*/  LDG.E.STRONG.GPU R8, desc[UR8][R6.64] ;  /* 0x0000000806087981 */ /* 0x002ea8000c1ef900 */
[----:B--2---:R-:W-:Y:S01]  /*0b30*/  CCTL.IVALL ;  /* 0x00000000ff00798f */ /* 0x004fe20002000000 */
[----:B------:R-:W-:Y:S05]  /*0b40*/  YIELD ;  /* 0x0000000000007946 */ /* 0x000fea0003800000 */
[----:B------:R-:W-:-:S13]  /*0b50*/  ISETP.NE.AND P1, PT, R8, R11, PT ;  /* 0x0000000b0800720c */ /* 0x000fda0003f25270 */
[----:B------:R-:W-:Y:S05]  /*0b60*/  @P1 BRA `(.L_x_2104) ;  /* 0xfffffffc00ec1947 */ /* 0x000fea000383ffff */
.L_x_2103:
        /* <DEDUP_REMOVED lines=11> */
.L_x_2106:
        /* <DEDUP_REMOVED lines=63> */
.L_x_2105:
        /* <DEDUP_REMOVED lines=19> */
.L_x_2108:
[----:B------:R-:W-:Y:S05]  /*1140*/  BSYNC B0 ;  /* 0x0000000000007941 */ /* 0x000fea0003800000 */
.L_x_2107:
        /* <DEDUP_REMOVED lines=32> */
.L_x_2102:
        /* <DEDUP_REMOVED lines=20> */
[----:B------:R-:W2:Y:S04]  /*1490*/  LDG.E.U16 R0, desc[UR8][R6.64] ;  /* 0x0000000806007981 */ /* 0x000ea8000c1e1500 */
[----:B------:R1:W3:Y:S04]  /*14a0*/  LDG.E.U16 R28, desc[UR8][R6.64+0x2] ;  /* 0x00000208061c7981 */ /* 0x0002e8000c1e1500 */
[----:B------:R-:W4:Y:S04]  /*14b0*/  LDG.E.U16 R22, desc[UR8][R8.64] ;  /* 0x0000000808167981 */ /* 0x000f28000c1e1500 */
[----:B------:R4:W5:Y:S04]  /*14c0*/  LDG.E.U16 R29, desc[UR8][R8.64+0x2] ;  /* 0x00000208081d7981 */ /* 0x000968000c1e1500 */
[----:B------:R-:W0:Y:S02]  /*14d0*/  LDS.64 R14, [UR5+0x78] ;  /* 0x00007805ff0e7984 */ /* 0x000e240008000a00 */
[----:B0-----:R-:W-:-:S04]  /*14e0*/  FMUL.FTZ R14, R14, UR6 ;  /* 0x000000060e0e7c20 */ /* 0x001fc80008410000 */
[C---:B------:R-:W-:Y:S01]  /*14f0*/  FMUL.FTZ R4, R14.reuse, R14 ;  /* 0x0000000e0e047220 */ /* 0x040fe20000410000 */
[C---:B-1----:R-:W-:Y:S01]  /*1500*/  FADD.FTZ R7, -R14.reuse, R16 ;  /* 0x000000100e077221 */ /* 0x042fe20000010100 */
        /* <DEDUP_REMOVED lines=11> */
[----:B---3--:R-:W-:Y:S02]  /*15c0*/  SHF.L.U32 R28, R28, 0x10, RZ ;  /* 0x000000101c1c7819 */ /* 0x008fe400000006ff */
        /* <DEDUP_REMOVED lines=15> */
.L_x_2109:
        /* <DEDUP_REMOVED lines=13> */
.L_x_2111:
[----:B------:R-:W-:Y:S05]  /*1790*/  BSYNC B0 ;  /* 0x0000000000007941 */ /* 0x000fea0003800000 */
.L_x_2110:
[----:B0-----:R-:W0:Y:S01]  /*17a0*/  LDC R5, c[0x0][0x10] ;  /* 0x00000400ff057b82 */ /* 0x001e220000000800 */
[----:B------:R-:W-:Y:S02]  /*17b0*/  IADD3 R3, R3, 0x1, RZ ;  /* 0x0000000103037810 */ /* 0x000fe40007ffe0ff */
[----:B0-----:R-:W-:-:S04]  /*17c0*/  IADD3 R18, R5, R18, RZ ;  /* 0x0000001205127210 */ /* 0x001fc80007ffe0ff */
[----:B------:R-:W-:-:S13]  /*17d0*/  ISETP.GE.AND P1, PT, R18, UR4, PT ;  /* 0x0000000412007c0c */ /* 0x000fda000bf26270 */
[----:B------:R-:W-:Y:S05]  /*17e0*/  @!P1 BRA `(.L_x_2112) ;  /* 0xffffffe800809947 */ /* 0x000fea000383ffff */
[----:B------:R-:W-:Y:S05]  /*17f0*/  EXIT ;  /* 0x000000000000794d */ /* 0x000fea0003800000 */
.L_x_2113:
        /* <DEDUP_REMOVED lines=16> */
.L_x_2343:


//--------------------- .text._Z35group_norm_nhwc_fwd_one_pass_kernelI11Fp32IOBf16WLi128ELi12ELi384EEv26Group_norm_nhwc_fwd_params --------------------------
	.section	.text._Z35group_norm_nhwc_fwd_one_pass_kernelI11Fp32IOBf16WLi128ELi12ELi384EEv26Group_norm_nhwc_fwd_params,"ax",@progbits
	.align	128
        .global         _Z35group_norm_nhwc_fwd_one_pass_kernelI11Fp32IOBf16WLi128ELi12ELi384EEv26Group_norm_nhwc_fwd_params
        .type           _Z35group_norm_nhwc_fwd_one_pass_kernelI11Fp32IOBf16WLi128ELi12ELi384EEv26Group_norm_nhwc_fwd_params,@function
        .size           _Z35group_norm_nhwc_fwd_one_pass_kernelI11Fp32IOBf16WLi128ELi12ELi384EEv26Group_norm_nhwc_fwd_params,(.L_x_2344 - _Z35group_norm_nhwc_fwd_one_pass_kernelI11Fp32IOBf16WLi128ELi12ELi384EEv26Group_norm_nhwc_fwd_params)
        .other          _Z35group_norm_nhwc_fwd_one_pass_kernelI11Fp32IOBf16WLi128ELi12ELi384EEv26Group_norm_nhwc_fwd_params,@"STO_CUDA_ENTRY STV_DEFAULT"
_Z35group_norm_nhwc_fwd_one_pass_kernelI11Fp32IOBf16WLi128ELi12ELi384EEv26Group_norm_nhwc_fwd_params:
.text._Z35group_norm_nhwc_fwd_one_pass_kernelI11Fp32IOBf16WLi128ELi12ELi384EEv26Group_norm_nhwc_fwd_params:
        /* <DEDUP_REMOVED lines=28> */
.L_x_2129:
        /* <DEDUP_REMOVED lines=145> */
.L_x_2115:
[----:B------:R-:W-:Y:S05]  /*0ad0*/  BSYNC B0 ;  /* 0x0000000000007941 */ /* 0x000fea0003800000 */
.L_x_2114:
        /* <DEDUP_REMOVED lines=28> */
.L_x_2118:
[----:B-1----:R-:W2:Y:S04]  /*0ca0*/  LDG.E.STRONG.GPU R12, desc[UR8][R10.64] ;  /* 0x000000080a0c7981 */ /* 0x002ea8000c1ef900 */
[----:B--2---:R-:W-:Y:S01]  /*0cb0*/  CCTL.IVALL ;  /* 0x00000000ff00798f */ /* 0x004fe20002000000 */
[----:B------:R-:W-:Y:S05]  /*0cc0*/  YIELD ;  /* 0x0000000000007946 */ /* 0x000fea0003800000 */
[----:B------:R-:W-:-:S13]  /*0cd0*/  ISETP.NE.AND P1, PT, R12, R15, PT ;  /* 0x0000000f0c00720c */ /* 0x000fda0003f25270 */
[----:B------:R-:W-:Y:S05]  /*0ce0*/  @P1 BRA `(.L_x_2118) ;  /* 0xfffffffc00ec1947 */ /* 0x000fea000383ffff */
.L_x_2117:
        /* <DEDUP_REMOVED lines=11> */
.L_x_2120:
        /* <DEDUP_REMOVED lines=63> */
.L_x_2119:
        /* <DEDUP_REMOVED lines=19> */
.L_x_2122:
[----:B------:R-:W-:Y:S05]  /*12c0*/  BSYNC B0 ;  /* 0x0000000000007941 */ /* 0x000fea0003800000 */
.L_x_2121:
        /* <DEDUP_REMOVED lines=33> */
.L_x_2116:
[----:B------:R-:W-:Y:S01]  /*14e0*/  ULDC.64 UR12, c[0x0][0x218] ;  /* 0x00008600000c7ab9 */ /* 0x000fe20000000a00 */
[C---:B------:R-:W-:Y:S01]  /*14f0*/  LOP3.LUT P1, RZ, R2.reuse, UR7, RZ, 0xfc, !PT ;  /* 0x0000000702ff7c12 */ /* 0x040fe2000f82fcff */
[----:B------:R-:W2:Y:S01]  /*1500*/  S2UR UR6, SR_CgaCtaId ;  /* 0x00000000000679c3 */ /* 0x000ea20000008800 */
[----:B------:R-:W-:Y:S01]  /*1510*/  ISETP.EQ.U32.AND P3, PT, RZ, UR12, PT ;  /* 0x0000000cff007c0c */ /* 0x000fe2000bf62070 */
[----:B-1----:R-:W-:Y:S01]  /*1520*/  IMAD.WIDE.U32 R10, R2, -0x55555555, RZ ;  /* 0xaaaaaaab020a7825 */ /* 0x002fe200078e00ff */
[----:B------:R-:W-:Y:S02]  /*1530*/  UMOV UR5, 0x400 ;  /* 0x0000040000057882 */ /* 0x000fe40000000000 */
[----:B------:R-:W-:Y:S02]  /*1540*/  ISETP.EQ.OR.EX P1, PT, RZ, UR13, P1, P3 ;  /* 0x0000000dff007c0c */ /* 0x000fe40008f22730 */
[----:B------:R-:W-:Y:S01]  /*1550*/  SHF.R.U32.HI R11, RZ, 0x2, R11 ;  /* 0x00000002ff0b7819 */ /* 0x000fe2000001160b */
[----:B------:R-:W1:Y:S04]  /*1560*/  LDC.64 R12, c[0x0][0x228] ;  /* 0x00008a00ff0c7b82 */ /* 0x000e680000000a00 */
        /* <DEDUP_REMOVED lines=16> */
[----:B------:R-:W3:Y:S04]  /*1670*/  LDG.E.U16 R23, desc[UR8][R14.64] ;  /* 0x000000080e177981 */ /* 0x000ee8000c1e1500 */
[----:B------:R1:W4:Y:S04]  /*1680*/  LDG.E.U16 R28, desc[UR8][R12.64+0x2] ;  /* 0x000002080c1c7981 */ /* 0x000328000c1e1500 */
[----:B------:R3:W5:Y:S04]  /*1690*/  LDG.E.U16 R29, desc[UR8][R14.64+0x2] ;  /* 0x000002080e1d7981 */ /* 0x000768000c1e1500 */
[----:B------:R-:W0:Y:S02]  /*16a0*/  LDS.64 R18, [UR5+0x78] ;  /* 0x00007805ff127984 */ /* 0x000e240008000a00 */
[----:B0-----:R-:W-:-:S04]  /*16b0*/  FMUL.FTZ R18, R18, UR6 ;  /* 0x0000000612127c20 */ /* 0x001fc80008410000 */
[----:B------:R-:W-:-:S04]  /*16c0*/  FMUL.FTZ R8, R18, R18 ;  /* 0x0000001212087220 */ /* 0x000fc80000410000 */
[----:B------:R-:W-:-:S05]  /*16d0*/  FFMA.FTZ R8, R19, UR6, -R8 ;  /* 0x0000000613087c23 */ /* 0x000fca0008010808 */
[----:B------:R-:W-:-:S13]  /*16e0*/  FSETP.GTU.FTZ.AND P1, PT, R8, RZ, PT ;  /* 0x000000ff0800720b */ /* 0x000fda0003f3c000 */
[----:B------:R-:W0:Y:S01]  /*16f0*/  @P1 LDC R9, c[0x0][0x238] ;  /* 0x00008e00ff091b82 */ /* 0x000e220000000800 */
[C---:B------:R-:W-:Y:S01]  /*1700*/  FADD.FTZ R4, -R18.reuse, R4 ;  /* 0x0000000412047221 */ /* 0x040fe20000010100 */
[----:B------:R-:W-:Y:S01]  /*1710*/  FADD.FTZ R6, -R18, R6 ;  /* 0x0000000612067221 */ /* 0x000fe20000010100 */
[----:B0-----:R-:W-:Y:S01]  /*1720*/  @P1 FADD.FTZ R10, R8, R9 ;  /* 0x00000009080a1221 */ /* 0x001fe20000010000 */
[----:B------:R-:W-:-:S06]  /*1730*/  MOV R9, 0x3f800000 ;  /* 0x3f80000000097802 */ /* 0x000fcc0000000f00 */
[----:B------:R-:W0:Y:S01]  /*1740*/  @P1 MUFU.RSQ R9, R10 ;  /* 0x0000000a00091308 */ /* 0x000e220000001400 */
[----:B------:R-:W-:Y:S01]  /*1750*/  ISETP.NE.AND P1, PT, RZ, UR10, PT ;  /* 0x0000000aff007c0c */ /* 0x000fe2000bf25270 */
[C---:B-1----:R-:W-:Y:S01]  /*1760*/  FADD.FTZ R12, -R18.reuse, R5 ;  /* 0x00000005120c7221 */ /* 0x042fe20000010100 */
[----:B------:R-:W-:Y:S01]  /*1770*/  FADD.FTZ R18, -R18, R7 ;  /* 0x0000000712127221 */ /* 0x000fe20000010100 */
[-C--:B0-----:R-:W-:Y:S01]  /*1780*/  FMUL.FTZ R4, R4, R9.reuse ;  /* 0x0000000904047220 */ /* 0x081fe20000410000 */
[-C--:B------:R-:W-:Y:S01]  /*1790*/  FMUL.FTZ R7, R6, R9.reuse ;  /* 0x0000000906077220 */ /* 0x080fe20000410000 */
[-C--:B------:R-:W-:Y:S01]  /*17a0*/  FMUL.FTZ R12, R12, R9.reuse ;  /* 0x000000090c0c7220 */ /* 0x080fe20000410000 */
[----:B------:R-:W-:Y:S01]  /*17b0*/  FMUL.FTZ R9, R18, R9 ;  /* 0x0000000912097220 */ /* 0x000fe20000410000 */
[----:B--2---:R-:W-:Y:S02]  /*17c0*/  SHF.L.U32 R21, R21, 0x10, RZ ;  /* 0x0000001015157819 */ /* 0x004fe400000006ff */
[----:B---3--:R-:W-:-:S02]  /*17d0*/  SHF.L.U32 R14, R23, 0x10, RZ ;  /* 0x00000010170e7819 */ /* 0x008fc400000006ff */
[----:B----4-:R-:W-:-:S03]  /*17e0*/  SHF.L.U32 R5, R28, 0x10, RZ ;  /* 0x000000101c057819 */ /* 0x010fc600000006ff */
[--C-:B------:R-:W-:Y:S01]  /*17f0*/  FFMA.FTZ R6, R21, R4, R14.reuse ;  /* 0x0000000415067223 */ /* 0x100fe2000001000e */
        /* <DEDUP_REMOVED lines=14> */
.L_x_2123:
        /* <DEDUP_REMOVED lines=14> */
.L_x_2125:
[----:B------:R-:W-:Y:S05]  /*19c0*/  BSYNC B0 ;  /* 0x0000000000007941 */ /* 0x000fea0003800000 */
.L_x_2124:
[----:B------:R-:W-:Y:S01]  /*19d0*/  IADD3 R11, R0, 0x40, RZ ;  /* 0x00000040000b7810 */ /* 0x000fe20007ffe0ff */
        /* <DEDUP_REMOVED lines=12> */
.L_x_2126:
        /* <DEDUP_REMOVED lines=17> */
.L_x_2128:
[----:B------:R-:W-:Y:S05]  /*1bb0*/  BSYNC B0 ;  /* 0x0000000000007941 */ /* 0x000fea0003800000 */
.L_x_2127:
[----:B0-----:R-:W0:Y:S01]  /*1bc0*/  LDC R5, c[0x0][0x10] ;  /* 0x00000400ff057b82 */ /* 0x001e220000000800 */
[----:B------:R-:W-:Y:S02]  /*1bd0*/  IADD3 R3, R3, 0x1, RZ ;  /* 0x0000000103037810 */ /* 0x000fe40007ffe0ff */
[----:B0-----:R-:W-:-:S04]  /*1be0*/  IADD3 R22, R5, R22, RZ ;  /* 0x0000001605167210 */ /* 0x001fc80007ffe0ff */
[----:B------:R-:W-:-:S13]  /*1bf0*/  ISETP.GE.AND P1, PT, R22, UR4, PT ;  /* 0x0000000416007c0c */ /* 0x000fda000bf26270 */
[----:B------:R-:W-:Y:S05]  /*1c00*/  @!P1 BRA `(.L_x_2129) ;  /* 0xffffffe4006c9947 */ /* 0x000fea000383ffff */
[----:B------:R-:W-:Y:S05]  /*1c10*/  EXIT ;  /* 0x000000000000794d */ /* 0x000fea0003800000 */
.L_x_2130:
        /* <DEDUP_REMOVED lines=14> */
.L_x_2344:


//--------------------- .text._Z35group_norm_nhwc_fwd_one_pass_kernelI11Fp32IOBf16WLi256ELi12ELi384EEv26Group_norm_nhwc_fwd_params --------------------------
	.section	.text._Z35group_norm_nhwc_fwd_one_pass_kernelI11Fp32IOBf16WLi256ELi12ELi384EEv26Group_norm_nhwc_fwd_params,"ax",@progbits
	.align	128
        .global         _Z35group_norm_nhwc_fwd_one_pass_kernelI11Fp32IOBf16WLi256ELi12ELi384EEv26Group_norm_nhwc_fwd_params
        .type           _Z35group_norm_nhwc_fwd_one_pass_kernelI11Fp32IOBf16WLi256ELi12ELi384EEv26Group_norm_nhwc_fwd_params,@function
        .size           _Z35group_norm_nhwc_fwd_one_pass_kernelI11Fp32IOBf16WLi256ELi12ELi384EEv26Group_norm_nhwc_fwd_params,(.L_x_2345 - _Z35group_norm_nhwc_fwd_one_pass_kernelI11Fp32IOBf16WLi256ELi12ELi384EEv26Group_norm_nhwc_fwd_params)
        .other          _Z35group_norm_nhwc_fwd_one_pass_kernelI11Fp32IOBf16WLi256ELi12ELi384EEv26Group_norm_nhwc_fwd_params,@"STO_CUDA_ENTRY STV_DEFAULT"
_Z35group_norm_nhwc_fwd_one_pass_kernelI11Fp32IOBf16WLi256ELi12ELi384EEv26Group_norm_nhwc_fwd_params:
.text._Z35group_norm_nhwc_fwd_one_pass_kernelI11Fp32IOBf16WLi256ELi12ELi384EEv26Group_norm_nhwc_fwd_params:
        /* <DEDUP_REMOVED lines=22> */
.L_x_2152:
        /* <DEDUP_REMOVED lines=194> */
.L_x_2132:
[----:B------:R-:W-:Y:S05]  /*0d80*/  BSYNC B0 ;  /* 0x0000000000007941 */ /* 0x000fea0003800000 */
.L_x_2131:
        /* <DEDUP_REMOVED lines=8> */
[----:B0-----:R-:W0:Y:S08]  /*0e10*/  LDC.64 R10, c[0x0][0x248] ;  /* 0x00009200ff0a7b82 */ /* 0x001e300000000a00 */
[----:B------:R-:W3:Y:S01]  /*0e20*/  LDC.64 R8, c[0x0][0x240] ;  /* 0x00009000ff087b82 */ /* 0x000ee20000000a00 */
[----:B-1----:R-:W-:-:S04]  /*0e30*/  IMAD R13, R12, R17, RZ ;  /* 0x000000110c0d7224 */ /* 0x002fc800078e02ff */
[----:B------:R-:W-:-:S05]  /*0e40*/  IMAD R12, R13, R18, RZ ;  /* 0x000000120d0c7224 */ /* 0x000fca00078e02ff */
[----:B------:R-:W-:Y:S01]  /*0e50*/  SHF.L.U32 R15, R12, 0x1, RZ ;  /* 0x000000010c0f7819 */ /* 0x000fe200000006ff */
[----:B--2---:R-:W-:Y:S01]  /*0e60*/  IMAD R17, R17, UR7, R14 ;  /* 0x0000000711117c24 */ /* 0x004fe2000f8e020e */
[----:B------:R-:W-:-:S03]  /*0e70*/  IADD3 R13, R13, R14, RZ ;  /* 0x0000000e0d0d7210 */ /* 0x000fc60007ffe0ff */
[----:B0-----:R-:W-:Y:S01]  /*0e80*/  IMAD.WIDE R10, R15, 0x4, R10 ;  /* 0x000000040f0a7825 */ /* 0x001fe200078e020a */
[----:B------:R-:W-:-:S03]  /*0e90*/  MOV R15, 0xffffffff ;  /* 0xffffffff000f7802 */ /* 0x000fc60000000f00 */
[----:B---3--:R-:W-:Y:S01]  /*0ea0*/  IMAD.WIDE.U32 R8, R13, 0x4, R8 ;  /* 0x000000040d087825 */ /* 0x008fe200078e0008 */
        /* <DEDUP_REMOVED lines=10> */
.L_x_2135:
[----:B-1----:R-:W2:Y:S04]  /*0f50*/  LDG.E.STRONG.GPU R10, desc[UR8][R8.64] ;  /* 0x00000008080a7981 */ /* 0x002ea8000c1ef900 */
[----:B--2---:R-:W-:Y:S01]  /*0f60*/  CCTL.IVALL ;  /* 0x00000000ff00798f */ /* 0x004fe20002000000 */
[----:B------:R-:W-:Y:S05]  /*0f70*/  YIELD ;  /* 0x0000000000007946 */ /* 0x000fea0003800000 */
[----:B------:R-:W-:-:S13]  /*0f80*/  ISETP.NE.AND P1, PT, R10, R13, PT ;  /* 0x0000000d0a00720c */ /* 0x000fda0003f25270 */
[----:B------:R-:W-:Y:S05]  /*0f90*/  @P1 BRA `(.L_x_2135) ;  /* 0xfffffffc00ec1947 */ /* 0x000fea000383ffff */
.L_x_2134:
        /* <DEDUP_REMOVED lines=11> */
.L_x_2137:
        /* <DEDUP_REMOVED lines=18> */
[-C--:B0-----:R-:W-:Y:S02]  /*1170*/  @!P5 IMAD R33, R10, R15.reuse, R33 ;  /* 0x0000000f0a21d224 */ /* 0x081fe400078e0221 */
        /* <DEDUP_REMOVED lines=8> */
[-C--:B--2---:R-:W-:Y:S02]  /*1200*/  @!P3 IMAD R17, R17, R21.reuse, R12 ;  /* 0x000000151111b224 */ /* 0x084fe400078e020c */
[----:B0-----:R-:W-:Y:S01]  /*1210*/  @!P5 IMAD.WIDE R10, R15, 0x4, R10 ;  /* 0x000000040f0ad825 */ /* 0x001fe200078e020a */
[----:B------:R-:W-:Y:S01]  /*1220*/  IADD3 R15, R19, 0x3, RZ ;  /* 0x00000003130f7810 */ /* 0x000fe20007ffe0ff */
[----:B------:R-:W0:Y:S02]  /*1230*/  @!P3 LDC.64 R12, c[0x0][0x248] ;  /* 0x00009200ff0cbb82 */ /* 0x000e240000000a00 */
[----:B------:R-:W-:Y:S01]  /*1240*/  @!P3 IMAD R21, R14, R21, RZ ;  /* 0x000000150e15b224 */ /* 0x000fe200078e02ff */
[----:B------:R-:W-:Y:S01]  /*1250*/  ISETP.EQ.OR P1, PT, R15, UR7, P2 ;  /* 0x000000070f007c0c */ /* 0x000fe20009722670 */
[----:B------:R-:W-:-:S04]  /*1260*/  @!P5 IMAD.WIDE.U32 R10, R33, 0x8, R10 ;  /* 0x00000008210ad825 */ /* 0x000fc800078e000a */
[----:B------:R-:W-:Y:S02]  /*1270*/  @!P3 IMAD R21, R21, R18, RZ ;  /* 0x000000121515b224 */ /* 0x000fe400078e02ff */
[----:B------:R-:W2:Y:S03]  /*1280*/  @!P5 LDG.E.64 R10, desc[UR8][R10.64] ;  /* 0x000000080a0ad981 */ /* 0x000ea6000c1e1b00 */
[----:B------:R-:W-:-:S03]  /*1290*/  @!P3 SHF.L.U32 R21, R21, 0x1, RZ ;  /* 0x000000011515b819 */ /* 0x000fc600000006ff */
[----:B------:R-:W1:Y:S02]  /*12a0*/  @!P1 S2R R14, SR_CTAID.Y ;  /* 0x00000000000e9919 */ /* 0x000e640000002600 */
[----:B0-----:R-:W-:Y:S02]  /*12b0*/  @!P3 IMAD.WIDE R12, R21, 0x4, R12 ;  /* 0x00000004150cb825 */ /* 0x001fe400078e020c */
[----:B------:R-:W1:Y:S02]  /*12c0*/  @!P1 LDC R21, c[0x0][0x10] ;  /* 0x00000400ff159b82 */ /* 0x000e640000000800 */
[----:B------:R-:W-:Y:S01]  /*12d0*/  @!P3 IMAD.WIDE.U32 R16, R17, 0x8, R12 ;  /* 0x000000081110b825 */ /* 0x000fe200078e000c */
[----:B------:R-:W-:-:S03]  /*12e0*/  @!P1 LOP3.LUT R12, R4, 0x1, RZ, 0xc0, !PT ;  /* 0x00000001040c9812 */ /* 0x000fc600078ec0ff */
[-C--:B-1----:R-:W-:Y:S02]  /*12f0*/  @!P1 IMAD R15, R15, R21.reuse, R14 ;  /* 0x000000150f0f9224 */ /* 0x082fe400078e020e */
        /* <DEDUP_REMOVED lines=20> */
.L_x_2136:
        /* <DEDUP_REMOVED lines=19> */
.L_x_2139:
[----:B------:R-:W-:Y:S05]  /*1570*/  BSYNC B0 ;  /* 0x0000000000007941 */ /* 0x000fea0003800000 */
.L_x_2138:
        /* <DEDUP_REMOVED lines=32> */
.L_x_2133:
        /* <DEDUP_REMOVED lines=23> */
[----:B------:R-:W-:Y:S01]  /*18f0*/  @!P1 STG.E.64 desc[UR8][R14.64], R8 ;  /* 0x000000080e009986 */ /* 0x000fe2000c101b08 */
[----:B------:R-:W-:Y:S06]  /*1900*/  BAR.SYNC.DEFER_BLOCKING 0x0 ;  /* 0x0000000000007b1d */ /* 0x000fec0000010000 */
[----:B------:R-:W2:Y:S04]  /*1910*/  LDG.E.U16 R17, desc[UR8][R10.64] ;  /* 0x000000080a117981 */ /* 0x000ea8000c1e1500 */
[----:B------:R-:W3:Y:S04]  /*1920*/  LDG.E.U16 R18, desc[UR8][R10.64+0x2] ;  /* 0x000002080a127981 */ /* 0x000ee8000c1e1500 */
[----:B------:R-:W4:Y:S04]  /*1930*/  LDG.E.U16 R16, desc[UR8][R12.64] ;  /* 0x000000080c107981 */ /* 0x000f28000c1e1500 */
[----:B------:R0:W5:Y:S01]  /*1940*/  LDG.E.U16 R19, desc[UR8][R12.64+0x2] ;  /* 0x000002080c137981 */ /* 0x000162000c1e1500 */
[----:B------:R-:W-:-:S02]  /*1950*/  ISETP.NE.AND P4, PT, RZ, UR10, PT ;  /* 0x0000000aff007c0c */ /* 0x000fc4000bf85270 */
[----:B------:R-:W-:Y:S01]  /*1960*/  ISETP.GE.U32.AND P2, PT, R2, UR12, PT ;  /* 0x0000000c02007c0c */ /* 0x000fe2000bf46070 */
[----:B------:R-:W1:Y:S03]  /*1970*/  LDS.64 R20, [UR5+0x78] ;  /* 0x00007805ff147984 */ /* 0x000e660008000a00 */
[----:B------:R-:W-:-:S04]  /*1980*/  ISETP.GE.AND.EX P2, PT, R3, UR13, PT, P2 ;  /* 0x0000000d03007c0c */ /* 0x000fc8000bf46320 */
[----:B------:R-:W-:Y:S01]  /*1990*/  ISETP.GT.U32.OR P2, PT, R32, 0x17f, P2 ;  /* 0x0000017f2000780c */ /* 0x000fe20001744470 */
[----:B-1----:R-:W-:Y:S01]  /*19a0*/  FMUL.FTZ R9, R20, UR6 ;  /* 0x0000000614097c20 */ /* 0x002fe20008410000 */
[----:B------:R-:W-:-:S03]  /*19b0*/  MOV R20, 0x3f800000 ;  /* 0x3f80000000147802 */ /* 0x000fc60000000f00 */
[C---:B------:R-:W-:Y:S01]  /*19c0*/  FMUL.FTZ R0, R9.reuse, R9 ;  /* 0x0000000909007220 */ /* 0x040fe20000410000 */
[C---:B0-----:R-:W-:Y:S01]  /*19d0*/  FADD.FTZ R13, -R9.reuse, R7 ;  /* 0x00000007090d7221 */ /* 0x041fe20000010100 */
[C---:B------:R-:W-:Y:S01]  /*19e0*/  FADD.FTZ R23, -R9.reuse, R25 ;  /* 0x0000001909177221 */ /* 0x040fe20000010100 */
[----:B------:R-:W-:Y:S01]  /*19f0*/  FADD.FTZ R33, -R9, R24 ;  /* 0x0000001809217221 */ /* 0x000fe20000010100 */
[----:B------:R-:W-:Y:S01]  /*1a00*/  FFMA.FTZ R0, R21, UR6, -R0 ;  /* 0x0000000615007c23 */ /* 0x000fe20008010800 */
[C---:B------:R-:W-:Y:S01]  /*1a10*/  FADD.FTZ R21, -R9.reuse, R26 ;  /* 0x0000001a09157221 */ /* 0x040fe20000010100 */
[C---:B------:R-:W-:Y:S01]  /*1a20*/  FADD.FTZ R27, -R9.reuse, R27 ;  /* 0x0000001b091b7221 */ /* 0x040fe20000010100 */
[C---:B------:R-:W-:Y:S01]  /*1a30*/  FADD.FTZ R25, -R9.reuse, R28 ;  /* 0x0000001c09197221 */ /* 0x040fe20000010100 */
[----:B------:R-:W-:Y:S01]  /*1a40*/  FADD.FTZ R29, -R9, R29 ;  /* 0x0000001d091d7221 */ /* 0x000fe20000010100 */
[----:B------:R-:W-:-:S13]  /*1a50*/  FSETP.GTU.FTZ.AND P1, PT, R0, RZ, PT ;  /* 0x000000ff0000720b */ /* 0x000fda0003f3c000 */
[----:B------:R-:W0:Y:S02]  /*1a60*/  @P1 LDC R15, c[0x0][0x238] ;  /* 0x00008e00ff0f1b82 */ /* 0x000e240000000800 */
[----:B0-----:R-:W-:Y:S01]  /*1a70*/  @P1 FADD.FTZ R8, R0, R15 ;  /* 0x0000000f00081221 */ /* 0x001fe20000010000 */
[----:B------:R-:W-:Y:S01]  /*1a80*/  FADD.FTZ R15, -R9, R6 ;  /* 0x00000006090f7221 */ /* 0x000fe20000010100 */
[C---:B------:R-:W-:Y:S02]  /*1a90*/  IADD3 R6, R30.reuse, 0x80, RZ ;  /* 0x000000801e067810 */ /* 0x040fe40007ffe0ff */
[----:B------:R0:W1:Y:S01]  /*1aa0*/  @P1 MUFU.RSQ R20, R8 ;  /* 0x0000000800141308 */ /* 0x0000620000001400 */
[----:B------:R-:W-:Y:S02]  /*1ab0*/  IADD3 R0, R30, 0xc0, RZ ;  /* 0x000000c01e007810 */ /* 0x000fe40007ffe0ff */
[----:B------:R-:W-:Y:S02]  /*1ac0*/  ISETP.GE.U32.AND P3, PT, R6, UR12, PT ;  /* 0x0000000c06007c0c */ /* 0x000fe4000bf66070 */
[----:B------:R-:W-:-:S02]  /*1ad0*/  ISETP.GE.U32.AND P1, PT, R0, UR12, PT ;  /* 0x0000000c00007c0c */ /* 0x000fc4000bf26070 */
[----:B------:R-:W-:Y:S02]  /*1ae0*/  SHF.R.S32.HI R7, RZ, 0x1f, R0 ;  /* 0x0000001fff077819 */ /* 0x000fe40000011400 */
[----:B0-----:R-:W-:Y:S02]  /*1af0*/  SHF.R.S32.HI R8, RZ, 0x1f, R6 ;  /* 0x0000001fff087819 */ /* 0x001fe40000011406 */
[----:B------:R-:W-:Y:S02]  /*1b00*/  ISETP.GE.AND.EX P1, PT, R7, UR13, PT, P1 ;  /* 0x0000000d07007c0c */ /* 0x000fe4000bf26310 */
[----:B------:R-:W-:Y:S02]  /*1b10*/  ISETP.GE.AND.EX P3, PT, R8, UR13, PT, P3 ;  /* 0x0000000d08007c0c */ /* 0x000fe4000bf66330 */
[C---:B------:R-:W-:Y:S01]  /*1b20*/  ISETP.GT.U32.OR P1, PT, R32.reuse, 0x17f, P1 ;  /* 0x0000017f2000780c */ /* 0x040fe20000f24470 */
[-C--:B-1----:R-:W-:Y:S01]  /*1b30*/  FMUL.FTZ R15, R15, R20.reuse ;  /* 0x000000140f0f7220 */ /* 0x082fe20000410000 */
[-C--:B------:R-:W-:Y:S01]  /*1b40*/  FMUL.FTZ R13, R13, R20.reuse ;  /* 0x000000140d0d7220 */ /* 0x080fe20000410000 */
[-C--:B------:R-:W-:Y:S01]  /*1b50*/  FMUL.FTZ R22, R21, R20.reuse ;  /* 0x0000001415167220 */ /* 0x080fe20000410000 */
[-C--:B------:R-:W-:Y:S01]  /*1b60*/  FMUL.FTZ R24, R33, R20.reuse ;  /* 0x0000001421187220 */ /* 0x080fe20000410000 */
[-C--:B------:R-:W-:Y:S01]  /*1b70*/  FMUL.FTZ R23, R23, R20.reuse ;  /* 0x0000001417177220 */ /* 0x080fe20000410000 */
[----:B------:R-:W-:Y:S01]  /*1b80*/  FMUL.FTZ R21, R27, R20 ;  /* 0x000000141b157220 */ /* 0x000fe20000410000 */
[----:B------:R-:W-:-:S02]  /*1b90*/  ISETP.GT.U32.OR P3, PT, R32, 0x17f, P3 ;  /* 0x0000017f2000780c */ /* 0x000fc40001f64470 */
[----:B--2---:R-:W-:Y:S02]  /*1ba0*/  SHF.L.U32 R11, R17, 0x10, RZ ;  /* 0x00000010110b7819 */ /* 0x004fe400000006ff */
[----:B---3--:R-:W-:Y:S02]  /*1bb0*/  SHF.L.U32 R18, R18, 0x10, RZ ;  /* 0x0000001012127819 */ /* 0x008fe400000006ff */
[----:B----4-:R-:W-:Y:S02]  /*1bc0*/  SHF.L.U32 R10, R16, 0x10, RZ ;  /* 0x00000010100a7819 */ /* 0x010fe400000006ff */
[----:B-----5:R-:W-:Y:S01]  /*1bd0*/  SHF.L.U32 R9, R19, 0x10, RZ ;  /* 0x0000001013097819 */ /* 0x020fe200000006ff */
[-C--:B------:R-:W-:Y:S01]  /*1be0*/  FMUL.FTZ R19, R25, R20.reuse ;  /* 0x0000001419137220 */ /* 0x080fe20000410000 */
        /* <DEDUP_REMOVED lines=14> */
.L_x_2140:
        /* <DEDUP_REMOVED lines=13> */
.L_x_2142:
[----:B------:R-:W-:Y:S05]  /*1da0*/  BSYNC B0 ;  /* 0x0000000000007941 */ /* 0x000fea0003800000 */
.L_x_2141:
        /* <DEDUP_REMOVED lines=13> */
.L_x_2143:
        /* <DEDUP_REMOVED lines=13> */
.L_x_2145:
[----:B------:R-:W-:Y:S05]  /*1f50*/  BSYNC B0 ;  /* 0x0000000000007941 */ /* 0x000fea0003800000 */
.L_x_2144:
        /* <DEDUP_REMOVED lines=13> */
.L_x_2146:
        /* <DEDUP_REMOVED lines=13> */
.L_x_2148:
[----:B------:R-:W-:Y:S05]  /*2100*/  BSYNC B0 ;  /* 0x0000000000007941 */ /* 0x000fea0003800000 */
.L_x_2147:
[----:B------:R-:W-:Y:S01]  /*2110*/  FFMA.FTZ R8, R11, R19, R10 ;  /* 0x000000130b087223 */ /* 0x000fe2000001000a */
        /* <DEDUP_REMOVED lines=12> */
.L_x_2149:
        /* <DEDUP_REMOVED lines=12> */
.L_x_2151:
[----:B------:R-:W-:Y:S05]  /*22a0*/  BSYNC B0 ;  /* 0x0000000000007941 */ /* 0x000fea0003800000 */
.L_x_2150:
[----:B------:R-:W2:Y:S01]  /*22b0*/  LDC R0, c[0x0][0x10] ;  /* 0x00000400ff007b82 */ /* 0x000ea20000000800 */
[----:B------:R-:W-:Y:S02]  /*22c0*/  IADD3 R4, R4, 0x1, RZ ;  /* 0x0000000104047810 */ /* 0x000fe40007ffe0ff */
[----:B--2---:R-:W-:-:S04]  /*22d0*/  IADD3 R5, R0, R5, RZ ;  /* 0x0000000500057210 */ /* 0x004fc80007ffe0ff */
[----:B------:R-:W-:-:S13]  /*22e0*/  ISETP.GE.AND P1, PT, R5, UR4, PT ;  /* 0x0000000405007c0c */ /* 0x000fda000bf26270 */
[----:B------:R-:W-:Y:S05]  /*22f0*/  @!P1 BRA `(.L_x_2152) ;  /* 0xffffffdc00989947 */ /* 0x000fea000383ffff */
[----:B------:R-:W-:Y:S05]  /*2300*/  EXIT ;  /* 0x000000000000794d */ /* 0x000fea0003800000 */
.L_x_2153:
        /* <DEDUP_REMOVED lines=15> */
.L_x_2345:


//--------------------- .text._Z35group_norm_nhwc_fwd_one_pass_kernelI11Fp32IOBf16WLi512ELi12ELi384EEv26Group_norm_nhwc_fwd_params --------------------------
	.section	.text._Z35group_norm_nhwc_fwd_one_pass_kernelI11Fp32IOBf16WLi512ELi12ELi384EEv26Group_norm_nhwc_fwd_params,"ax",@progbits
	.align	128
        .global         _Z35group_norm_nhwc_fwd_one_pass_kernelI11Fp32IOBf16WLi512ELi12ELi384EEv26Group_norm_nhwc_fwd_params
        .type           _Z35group_norm_nhwc_fwd_one_pass_kernelI11Fp32IOBf16WLi512ELi12ELi384EEv26Group_norm_nhwc_fwd_params,@function
        .size           _Z35group_norm_nhwc_fwd_one_pass_kernelI11Fp32IOBf16WLi512ELi12ELi384EEv26Group_norm_nhwc_fwd_params,(.L_x_2346 - _Z35group_norm_nhwc_fwd_one_pass_kernelI11Fp32IOBf16WLi512ELi12ELi384EEv26Group_norm_nhwc_fwd_params)
        .other          _Z35group_norm_nhwc_fwd_one_pass_kernelI11Fp32IOBf16WLi512ELi12ELi384EEv26Group_norm_nhwc_fwd_params,@"STO_CUDA_ENTRY STV_DEFAULT"
_Z35group_norm_nhwc_fwd_one_pass_kernelI11Fp32IOBf16WLi512ELi12ELi384EEv26Group_norm_nhwc_fwd_params:
.text._Z35group_norm_nhwc_fwd_one_pass_kernelI11Fp32IOBf16WLi512ELi12ELi384EEv26Group_norm_nhwc_fwd_params:
        /* <DEDUP_REMOVED lines=38> */
.L_x_2187:
[----:B------:R-:W0:Y:S01]  /*0260*/  LDC R19, c[0x0][0x288] ;  /* 0x0000a200ff137b82 */ /* 0x000e220000000800 */
        /* <DEDUP_REMOVED lines=264> */
.L_x_2155:
[----:B------:R-:W-:Y:S05]  /*12f0*/  BSYNC B0 ;  /* 0x0000000000007941 */ /* 0x000fea0003800000 */
.L_x_2154:
        /* <DEDUP_REMOVED lines=28> */
.L_x_2158:
[----:B-1----:R-:W2:Y:S04]  /*14c0*/  LDG.E.STRONG.GPU R16, desc[UR8][R14.64] ;  /* 0x000000080e107981 */ /* 0x002ea8000c1ef900 */
[----:B--2---:R-:W-:Y:S01]  /*14d0*/  CCTL.IVALL ;  /* 0x00000000ff00798f */ /* 0x004fe20002000000 */
[----:B------:R-:W-:Y:S05]  /*14e0*/  YIELD ;  /* 0x0000000000007946 */ /* 0x000fea0003800000 */
[----:B------:R-:W-:-:S13]  /*14f0*/  ISETP.NE.AND P1, PT, R16, R19, PT ;  /* 0x000000131000720c */ /* 0x000fda0003f25270 */
[----:B------:R-:W-:Y:S05]  /*1500*/  @P1 BRA `(.L_x_2158) ;  /* 0xfffffffc00ec1947 */ /* 0x000fea000383ffff */
.L_x_2157:
        /* <DEDUP_REMOVED lines=11> */
.L_x_2160:
        /* <DEDUP_REMOVED lines=63> */
.L_x_2159:
        /* <DEDUP_REMOVED lines=19> */
.L_x_2162:
[----:B------:R-:W-:Y:S05]  /*1ae0*/  BSYNC B0 ;  /* 0x0000000000007941 */ /* 0x000fea0003800000 */
.L_x_2161:
        /* <DEDUP_REMOVED lines=32> */
.L_x_2156:
        /* <DEDUP_REMOVED lines=27> */
[----:B------:R-:W0:Y:S01]  /*1ea0*/  LDS.64 R16, [UR5+0x78] ;  /* 0x00007805ff107984 */ /* 0x000e220008000a00 */
[----:B-1----:R-:W-:Y:S01]  /*1eb0*/  SHF.R.S32.HI R22, RZ, 0x1f, R40 ;  /* 0x0000001fff167819 */ /* 0x002fe20000011428 */
[----:B0-----:R-:W-:-:S04]  /*1ec0*/  FMUL.FTZ R16, R16, UR6 ;  /* 0x0000000610107c20 */ /* 0x001fc80008410000 */
[C---:B------:R-:W-:Y:S01]  /*1ed0*/  FMUL.FTZ R12, R16.reuse, R16 ;  /* 0x00000010100c7220 */ /* 0x040fe20000410000 */
[C---:B------:R-:W-:Y:S01]  /*1ee0*/  FADD.FTZ R15, -R16.reuse, R10 ;  /* 0x0000000a100f7221 */ /* 0x040fe20000010100 */
[C---:B------:R-:W-:Y:S01]  /*1ef0*/  FADD.FTZ R27, -R16.reuse, R27 ;  /* 0x0000001b101b7221 */ /* 0x040fe20000010100 */
[----:B------:R-:W-:Y:S01]  /*1f00*/  SHF.R.S32.HI R10, RZ, 0x1f, R6 ;  /* 0x0000001fff0a7819 */ /* 0x000fe20000011406 */
[----:B------:R-:W-:Y:S01]  /*1f10*/  FFMA.FTZ R12, R17, UR6, -R12 ;  /* 0x00000006110c7c23 */ /* 0x000fe2000801080c */
[C---:B------:R-:W-:Y:S01]  /*1f20*/  FADD.FTZ R17, -R16.reuse, R24 ;  /* 0x0000001810117221 */ /* 0x040fe20000010100 */
[C---:B------:R-:W-:Y:S01]  /*1f30*/  FADD.FTZ R23, -R16.reuse, R28 ;  /* 0x0000001c10177221 */ /* 0x040fe20000010100 */
[----:B------:R-:W-:Y:S01]  /*1f40*/  FADD.FTZ R47, -R16, R30 ;  /* 0x0000001e102f7221 */ /* 0x000fe20000010100 */
[----:B------:R-:W-:Y:S01]  /*1f50*/  ISETP.GE.AND.EX P2, PT, R10, UR15, PT, P2 ;  /* 0x0000000f0a007c0c */ /* 0x000fe2000bf46320 */
[----:B------:R-:W-:Y:S01]  /*1f60*/  FADD.FTZ R11, -R16, R11 ;  /* 0x0000000b100b7221 */ /* 0x000fe20000010100 */
[----:B------:R-:W-:Y:S01]  /*1f70*/  FSETP.GTU.FTZ.AND P1, PT, R12, RZ, PT ;  /* 0x000000ff0c00720b */ /* 0x000fe20003f3c000 */
[C---:B------:R-:W-:Y:S01]  /*1f80*/  FADD.FTZ R25, -R16.reuse, R25 ;  /* 0x0000001910197221 */ /* 0x040fe20000010100 */
[C---:B------:R-:W-:Y:S01]  /*1f90*/  FADD.FTZ R29, -R16.reuse, R29 ;  /* 0x0000001d101d7221 */ /* 0x040fe20000010100 */
[C---:B------:R-:W-:Y:S01]  /*1fa0*/  FADD.FTZ R31, -R16.reuse, R31 ;  /* 0x0000001f101f7221 */ /* 0x040fe20000010100 */
[C---:B------:R-:W-:Y:S01]  /*1fb0*/  FADD.FTZ R53, -R16.reuse, R32 ;  /* 0x0000002010357221 */ /* 0x040fe20000010100 */
[C---:B------:R-:W-:Y:S01]  /*1fc0*/  FADD.FTZ R33, -R16.reuse, R33 ;  /* 0x0000002110217221 */ /* 0x040fe20000010100 */
[C---:B------:R-:W-:Y:S01]  /*1fd0*/  FADD.FTZ R34, -R16.reuse, R34 ;  /* 0x0000002210227221 */ /* 0x040fe20000010100 */
[----:B------:R-:W-:Y:S01]  /*1fe0*/  FADD.FTZ R35, -R16, R35 ;  /* 0x0000002310237221 */ /* 0x000fe20000010100 */
[----:B------:R-:W-:-:S05]  /*1ff0*/  ISETP.GT.U32.OR P2, PT, R5, 0x17f, P2 ;  /* 0x0000017f0500780c */ /* 0x000fca0001744470 */
[----:B------:R-:W0:Y:S02]  /*2000*/  @P1 LDC R13, c[0x0][0x238] ;  /* 0x00008e00ff0d1b82 */ /* 0x000e240000000800 */
[----:B0-----:R-:W-:Y:S01]  /*2010*/  @P1 FADD.FTZ R14, R12, R13 ;  /* 0x0000000d0c0e1221 */ /* 0x001fe20000010000 */
[----:B------:R-:W-:Y:S01]  /*2020*/  MOV R12, 0x3f800000 ;  /* 0x3f800000000c7802 */ /* 0x000fe20000000f00 */
[----:B------:R-:W-:-:S05]  /*2030*/  FADD.FTZ R13, -R16, R26 ;  /* 0x0000001a100d7221 */ /* 0x000fca0000010100 */
[----:B------:R-:W0:Y:S01]  /*2040*/  @P1 MUFU.RSQ R12, R14 ;  /* 0x0000000e000c1308 */ /* 0x000e220000001400 */
[----:B------:R-:W-:-:S04]  /*2050*/  ISETP.GE.U32.AND P1, PT, R40, UR14, PT ;  /* 0x0000000e28007c0c */ /* 0x000fc8000bf26070 */
[----:B------:R-:W-:-:S04]  /*2060*/  ISETP.GE.AND.EX P1, PT, R22, UR15, PT, P1 ;  /* 0x0000000f16007c0c */ /* 0x000fc8000bf26310 */
[----:B------:R-:W-:Y:S02]  /*2070*/  ISETP.GT.U32.OR P1, PT, R5, 0x17f, P1 ;  /* 0x0000017f0500780c */ /* 0x000fe40000f24470 */
[----:B--2---:R-:W-:Y:S02]  /*2080*/  SHF.L.U32 R24, R18, 0x10, RZ ;  /* 0x0000001012187819 */ /* 0x004fe400000006ff */
[----:B---3--:R-:W-:Y:S01]  /*2090*/  SHF.L.U32 R26, R19, 0x10, RZ ;  /* 0x00000010131a7819 */ /* 0x008fe200000006ff */
[-C--:B0-----:R-:W-:Y:S01]  /*20a0*/  FMUL.FTZ R19, R27, R12.reuse ;  /* 0x0000000c1b137220 */ /* 0x081fe20000410000 */
[----:B------:R-:W-:Y:S01]  /*20b0*/  FADD.FTZ R27, -R16, R37 ;  /* 0x00000025101b7221 */ /* 0x000fe20000010100 */
[----:B----4-:R-:W-:Y:S02]  /*20c0*/  SHF.L.U32 R28, R20, 0x10, RZ ;  /* 0x00000010141c7819 */ /* 0x010fe400000006ff */
[----:B-----5:R-:W-:Y:S01]  /*20d0*/  SHF.L.U32 R30, R21, 0x10, RZ ;  /* 0x00000010151e7819 */ /* 0x020fe200000006ff */
[----:B------:R-:W-:Y:S01]  /*20e0*/  FMUL.FTZ R21, R13, R12 ;  /* 0x0000000c0d157220 */ /* 0x000fe20000410000 */
[----:B------:R-:W-:-:S03]  /*20f0*/  FADD.FTZ R13, -R16, R36 ;  /* 0x00000024100d7221 */ /* 0x000fc60000010100 */
        /* <DEDUP_REMOVED lines=13> */
.L_x_2163:
        /* <DEDUP_REMOVED lines=8> */
[----:B------:R-:W-:-:S04]  /*2250*/  ULDC.64 UR12, c[0x0][0x210] ;  /* 0x00008400000c7ab9 */ /* 0x000fc80000000a00 */
[----:B------:R-:W-:Y:S02]  /*2260*/  IADD3 R37, R21, R37, RZ ;  /* 0x0000002515257210 */ /* 0x000fe40007ffe0ff */
[----:B------:R-:W-:-:S04]  /*2270*/  LEA R36, P3, R20, UR12, 0x2 ;  /* 0x0000000c14247c11 */ /* 0x000fc8000f8610ff */
[----:B------:R-:W-:-:S05]  /*2280*/  LEA.HI.X R37, R20, UR13, R37, 0x2, P3 ;  /* 0x0000000d14257c11 */ /* 0x000fca00098f1425 */
[----:B------:R0:W-:Y:S04]  /*2290*/  STG.E.64 desc[UR8][R36.64], R18 ;  /* 0x0000001224007986 */ /* 0x0001e8000c101b08 */
.L_x_2165:
[----:B------:R-:W-:Y:S05]  /*22a0*/  BSYNC B0 ;  /* 0x0000000000007941 */ /* 0x000fea0003800000 */
.L_x_2164:
[-C--:B------:R-:W-:Y:S01]  /*22b0*/  FMUL.FTZ R15, R15, R12.reuse ;  /* 0x0000000c0f0f7220 */ /* 0x080fe20000410000 */
[-C--:B0-----:R-:W-:Y:S01]  /*22c0*/  FMUL.FTZ R19, R11, R12.reuse ;  /* 0x0000000c0b137220 */ /* 0x081fe20000410000 */
[-C--:B------:R-:W-:Y:S01]  /*22d0*/  FMUL.FTZ R11, R17, R12.reuse ;  /* 0x0000000c110b7220 */ /* 0x080fe20000410000 */
[----:B------:R-:W-:Y:S01]  /*22e0*/  FMUL.FTZ R25, R25, R12 ;  /* 0x0000000c19197220 */ /* 0x000fe20000410000 */
        /* <DEDUP_REMOVED lines=13> */
.L_x_2166:
        /* <DEDUP_REMOVED lines=13> */
.L_x_2168:
[----:B------:R-:W-:Y:S05]  /*2490*/  BSYNC B0 ;  /* 0x0000000000007941 */ /* 0x000fea0003800000 */
.L_x_2167:
        /* <DEDUP_REMOVED lines=13> */
.L_x_2169:
        /* <DEDUP_REMOVED lines=13> */
.L_x_2171:
[----:B------:R-:W-:Y:S05]  /*2640*/  BSYNC B0 ;  /* 0x0000000000007941 */ /* 0x000fea0003800000 */
.L_x_2170:
[----:B0-----:R-:W-:Y:S01]  /*2650*/  SHF.R.S32.HI R14, RZ, 0x1f, R7 ;  /* 0x0000001fff0e7819 */ /* 0x001fe20000011407 */
[-C--:B------:R-:W-:Y:S01]  /*2660*/  FMUL.FTZ R23, R23, R12.reuse ;  /* 0x0000000c17177220 */ /* 0x080fe20000410000 */
[----:B------:R-:W-:Y:S01]  /*2670*/  SHF.R.S32.HI R18, RZ, 0x1f, R8 ;  /* 0x0000001fff127819 */ /* 0x000fe20000011408 */
[-C--:B------:R-:W-:Y:S01]  /*2680*/  FMUL.FTZ R29, R29, R12.reuse ;  /* 0x0000000c1d1d7220 */ /* 0x080fe20000410000 */
[----:B------:R-:W-:Y:S01]  /*2690*/  SHF.R.S32.HI R16, RZ, 0x1f, R9 ;  /* 0x0000001fff107819 */ /* 0x000fe20000011409 */
[-C--:B------:R-:W-:Y:S01]  /*26a0*/  FMUL.FTZ R47, R47, R12.reuse ;  /* 0x0000000c2f2f7220 */ /* 0x080fe20000410000 */
[----:B------:R-:W-:Y:S01]  /*26b0*/  ISETP.GE.U32.AND P5, PT, R7, UR14, PT ;  /* 0x0000000e07007c0c */ /* 0x000fe2000bfa6070 */
        /* <DEDUP_REMOVED lines=9> */
[----:B------:R-:W-:Y:S01]  /*2750*/  ISETP.GE.AND.EX P5, PT, R14, UR15, PT, P5 ;  /* 0x0000000f0e007c0c */ /* 0x000fe2000bfa6350 */
[-C--:B------:R-:W-:Y:S01]  /*2760*/  FMUL.FTZ R19, R13, R12.reuse ;  /* 0x0000000c0d137220 */ /* 0x080fe20000410000 */
[----:B------:R-:W-:Y:S01]  /*2770*/  ISETP.GE.AND.EX P1, PT, R18, UR15, PT, P1 ;  /* 0x0000000f12007c0c */ /* 0x000fe2000bf26310 */
[----:B------:R-:W-:Y:S01]  /*2780*/  FMUL.FTZ R27, R27, R12 ;  /* 0x0000000c1b1b7220 */ /* 0x000fe20000410000 */
[----:B------:R-:W-:Y:S01]  /*2790*/  ISETP.GE.AND.EX P2, PT, R16, UR15, PT, P2 ;  /* 0x0000000f10007c0c */ /* 0x000fe2000bf46320 */
[----:B------:R-:W-:Y:S01]  /*27a0*/  FFMA.FTZ R10, R24, R23, R28 ;  /* 0x00000017180a7223 */ /* 0x000fe2000001001c */
[----:B------:R-:W-:Y:S01]  /*27b0*/  ISETP.GE.AND.EX P3, PT, R41, UR15, PT, P3 ;  /* 0x0000000f29007c0c */ /* 0x000fe2000bf66330 */
[----:B------:R-:W-:Y:S01]  /*27c0*/  FFMA.FTZ R11, R26, R29, R30 ;  /* 0x0000001d1a0b7223 */ /* 0x000fe2000001001e */
[----:B------:R-:W-:-:S02]  /*27d0*/  ISETP.GE.AND.EX P4, PT, R43, UR15, PT, P4 ;  /* 0x0000000f2b007c0c */ /* 0x000fc4000bf86340 */
[C---:B------:R-:W-:Y:S02]  /*27e0*/  ISETP.GT.U32.OR P5, PT, R5.reuse, 0x17f, P5 ;  /* 0x0000017f0500780c */ /* 0x040fe40002fa4470 */
[C---:B------:R-:W-:Y:S02]  /*27f0*/  ISETP.GT.U32.OR P1, PT, R5.reuse, 0x17f, P1 ;  /* 0x0000017f0500780c */ /* 0x040fe40000f24470 */
        /* <DEDUP_REMOVED lines=14> */
.L_x_2172:
        /* <DEDUP_REMOVED lines=13> */
.L_x_2174:
[----:B------:R-:W-:Y:S05]  /*29b0*/  BSYNC B0 ;  /* 0x0000000000007941 */ /* 0x000fea0003800000 */
.L_x_2173:
        /* <DEDUP_REMOVED lines=13> */
.L_x_2175:
        /* <DEDUP_REMOVED lines=13> */
.L_x_2177:
[----:B------:R-:W-:Y:S05]  /*2b60*/  BSYNC B0 ;  /* 0x0000000000007941 */ /* 0x000fea0003800000 */
.L_x_2176:
        /* <DEDUP_REMOVED lines=13> */
.L_x_2178:
        /* <DEDUP_REMOVED lines=13> */
.L_x_2180:
[----:B------:R-:W-:Y:S05]  /*2d10*/  BSYNC B0 ;  /* 0x0000000000007941 */ /* 0x000fea0003800000 */
.L_x_2179:
        /* <DEDUP_REMOVED lines=13> */
.L_x_2181:
        /* <DEDUP_REMOVED lines=13> */
.L_x_2183:
[----:B------:R-:W-:Y:S05]  /*2ec0*/  BSYNC B0 ;  /* 0x0000000000007941 */ /* 0x000fea0003800000 */
.L_x_2182:
[----:B------:R-:W-:Y:S01]  /*2ed0*/  FFMA.FTZ R24, R24, R19, R28 ;  /* 0x0000001318187223 */ /* 0x000fe2000001001c */
[----:B------:R-:W-:Y:S01]  /*2ee0*/  FFMA.FTZ R25, R26, R27, R30 ;  /* 0x0000001b1a197223 */ /* 0x000fe2000001001e */
[----:B------:R-:W-:Y:S06]  /*2ef0*/  @!P6 BRA `(.L_x_2184) ;  /* 0x000000000028e947 */ /* 0x000fec0003800000 */
        /* <DEDUP_REMOVED lines=10> */
.L_x_2184:
[----:B------:R-:W-:Y:S04]  /*2fa0*/  BSSY B0, `(.L_x_2185) ;  /* 0x000000c000007945 */ /* 0x000fe80003800000 */
[----:B------:R-:W-:Y:S05]  /*2fb0*/  @P4 BRA `(.L_x_2186) ;  /* 0x0000000000284947 */ /* 0x000fea0003800000 */
[----:B------:R-:W-:Y:S01]  /*2fc0*/  ULDC.64 UR12, c[0x0][0x270] ;  /* 0x00009c00000c7ab9 */ /* 0x000fe20000000a00 */
[----:B------:R-:W-:Y:S01]  /*2fd0*/  MOV R49, R51 ;  /* 0x0000003300317202 */ /* 0x000fe20000000f00 */
[----:B0-----:R-:W-:Y:S02]  /*2fe0*/  IMAD R10, R43, UR12, RZ ;  /* 0x0000000c2b0a7c24 */ /* 0x001fe4000f8e02ff */
[----:B------:R-:W-:-:S04]  /*2ff0*/  IMAD.WIDE.U32 R48, R39, UR12, R48 ;  /* 0x0000000c27307c25 */ /* 0x000fc8000f8e0030 */
[----:B------:R-:W-:Y:S01]  /*3000*/  IMAD R11, R39, UR13, R10 ;  /* 0x0000000d270b7c24 */ /* 0x000fe2000f8e020a */
[----:B------:R-:W-:Y:S02]  /*3010*/  ULDC.64 UR12, c[0x0][0x210] ;  /* 0x00008400000c7ab9 */ /* 0x000fe40000000a00 */
[----:B------:R-:W-:Y:S02]  /*3020*/  LEA R10, P1, R48, UR12, 0x2 ;  /* 0x0000000c300a7c11 */ /* 0x000fe4000f8210ff */
[----:B------:R-:W-:-:S04]  /*3030*/  IADD3 R11, R49, R11, RZ ;  /* 0x0000000b310b7210 */ /* 0x000fc80007ffe0ff */
[----:B------:R-:W-:-:S05]  /*3040*/  LEA.HI.X R11, R48, UR13, R11, 0x2, P1 ;  /* 0x0000000d300b7c11 */ /* 0x000fca00088f140b */
[----:B------:R2:W-:Y:S02]  /*3050*/  STG.E.64 desc[UR8][R10.64], R24 ;  /* 0x000000180a007986 */ /* 0x0005e4000c101b08 */
.L_x_2186:
[----:B------:R-:W-:Y:S05]  /*3060*/  BSYNC B0 ;  /* 0x0000000000007941 */ /* 0x000fea0003800000 */
.L_x_2185:
[----:B0-2---:R-:W0:Y:S01]  /*3070*/  LDC R11, c[0x0][0x10] ;  /* 0x00000400ff0b7b82 */ /* 0x005e220000000800 */
[----:B------:R-:W-:Y:S02]  /*3080*/  IADD3 R2, R2, 0x1, RZ ;  /* 0x0000000102027810 */ /* 0x000fe40007ffe0ff */
[----:B0-----:R-:W-:-:S04]  /*3090*/  IADD3 R44, R11, R44, RZ ;  /* 0x0000002c0b2c7210 */ /* 0x001fc80007ffe0ff */
[----:B------:R-:W-:-:S13]  /*30a0*/  ISETP.GE.AND P1, PT, R44, UR4, PT ;  /* 0x000000042c007c0c */ /* 0x000fda000bf26270 */
[----:B------:R-:W-:Y:S05]  /*30b0*/  @!P1 BRA `(.L_x_2187) ;  /* 0xffffffd000689947 */ /* 0x000fea000383ffff */
[----:B------:R-:W-:Y:S05]  /*30c0*/  EXIT ;  /* 0x000000000000794d */ /* 0x000fea0003800000 */
.L_x_2188:
        /* <DEDUP_REMOVED lines=11> */
.L_x_2346:


//--------------------- .text._Z35group_norm_nhwc_fwd_one_pass_kernelI11Fp32IOFp16WLi64ELi12ELi384EEv26Group_norm_nhwc_fwd_params --------------------------
	.section	.text._Z35group_norm_nhwc_fwd_one_pass_kernelI11Fp32IOFp16WLi64ELi12ELi384EEv26Group_norm_nhwc_fwd_params,"ax",@progbits
	.align	128
        .global         _Z35group_norm_nhwc_fwd_one_pass_kernelI11Fp32IOFp16WLi64ELi12ELi384EEv26Group_norm_nhwc_fwd_params
        .type           _Z35group_norm_nhwc_fwd_one_pass_kernelI11Fp32IOFp16WLi64ELi12ELi384EEv26Group_norm_nhwc_fwd_params,@function
        .size           _Z35group_norm_nhwc_fwd_one_pass_kernelI11Fp32IOFp16WLi64ELi12ELi384EEv26Group_norm_nhwc_fwd_params,(.L_x_2347 - _Z35group_norm_nhwc_fwd_one_pass_kernelI11Fp32IOFp16WLi64ELi12ELi384EEv26Group_norm_nhwc_fwd_params)
        .other          _Z35group_norm_nhwc_fwd_one_pass_kernelI11Fp32IOFp16WLi64ELi12ELi384EEv26Group_norm_nhwc_fwd_params,@"STO_CUDA_ENTRY STV_DEFAULT"
_Z35group_norm_nhwc_fwd_one_pass_kernelI11Fp32IOFp16WLi64ELi12ELi384EEv26Group_norm_nhwc_fwd_params:
.text._Z35group_norm_nhwc_fwd_one_pass_kernelI11Fp32IOFp16WLi64ELi12ELi384EEv26Group_norm_nhwc_fwd_params:
        /* <DEDUP_REMOVED lines=31> */
.L_x_2201:
        /* <DEDUP_REMOVED lines=118> */
.L_x_2190:
[----:B------:R-:W-:Y:S05]  /*0950*/  BSYNC B0 ;  /* 0x0000000000007941 */ /* 0x000fea0003800000 */
.L_x_2189:
        /* <DEDUP_REMOVED lines=28> */
.L_x_2193:
[----:B-1----:R-:W2:Y:S04]  /*0b20*/  LDG.E.STRONG.GPU R8, desc[UR8][R6.64] ;  /* 0x0000000806087981 */ /* 0x002ea8000c1ef900 */
[----:B--2---:R-:W-:Y:S01]  /*0b30*/  CCTL.IVALL ;  /* 0x00000000ff00798f */ /* 0x004fe20002000000 */
[----:B------:R-:W-:Y:S05]  /*0b40*/  YIELD ;  /* 0x0000000000007946 */ /* 0x000fea0003800000 */
[----:B------:R-:W-:-:S13]  /*0b50*/  ISETP.NE.AND P1, PT, R8, R11, PT ;  /* 0x0000000b0800720c */ /* 0x000fda0003f25270 */
[----:B------:R-:W-:Y:S05]  /*0b60*/  @P1 BRA `(.L_x_2193) ;  /* 0xfffffffc00ec1947 */ /* 0x000fea000383ffff */
.L_x_2192:
        /* <DEDUP_REMOVED lines=11> */
.L_x_2195:
        /* <DEDUP_REMOVED lines=63> */
.L_x_2194:
        /* <DEDUP_REMOVED lines=19> */
.L_x_2197:
[----:B------:R-:W-:Y:S05]  /*1140*/  BSYNC B0 ;  /* 0x0000000000007941 */ /* 0x000fea0003800000 */
.L_x_2196:
        /* <DEDUP_REMOVED lines=32> */
.L_x_2191:
        /* <DEDUP_REMOVED lines=39> */
[----:B---3--:R-:W-:Y:S02]  /*15c0*/  HADD2.F32 R28, -RZ, R28.H0_H0 ;  /* 0x2000001cff1c7230 */ /* 0x008fe40000004100 */
        /* <DEDUP_REMOVED lines=15> */
.L_x_2198:
        /* <DEDUP_REMOVED lines=13> */
.L_x_2200:
[----:B------:R-:W-:Y:S05]  /*1790*/  BSYNC B0 ;  /* 0x0000000000007941 */ /* 0x000fea0003800000 */
.L_x_2199:
[----:B0-----:R-:W0:Y:S01]  /*17a0*/  LDC R5, c[0x0][0x10] ;  /* 0x00000400ff057b82 */ /* 0x001e220000000800 */
[----:B------:R-:W-:Y:S02]  /*17b0*/  IADD3 R3, R3, 0x1, RZ ;  /* 0x0000000103037810 */ /* 0x000fe40007ffe0ff */
[----:B0-----:R-:W-:-:S04]  /*17c0*/  IADD3 R18, R5, R18, RZ ;  /* 0x0000001205127210 */ /* 0x001fc80007ffe0ff */
[----:B------:R-:W-:-:S13]  /*17d0*/  ISETP.GE.AND P1, PT, R18, UR4, PT ;  /* 0x0000000412007c0c */ /* 0x000fda000bf26270 */
[----:B------:R-:W-:Y:S05]  /*17e0*/  @!P1 BRA `(.L_x_2201) ;  /* 0xffffffe800809947 */ /* 0x000fea000383ffff */
[----:B------:R-:W-:Y:S05]  /*17f0*/  EXIT ;  /* 0x000000000000794d */ /* 0x000fea0003800000 */
.L_x_2202:
        /* <DEDUP_REMOVED lines=16> */
.L_x_2347:


//--------------------- .text._Z35group_norm_nhwc_fwd_one_pass_kernelI11Fp32IOFp16WLi128ELi12ELi384EEv26Group_norm_nhwc_fwd_params --------------------------
	.section	.text._Z35group_norm_nhwc_fwd_one_pass_kernelI11Fp32IOFp16WLi128ELi12ELi384EEv26Group_norm_nhwc_fwd_params,"ax",@progbits
	.align	128
        .global         _Z35group_norm_nhwc_fwd_one_pass_kernelI11Fp32IOFp16WLi128ELi12ELi384EEv26Group_norm_nhwc_fwd_params
        .type           _Z35group_norm_nhwc_fwd_one_pass_kernelI11Fp32IOFp16WLi128ELi12ELi384EEv26Group_norm_nhwc_fwd_params,@function
        .size           _Z35group_norm_nhwc_fwd_one_pass_kernelI11Fp32IOFp16WLi128ELi12ELi384EEv26Group_norm_nhwc_fwd_params,(.L_x_2348 - _Z35group_norm_nhwc_fwd_one_pass_kernelI11Fp32IOFp16WLi128ELi12ELi384EEv26Group_norm_nhwc_fwd_params)
        .other          _Z35group_norm_nhwc_fwd_one_pass_kernelI11Fp32IOFp16WLi128ELi12ELi384EEv26Group_norm_nhwc_fwd_params,@"STO_CUDA_ENTRY STV_DEFAULT"
_Z35group_norm_nhwc_fwd_one_pass_kernelI11Fp32IOFp16WLi128ELi12ELi384EEv26Group_norm_nhwc_fwd_params:
.text._Z35group_norm_nhwc_fwd_one_pass_kernelI11Fp32IOFp16WLi128ELi12ELi384EEv26Group_norm_nhwc_fwd_params:
        /* <DEDUP_REMOVED lines=28> */
.L_x_2218:
        /* <DEDUP_REMOVED lines=145> */
.L_x_2204:
[----:B------:R-:W-:Y:S05]  /*0ad0*/  BSYNC B0 ;  /* 0x0000000000007941 */ /* 0x000fea0003800000 */
.L_x_2203:
        /* <DEDUP_REMOVED lines=28> */
.L_x_2207:
[----:B-1----:R-:W2:Y:S04]  /*0ca0*/  LDG.E.STRONG.GPU R12, desc[UR8][R10.64] ;  /* 0x000000080a0c7981 */ /* 0x002ea8000c1ef900 */
[----:B--2---:R-:W-:Y:S01]  /*0cb0*/  CCTL.IVALL ;  /* 0x00000000ff00798f */ /* 0x004fe20002000000 */
[----:B------:R-:W-:Y:S05]  /*0cc0*/  YIELD ;  /* 0x0000000000007946 */ /* 0x000fea0003800000 */
[----:B------:R-:W-:-:S13]  /*0cd0*/  ISETP.NE.AND P1, PT, R12, R15, PT ;  /* 0x0000000f0c00720c */ /* 0x000fda0003f25270 */
[----:B------:R-:W-:Y:S05]  /*0ce0*/  @P1 BRA `(.L_x_2207) ;  /* 0xfffffffc00ec1947 */ /* 0x000fea000383ffff */
.L_x_2206:
        /* <DEDUP_REMOVED lines=11> */
.L_x_2209:
        /* <DEDUP_REMOVED lines=63> */
.L_x_2208:
        /* <DEDUP_REMOVED lines=19> */
.L_x_2211:
[----:B------:R-:W-:Y:S05]  /*12c0*/  BSYNC B0 ;  /* 0x0000000000007941 */ /* 0x000fea0003800000 */
.L_x_2210:
        /* <DEDUP_REMOVED lines=33> */
.L_x_2205:
        /* <DEDUP_REMOVED lines=46> */
[----:B--2---:R-:W-:Y:S02]  /*17c0*/  HADD2.F32 R21, -RZ, R21.H0_H0 ;  /* 0x20000015ff157230 */ /* 0x004fe40000004100 */
[----:B---3--:R-:W-:-:S02]  /*17d0*/  HADD2.F32 R14, -RZ, R23.H0_H0 ;  /* 0x20000017ff0e7230 */ /* 0x008fc40000004100 */
[----:B----4-:R-:W-:-:S03]  /*17e0*/  HADD2.F32 R5, -RZ, R28.H0_H0 ;  /* 0x2000001cff057230 */ /* 0x010fc60000004100 */
[C-C-:B------:R-:W-:Y:S01]  /*17f0*/  FFMA.FTZ R6, R21.reuse, R4, R14.reuse ;  /* 0x0000000415067223 */ /* 0x140fe2000001000e */
        /* <DEDUP_REMOVED lines=14> */
.L_x_2212:
        /* <DEDUP_REMOVED lines=14> */
.L_x_2214:
[----:B------:R-:W-:Y:S05]  /*19c0*/  BSYNC B0 ;  /* 0x0000000000007941 */ /* 0x000fea0003800000 */
.L_x_2213:
        /* <DEDUP_REMOVED lines=13> */
.L_x_2215:
        /* <DEDUP_REMOVED lines=17> */
.L_x_2217:
[----:B------:R-:W-:Y:S05]  /*1bb0*/  BSYNC B0 ;  /* 0x0000000000007941 */ /* 0x000fea0003800000 */
.L_x_2216:
[----:B0-----:R-:W0:Y:S01]  /*1bc0*/  LDC R5, c[0x0][0x10] ;  /* 0x00000400ff057b82 */ /* 0x001e220000000800 */
[----:B------:R-:W-:Y:S02]  /*1bd0*/  IADD3 R3, R3, 0x1, RZ ;  /* 0x0000000103037810 */ /* 0x000fe40007ffe0ff */
[----:B0-----:R-:W-:-:S04]  /*1be0*/  IADD3 R22, R5, R22, RZ ;  /* 0x0000001605167210 */ /* 0x001fc80007ffe0ff */
[----:B------:R-:W-:-:S13]  /*1bf0*/  ISETP.GE.AND P1, PT, R22, UR4, PT ;  /* 0x0000000416007c0c */ /* 0x000fda000bf26270 */
[----:B------:R-:W-:Y:S05]  /*1c00*/  @!P1 BRA `(.L_x_2218) ;  /* 0xffffffe4006c9947 */ /* 0x000fea000383ffff */
[----:B------:R-:W-:Y:S05]  /*1c10*/  EXIT ;  /* 0x000000000000794d */ /* 0x000fea0003800000 */
.L_x_2219:
        /* <DEDUP_REMOVED lines=14> */
.L_x_2348:


//--------------------- .text._Z35group_norm_nhwc_fwd_one_pass_kernelI11Fp32IOFp16WLi256ELi12ELi384EEv26Group_norm_nhwc_fwd_params --------------------------
	.section	.text._Z35group_norm_nhwc_fwd_one_pass_kernelI11Fp32IOFp16WLi256ELi12ELi384EEv26Group_norm_nhwc_fwd_params,"ax",@progbits
	.align	128
        .global         _Z35group_norm_nhwc_fwd_one_pass_kernelI11Fp32IOFp16WLi256ELi12ELi384EEv26Group_norm_nhwc_fwd_params
        .type           _Z35group_norm_nhwc_fwd_one_pass_kernelI11Fp32IOFp16WLi256ELi12ELi384EEv26Group_norm_nhwc_fwd_params,@function
        .size           _Z35group_norm_nhwc_fwd_one_pass_kernelI11Fp32IOFp16WLi256ELi12ELi384EEv26Group_norm_nhwc_fwd_params,(.L_x_2349 - _Z35group_norm_nhwc_fwd_one_pass_kernelI11Fp32IOFp16WLi256ELi12ELi384EEv26Group_norm_nhwc_fwd_params)
        .other          _Z35group_norm_nhwc_fwd_one_pass_kernelI11Fp32IOFp16WLi256ELi12ELi384EEv26Group_norm_nhwc_fwd_params,@"STO_CUDA_ENTRY STV_DEFAULT"
_Z35group_norm_nhwc_fwd_one_pass_kernelI11Fp32IOFp16WLi256ELi12ELi384EEv26Group_norm_nhwc_fwd_params:
.text._Z35group_norm_nhwc_fwd_one_pass_kernelI11Fp32IOFp16WLi256ELi12ELi384EEv26Group_norm_nhwc_fwd_params:
        /* <DEDUP_REMOVED lines=22> */
.L_x_2241:
        /* <DEDUP_REMOVED lines=194> */
.L_x_2221:
[----:B------:R-:W-:Y:S05]  /*0d80*/  BSYNC B0 ;  /* 0x0000000000007941 */ /* 0x000fea0003800000 */
.L_x_2220:
        /* <DEDUP_REMOVED lines=28> */
.L_x_2224:
[----:B-1----:R-:W2:Y:S04]  /*0f50*/  LDG.E.STRONG.GPU R10, desc[UR8][R8.64] ;  /* 0x00000008080a7981 */ /* 0x002ea8000c1ef900 */
[----:B--2---:R-:W-:Y:S01]  /*0f60*/  CCTL.IVALL ;  /* 0x00000000ff00798f */ /* 0x004fe20002000000 */
[----:B------:R-:W-:Y:S05]  /*0f70*/  YIELD ;  /* 0x0000000000007946 */ /* 0x000fea0003800000 */
[----:B------:R-:W-:-:S13]  /*0f80*/  ISETP.NE.AND P1, PT, R10, R13, PT ;  /* 0x0000000d0a00720c */ /* 0x000fda0003f25270 */
[----:B------:R-:W-:Y:S05]  /*0f90*/  @P1 BRA `(.L_x_2224) ;  /* 0xfffffffc00ec1947 */ /* 0x000fea000383ffff */
.L_x_2223:
        /* <DEDUP_REMOVED lines=11> */
.L_x_2226:
        /* <DEDUP_REMOVED lines=63> */
.L_x_2225:
        /* <DEDUP_REMOVED lines=19> */
.L_x_2228:
[----:B------:R-:W-:Y:S05]  /*1570*/  BSYNC B0 ;  /* 0x0000000000007941 */ /* 0x000fea0003800000 */
.L_x_2227:
        /* <DEDUP_REMOVED lines=32> */
.L_x_2222:
        /* <DEDUP_REMOVED lines=65> */
[----:B------:R-:W-:Y:S01]  /*1b90*/  ISETP.GT.U32.OR P3, PT, R32, 0x17f, P3 ;  /* 0x0000017f2000780c */ /* 0x000fe20001f64470 */
[----:B--2---:R-:W-:-:S02]  /*1ba0*/  HADD2.F32 R11, -RZ, R17.H0_H0 ;  /* 0x20000011ff0b7230 */ /* 0x004fc40000004100 */
[----:B---3--:R-:W-:Y:S02]  /*1bb0*/  HADD2.F32 R18, -RZ, R18.H0_H0 ;  /* 0x20000012ff127230 */ /* 0x008fe40000004100 */
[----:B----4-:R-:W-:Y:S02]  /*1bc0*/  HADD2.F32 R10, -RZ, R16.H0_H0 ;  /* 0x20000010ff0a7230 */ /* 0x010fe40000004100 */
[----:B-----5:R-:W-:Y:S02]  /*1bd0*/  HADD2.F32 R9, -RZ, R19.H0_H0 ;  /* 0x20000013ff097230 */ /* 0x020fe40000004100 */
        /* <DEDUP_REMOVED lines=15> */
.L_x_2229:
        /* <DEDUP_REMOVED lines=13> */
.L_x_2231:
[----:B------:R-:W-:Y:S05]  /*1da0*/  BSYNC B0 ;  /* 0x0000000000007941 */ /* 0x000fea0003800000 */
.L_x_2230:
        /* <DEDUP_REMOVED lines=13> */
.L_x_2232:
        /* <DEDUP_REMOVED lines=13> */
.L_x_2234:
[----:B------:R-:W-:Y:S05]  /*1f50*/  BSYNC B0 ;  /* 0x0000000000007941 */ /* 0x000fea0003800000 */
.L_x_2233:
        /* <DEDUP_REMOVED lines=13> */
.L_x_2235:
        /* <DEDUP_REMOVED lines=13> */
.L_x_2237:
[----:B------:R-:W-:Y:S05]  /*2100*/  BSYNC B0 ;  /* 0x0000000000007941 */ /* 0x000fea0003800000 */
.L_x_2236:
        /* <DEDUP_REMOVED lines=13> */
.L_x_2238:
        /* <DEDUP_REMOVED lines=12> */
.L_x_2240:
[----:B------:R-:W-:Y:S05]  /*22a0*/  BSYNC B0 ;  /* 0x0000000000007941 */ /* 0x000fea0003800000 */
.L_x_2239:
[----:B------:R-:W2:Y:S01]  /*22b0*/  LDC R0, c[0x0][0x10] ;  /* 0x00000400ff007b82 */ /* 0x000ea20000000800 */
[----:B------:R-:W-:Y:S02]  /*22c0*/  IADD3 R4, R4, 0x1, RZ ;  /* 0x0000000104047810 */ /* 0x000fe40007ffe0ff */
[----:B--2---:R-:W-:-:S04]  /*22d0*/  IADD3 R5, R0, R5, RZ ;  /* 0x0000000500057210 */ /* 0x004fc80007ffe0ff */
[----:B------:R-:W-:-:S13]  /*22e0*/  ISETP.GE.AND P1, PT, R5, UR4, PT ;  /* 0x0000000405007c0c */ /* 0x000fda000bf26270 */
[----:B------:R-:W-:Y:S05]  /*22f0*/  @!P1 BRA `(.L_x_2241) ;  /* 0xffffffdc00989947 */ /* 0x000fea000383ffff */
[----:B------:R-:W-:Y:S05]  /*2300*/  EXIT ;  /* 0x000000000000794d */ /* 0x000fea0003800000 */
.L_x_2242:
        /* <DEDUP_REMOVED lines=15> */
.L_x_2349:


//--------------------- .text._Z35group_norm_nhwc_fwd_one_pass_kernelI11Fp32IOFp16WLi512ELi12ELi384EEv26Group_norm_nhwc_fwd_params --------------------------
	.section	.text._Z35group_norm_nhwc_fwd_one_pass_kernelI11Fp32IOFp16WLi512ELi12ELi384EEv26Group_norm_nhwc_fwd_params,"ax",@progbits
	.align	128
        .global         _Z35group_norm_nhwc_fwd_one_pass_kernelI11Fp32IOFp16WLi512ELi12ELi384EEv26Group_norm_nhwc_fwd_params
        .type           _Z35group_norm_nhwc_fwd_one_pass_kernelI11Fp32IOFp16WLi512ELi12ELi384EEv26Group_norm_nhwc_fwd_params,@function
        .size           _Z35group_norm_nhwc_fwd_one_pass_kernelI11Fp32IOFp16WLi512ELi12ELi384EEv26Group_norm_nhwc_fwd_params,(.L_x_2350 - _Z35group_norm_nhwc_fwd_one_pass_kernelI11Fp32IOFp16WLi512ELi12ELi384EEv26Group_norm_nhwc_fwd_params)
        .other          _Z35group_norm_nhwc_fwd_one_pass_kernelI11Fp32IOFp16WLi512ELi12ELi384EEv26Group_norm_nhwc_fwd_params,@"STO_CUDA_ENTRY STV_DEFAULT"
_Z35group_norm_nhwc_fwd_one_pass_kernelI11Fp32IOFp16WLi512ELi12ELi384EEv26Group_norm_nhwc_fwd_params:
.text._Z35group_norm_nhwc_fwd_one_pass_kernelI11Fp32IOFp16WLi512ELi12ELi384EEv26Group_norm_nhwc_fwd_params:
        /* <DEDUP_REMOVED lines=38> */
.L_x_2276:
        /* <DEDUP_REMOVED lines=265> */
.L_x_2244:
[----:B------:R-:W-:Y:S05]  /*12f0*/  BSYNC B0 ;  /* 0x0000000000007941 */ /* 0x000fea0003800000 */
.L_x_2243:
        /* <DEDUP_REMOVED lines=28> */
.L_x_2247:
[----:B-1----:R-:W2:Y:S04]  /*14c0*/  LDG.E.STRONG.GPU R16, desc[UR8][R14.64] ;  /* 0x000000080e107981 */ /* 0x002ea8000c1ef900 */
[----:B--2---:R-:W-:Y:S01]  /*14d0*/  CCTL.IVALL ;  /* 0x00000000ff00798f */ /* 0x004fe20002000000 */
[----:B------:R-:W-:Y:S05]  /*14e0*/  YIELD ;  /* 0x0000000000007946 */ /* 0x000fea0003800000 */
[----:B------:R-:W-:-:S13]  /*14f0*/  ISETP.NE.AND P1, PT, R16, R19, PT ;  /* 0x000000131000720c */ /* 0x000fda0003f25270 */
[----:B------:R-:W-:Y:S05]  /*1500*/  @P1 BRA `(.L_x_2247) ;  /* 0xfffffffc00ec1947 */ /* 0x000fea000383ffff */
.L_x_2246:
        /* <DEDUP_REMOVED lines=11> */
.L_x_2249:
        /* <DEDUP_REMOVED lines=63> */
.L_x_2248:
        /* <DEDUP_REMOVED lines=19> */
.L_x_2251:
[----:B------:R-:W-:Y:S05]  /*1ae0*/  BSYNC B0 ;  /* 0x0000000000007941 */ /* 0x000fea0003800000 */
.L_x_2250:
        /* <DEDUP_REMOVED lines=32> */
.L_x_2245:
        /* <DEDUP_REMOVED lines=56> */
[----:B------:R-:W-:Y:S01]  /*2070*/  ISETP.GT.U32.OR P1, PT, R5, 0x17f, P1 ;  /* 0x0000017f0500780c */ /* 0x000fe20000f24470 */
[----:B--2---:R-:W-:Y:S02]  /*2080*/  HADD2.F32 R24, -RZ, R18.H0_H0 ;  /* 0x20000012ff187230 */ /* 0x004fe40000004100 */
[----:B---3--:R-:W-:Y:S02]  /*2090*/  HADD2.F32 R26, -RZ, R19.H0_H0 ;  /* 0x20000013ff1a7230 */ /* 0x008fe40000004100 */
[-C--:B0-----:R-:W-:Y:S01]  /*20a0*/  FMUL.FTZ R19, R27, R12.reuse ;  /* 0x0000000c1b137220 */ /* 0x081fe20000410000 */
[C---:B------:R-:W-:Y:S01]  /*20b0*/  FADD.FTZ R27, -R16.reuse, R37 ;  /* 0x00000025101b7221 */ /* 0x040fe20000010100 */
[----:B----4-:R-:W-:Y:S02]  /*20c0*/  HADD2.F32 R28, -RZ, R20.H0_H0 ;  /* 0x20000014ff1c7230 */ /* 0x010fe40000004100 */
[----:B-----5:R-:W-:Y:S02]  /*20d0*/  HADD2.F32 R30, -RZ, R21.H0_H0 ;  /* 0x20000015ff1e7230 */ /* 0x020fe40000004100 */
[----:B------:R-:W-:Y:S01]  /*20e0*/  FMUL.FTZ R21, R13, R12 ;  /* 0x0000000c0d157220 */ /* 0x000fe20000410000 */
[----:B------:R-:W-:-:S02]  /*20f0*/  FADD.FTZ R13, -R16, R36 ;  /* 0x00000024100d7221 */ /* 0x000fc40000010100 */
        /* <DEDUP_REMOVED lines=13> */
.L_x_2252:
        /* <DEDUP_REMOVED lines=13> */
.L_x_2254:
[----:B------:R-:W-:Y:S05]  /*22a0*/  BSYNC B0 ;  /* 0x0000000000007941 */ /* 0x000fea0003800000 */
.L_x_2253:
        /* <DEDUP_REMOVED lines=17> */
.L_x_2255:
        /* <DEDUP_REMOVED lines=13> */
.L_x_2257:
[----:B------:R-:W-:Y:S05]  /*2490*/  BSYNC B0 ;  /* 0x0000000000007941 */ /* 0x000fea0003800000 */
.L_x_2256:
        /* <DEDUP_REMOVED lines=13> */
.L_x_2258:
        /* <DEDUP_REMOVED lines=13> */
.L_x_2260:
[----:B------:R-:W-:Y:S05]  /*2640*/  BSYNC B0 ;  /* 0x0000000000007941 */ /* 0x000fea0003800000 */
.L_x_2259:
        /* <DEDUP_REMOVED lines=41> */
.L_x_2261:
        /* <DEDUP_REMOVED lines=13> */
.L_x_2263:
[----:B------:R-:W-:Y:S05]  /*29b0*/  BSYNC B0 ;  /* 0x0000000000007941 */ /* 0x000fea0003800000 */
.L_x_2262:
        /* <DEDUP_REMOVED lines=13> */
.L_x_2264:
        /* <DEDUP_REMOVED lines=13> */
.L_x_2266:
[----:B------:R-:W-:Y:S05]  /*2b60*/  BSYNC B0 ;  /* 0x0000000000007941 */ /* 0x000fea0003800000 */
.L_x_2265:
        /* <DEDUP_REMOVED lines=13> */
.L_x_2267:
        /* <DEDUP_REMOVED lines=13> */
.L_x_2269:
[----:B------:R-:W-:Y:S05]  /*2d10*/  BSYNC B0 ;  /* 0x0000000000007941 */ /* 0x000fea0003800000 */
.L_x_2268:
        /* <DEDUP_REMOVED lines=13> */
.L_x_2270:
        /* <DEDUP_REMOVED lines=13> */
.L_x_2272:
[----:B------:R-:W-:Y:S05]  /*2ec0*/  BSYNC B0 ;  /* 0x0000000000007941 */ /* 0x000fea0003800000 */
.L_x_2271:
        /* <DEDUP_REMOVED lines=13> */
.L_x_2273:
        /* <DEDUP_REMOVED lines=12> */
.L_x_2275:
[----:B------:R-:W-:Y:S05]  /*3060*/  BSYNC B0 ;  /* 0x0000000000007941 */ /* 0x000fea0003800000 */
.L_x_2274:
[----:B0-2---:R-:W0:Y:S01]  /*3070*/  LDC R11, c[0x0][0x10] ;  /* 0x00000400ff0b7b82 */ /* 0x005e220000000800 */
[----:B------:R-:W-:Y:S02]  /*3080*/  IADD3 R2, R2, 0x1, RZ ;  /* 0x0000000102027810 */ /* 0x000fe40007ffe0ff */
[----:B0-----:R-:W-:-:S04]  /*3090*/  IADD3 R44, R11, R44, RZ ;  /* 0x0000002c0b2c7210 */ /* 0x001fc80007ffe0ff */
[----:B------:R-:W-:-:S13]  /*30a0*/  ISETP.GE.AND P1, PT, R44, UR4, PT ;  /* 0x000000042c007c0c */ /* 0x000fda000bf26270 */
[----:B------:R-:W-:Y:S05]  /*30b0*/  @!P1 BRA `(.L_x_2276) ;  /* 0xffffffd000689947 */ /* 0x000fea000383ffff */
[----:B------:R-:W-:Y:S05]  /*30c0*/  EXIT ;  /* 0x000000000000794d */ /* 0x000fea0003800000 */
.L_x_2277:
        /* <DEDUP_REMOVED lines=11> */
.L_x_2350:


//--------------------- .nv.shared.reserved.0     --------------------------
	.section	.nv.shared.reserved.0,"aw",@nobits
	.weak		__nv_reservedSMEM_offset_0_alias
	.size		__nv_reservedSMEM_offset_0_alias, 0, 0
	.other		__nv_reservedSMEM_offset_0_alias,@"STO_CUDA_RESERVED_SHARED STV_DEFAULT"
__nv_reservedSMEM_offset_0_alias:
	.zero		0


//--------------------- .nv.global                --------------------------
	.section	.nv.global,"aw",@nobits
.nv.global:
	.type		_ZN61_INTERNAL_6b3be3ff_30_group_norm_nhwc_one_pass_12_cu_dad538916thrust23THRUST_300001_SM_900_NS12placeholders2_5E,@object
	.size		_ZN61_INTERNAL_6b3be3ff_30_group_norm_nhwc_one_pass_12_cu_dad538916thrust23THRUST_300001_SM_900_NS12placeholders2_5E,(_ZN61_INTERNAL_6b3be3ff_30_group_norm_nhwc_one_pass_12_cu_dad538914cuda3std3__45__cpo6cbeginE - _ZN61_INTERNAL_6b3be3ff_30_group_norm_nhwc_one_pass_12_cu_dad538916thrust23THRUST_300001_SM_900_NS12placeholders2_5E)
_ZN61_INTERNAL_6b3be3ff_30_group_norm_nhwc_one_pass_12_cu_dad538916thrust23THRUST_300001_SM_900_NS12placeholders2_5E:
	.zero		1
	.type		_ZN61_INTERNAL_6b3be3ff_30_group_norm_nhwc_one_pass_12_cu_dad538914cuda3std3__45__cpo6cbeginE,@object
	.size		_ZN61_INTERNAL_6b3be3ff_30_group_norm_nhwc_one_pass_12_cu_dad538914cuda3std3__45__cpo6cbeginE,(_ZN61_INTERNAL_6b3be3ff_30_group_norm_nhwc_one_pass_12_cu_dad538914cuda3std6ranges3__45__cpo6cbeginE - _ZN61_INTERNAL_6b3be3ff_30_group_norm_nhwc_one_pass_12_cu_dad538914cuda3std3__45__cpo6cbeginE)
_ZN61_INTERNAL_6b3be3ff_30_group_norm_nhwc_one_pass_12_cu_dad538914cuda3std3__45__cpo6cbeginE:
	.zero		1
	.type		_ZN61_INTERNAL_6b3be3ff_30_group_norm_nhwc_one_pass_12_cu_dad538914cuda3std6ranges3__45__cpo6cbeginE,@object
	.size		_ZN61_INTERNAL_6b3be3ff_30_group_norm_nhwc_one_pass_12_cu_dad538914cuda3std6ranges3__45__cpo6cbeginE,(_ZN61_INTERNAL_6b3be3ff_30_group_norm_nhwc_one_pass_12_cu_dad538914cuda3std3__48in_placeE - _ZN61_INTERNAL_6b3be3ff_30_group_norm_nhwc_one_pass_12_cu_dad538914cuda3std6ranges3__45__cpo6cbeginE)
_ZN61_INTERNAL_6b3be3ff_30_group_norm_nhwc_one_pass_12_cu_dad538914cuda3std6ranges3__45__cpo6cbeginE:
	.zero		1
	.type		_ZN61_INTERNAL_6b3be3ff_30_group_norm_nhwc_one_pass_12_cu_dad538914cuda3std3__48in_placeE,@object
	.size		_ZN61_INTERNAL_6b3be3ff_30_group_norm_nhwc_one_pass_12_cu_dad538914cuda3std3__48in_placeE,(_ZN61_INTERNAL_6b3be3ff_30_group_norm_nhwc_one_pass_12_cu_dad538914cuda3std6ranges3__45__cpo4sizeE - _ZN61_INTERNAL_6b3be3ff_30_group_norm_nhwc_one_pass_12_cu_dad538914cuda3std3__48in_placeE)
_ZN61_INTERNAL_6b3be3ff_30_group_norm_nhwc_one_pass_12_cu_dad538914cuda3std3__48in_placeE:
	.zero		1
	.type		_ZN61_INTERNAL_6b3be3ff_30_group_norm_nhwc_one_pass_12_cu_dad538914cuda3std6ranges3__45__cpo4sizeE,@object
	.size		_ZN61_INTERNAL_6b3be3ff_30_group_norm_nhwc_one_pass_12_cu_dad538914cuda3std6ranges3__45__cpo4sizeE,(_ZN61_INTERNAL_6b3be3ff_30_group_norm_nhwc_one_pass_12_cu_dad538916thrust23THRUST_300001_SM_900_NS12placeholders2_9E - _ZN61_INTERNAL_6b3be3ff_30_group_norm_nhwc_one_pass_12_cu_dad538914cuda3std6ranges3__45__cpo4sizeE)
_ZN61_INTERNAL_6b3be3ff_30_group_norm_nhwc_one_pass_12_cu_dad538914cuda3std6ranges3__45__cpo4sizeE:
	.zero		1
	.type		_ZN61_INTERNAL_6b3be3ff_30_group_norm_nhwc_one_pass_12_cu_dad538916thrust23THRUST_300001_SM_900_NS12placeholders2_9E,@object
	.size		_ZN61_INTERNAL_6b3be3ff_30_group_norm_nhwc_one_pass_12_cu_dad538916thrust23THRUST_300001_SM_900_NS12placeholders2_9E,(_ZN61_INTERNAL_6b3be3ff_30_group_norm_nhwc_one_pass_12_cu_dad538914cuda3std3__45__cpo7crbeginE - _ZN61_INTERNAL_6b3be3ff_30_group_norm_nhwc_one_pass_12_cu_dad538916thrust23THRUST_300001_SM_900_NS12placeholders2_9E)
_ZN61_INTERNAL_6b3be3ff_30_group_norm_nhwc_one_pass_12_cu_dad538916thrust23THRUST_300001_SM_900_NS12placeholders2_9E:
	.zero		1
	.type		_ZN61_INTERNAL_6b3be3ff_30_group_norm_nhwc_one_pass_12_cu_dad538914cuda3std3__45__cpo7crbeginE,@object
	.size		_ZN61_INTERNAL_6b3be3ff_30_group_norm_nhwc_one_pass_12_cu_dad538914cuda3std3__45__cpo7crbeginE,(_ZN61_INTERNAL_6b3be3ff_30_group_norm_nhwc_one_pass_12_cu_dad538914cuda3std6ranges3__45__cpo4nextE - _ZN61_INTERNAL_6b3be3ff_30_group_norm_nhwc_one_pass_12_cu_dad538914cuda3std3__45__cpo7crbeginE)
_ZN61_INTERNAL_6b3be3ff_30_group_norm_nhwc_one_pass_12_cu_dad538914cuda3std3__45__cpo7crbeginE:
	.zero		1
	.type		_ZN61_INTERNAL_6b3be3ff_30_group_norm_nhwc_one_pass_12_cu_dad538914cuda3std6ranges3__45__cpo4nextE,@object
	.size		_ZN61_INTERNAL_6b3be3ff_30_group_norm_nhwc_one_pass_12_cu_dad538914cuda3std6ranges3__45__cpo4nextE,(_ZN61_INTERNAL_6b3be3ff_30_group_norm_nhwc_one_pass_12_cu_dad538914cuda3std6ranges3__45__cpo4swapE - _ZN61_INTERNAL_6b3be3ff_30_group_norm_nhwc_one_pass_12_cu_dad538914cuda3std6ranges3__45__cpo4nextE)
_ZN61_INTERNAL_6b3be3ff_30_group_norm_nhwc_one_pass_12_cu_dad538914cuda3std6ranges3__45__cpo4nextE:
	.zero		1
	.type		_ZN61_INTERNAL_6b3be3ff_30_group_norm_nhwc_one_pass_12_cu_dad538914cuda3std6ranges3__45__cpo4swapE,@object
	.size		_ZN61_INTERNAL_6b3be3ff_30_group_norm_nhwc_one_pass_12_cu_dad538914cuda3std6ranges3__45__cpo4swapE,(_ZN61_INTERNAL_6b3be3ff_30_group_norm_nhwc_one_pass_12_cu_dad538916thrust23THRUST_300001_SM_900_NS12placeholders2_1E - _ZN61_INTERNAL_6b3be3ff_30_group_norm_nhwc_one_pass_12_cu_dad538914cuda3std6ranges3__45__cpo4swapE)
_ZN61_INTERNAL_6b3be3ff_30_group_norm_nhwc_one_pass_12_cu_dad538914cuda3std6ranges3__45__cpo4swapE:
	.zero		1
	.type		_ZN61_INTERNAL_6b3be3ff_30_group_norm_nhwc_one_pass_12_cu_dad538916thrust23THRUST_300001_SM_900_NS12placeholders2_1E,@object
	.size		_ZN61_INTERNAL_6b3be3ff_30_group_norm_nhwc_one_pass_12_cu_dad538916thrust23THRUST_300001_SM_900_NS12placeholders2_1E,(_ZN61_INTERNAL_6b3be3ff_30_group_norm_nhwc_one_pass_12_cu_dad538916thrust23THRUST_300001_SM_900_NS12placeholders2_3E - _ZN61_INTERNAL_6b3be3ff_30_group_norm_nhwc_one_pass_12_cu_dad538916thrust23THRUST_300001_SM_900_NS12placeholders2_1E)
_ZN61_INTERNAL_6b3be3ff_30_group_norm_nhwc_one_pass_12_cu_dad538916thrust23THRUST_300001_SM_900_NS12placeholders2_1E:
	.zero		1
	.type		_ZN61_INTERNAL_6b3be3ff_30_group_norm_nhwc_one_pass_12_cu_dad538916thrust23THRUST_300001_SM_900_NS12placeholders2_3E,@object
	.size		_ZN61_INTERNAL_6b3be3ff_30_group_norm_nhwc_one_pass_12_cu_dad538916thrust23THRUST_300001_SM_900_NS12placeholders2_3E,(_ZN61_INTERNAL_6b3be3ff_30_group_norm_nhwc_one_pass_12_cu_dad538914cuda3std3__45__cpo5beginE - _ZN61_INTERNAL_6b3be3ff_30_group_norm_nhwc_one_pass_12_cu_dad538916thrust23THRUST_300001_SM_900_NS12placeholders2_3E)
_ZN61_INTERNAL_6b3be3ff_30_group_norm_nhwc_one_pass_12_cu_dad538916thrust23THRUST_300001_SM_900_NS12placeholders2_3E:
	.zero		1
	.type		_ZN61_INTERNAL_6b3be3ff_30_group_norm_nhwc_one_pass_12_cu_dad538914cuda3std3__45__cpo5beginE,@object
	.size		_ZN61_INTERNAL_6b3be3ff_30_group_norm_nhwc_one_pass_12_cu_dad538914cuda3std3__45__cpo5beginE,(_ZN61_INTERNAL_6b3be3ff_30_group_norm_nhwc_one_pass_12_cu_dad538914cuda3std6ranges3__45__cpo5beginE - _ZN61_INTERNAL_6b3be3ff_30_group_norm_nhwc_one_pass_12_cu_dad538914cuda3std3__45__cpo5beginE)
_ZN61_INTERNAL_6b3be3ff_30_group_norm_nhwc_one_pass_12_cu_dad538914cuda3std3__45__cpo5beginE:
	.zero		1
	.type		_ZN61_INTERNAL_6b3be3ff_30_group_norm_nhwc_one_pass_12_cu_dad538914cuda3std6ranges3__45__cpo5beginE,@object
	.size		_ZN61_INTERNAL_6b3be3ff_30_group_norm_nhwc_one_pass_12_cu_dad538914cuda3std6ranges3__45__cpo5beginE,(_ZN61_INTERNAL_6b3be3ff_30_group_norm_nhwc_one_pass_12_cu_dad538914cuda3std3__463_GLOBAL__N__6b3be3ff_30_group_norm_nhwc_one_pass_12_cu_dad538916ignoreE - _ZN61_INTERNAL_6b3be3ff_30_group_norm_nhwc_one_pass_12_cu_dad538914cuda3std6ranges3__45__cpo5beginE)
_ZN61_INTERNAL_6b3be3ff_30_group_norm_nhwc_one_pass_12_cu_dad538914cuda3std6ranges3__45__cpo5beginE:
	.zero		1
	.type		_ZN61_INTERNAL_6b3be3ff_30_group_norm_nhwc_one_pass_12_cu_dad538914cuda3std3__463_GLOBAL__N__6b3be3ff_30_group_norm_nhwc_one_pass_12_cu_dad538916ignoreE,@object
	.size		_ZN61_INTERNAL_6b3be3ff_30_group_norm_nhwc_one_pass_12_cu_dad538914cuda3std3__463_GLOBAL__N__6b3be3ff_30_group_norm_nhwc_one_pass_12_cu_dad538916ignoreE,(_ZN61_INTERNAL_6b3be3ff_30_group_norm_nhwc_one_pass_12_cu_dad538914cuda3std6ranges3__45__cpo4dataE - _ZN61_INTERNAL_6b3be3ff_30_group_norm_nhwc_one_pass_12_cu_dad538914cuda3std3__463_GLOBAL__N__6b3be3ff_30_group_norm_nhwc_one_pass_12_cu_dad538916ignoreE)
_ZN61_INTERNAL_6b3be3ff_30_group_norm_nhwc_one_pass_12_cu_dad538914cuda3std3__463_GLOBAL__N__6b3be3ff_30_group_norm_nhwc_one_pass_12_cu_dad538916ignoreE:
	.zero		1
	.type		_ZN61_INTERNAL_6b3be3ff_30_group_norm_nhwc_one_pass_12_cu_dad538914cuda3std6ranges3__45__cpo4dataE,@object
	.size		_ZN61_INTERNAL_6b3be3ff_30_group_norm_nhwc_one_pass_12_cu_dad538914cuda3std6ranges3__45__cpo4dataE,(_ZN61_INTERNAL_6b3be3ff_30_group_norm_nhwc_one_pass_12_cu_dad538916thrust23THRUST_300001_SM_900_NS12placeholders2_7E - _ZN61_INTERNAL_6b3be3ff_30_group_norm_nhwc_one_pass_12_cu_dad538914cuda3std6ranges3__45__cpo4dataE)
_ZN61_INTERNAL_6b3be3ff_30_group_norm_nhwc_one_pass_12_cu_dad538914cuda3std6ranges3__45__cpo4dataE:
	.zero		1
	.type		_ZN61_INTERNAL_6b3be3ff_30_group_norm_nhwc_one_pass_12_cu_dad538916thrust23THRUST_300001_SM_900_NS12placeholders2_7E,@object
	.size		_ZN61_INTERNAL_6b3be3ff_30_group_norm_nhwc_one_pass_12_cu_dad538916thrust23THRUST_300001_SM_900_NS12placeholders2_7E,(_ZN61_INTERNAL_6b3be3ff_30_group_norm_nhwc_one_pass_12_cu_dad538914cuda3std3__45__cpo6rbeginE - _ZN61_INTERNAL_6b3be3ff_30_group_norm_nhwc_one_pass_12_cu_dad538916thrust23THRUST_300001_SM_900_NS12placeholders2_7E)
_ZN61_INTERNAL_6b3be3ff_30_group_norm_nhwc_one_pass_12_cu_dad538916thrust23THRUST_300001_SM_900_NS12placeholders2_7E:
	.zero		1
	.type		_ZN61_INTERNAL_6b3be3ff_30_group_norm_nhwc_one_pass_12_cu_dad538914cuda3std3__45__cpo6rbeginE,@object
	.size		_ZN61_INTERNAL_6b3be3ff_30_group_norm_nhwc_one_pass_12_cu_dad538914cuda3std3__45__cpo6rbeginE,(_ZN61_INTERNAL_6b3be3ff_30_group_norm_nhwc_one_pass_12_cu_dad538914cuda3std6ranges3__45__cpo7advanceE - _ZN61_INTERNAL_6b3be3ff_30_group_norm_nhwc_one_pass_12_cu_dad538914cuda3std3__45__cpo6rbeginE)
_ZN61_INTERNAL_6b3be3ff_30_group_norm_nhwc_one_pass_12_cu_dad538914cuda3std3__45__cpo6rbeginE:
	.zero		1
	.type		_ZN61_INTERNAL_6b3be3ff_30_group_norm_nhwc_one_pass_12_cu_dad538914cuda3std6ranges3__45__cpo7advanceE,@object
	.size		_ZN61_INTERNAL_6b3be3ff_30_group_norm_nhwc_one_pass_12_cu_dad538914cuda3std6ranges3__45__cpo7advanceE,(_ZN61_INTERNAL_6b3be3ff_30_group_norm_nhwc_one_pass_12_cu_dad538914cuda3std3__47nulloptE - _ZN61_INTERNAL_6b3be3ff_30_group_norm_nhwc_one_pass_12_cu_dad538914cuda3std6ranges3__45__cpo7advanceE)
_ZN61_INTERNAL_6b3be3ff_30_group_norm_nhwc_one_pass_12_cu_dad538914cuda3std6ranges3__45__cpo7advanceE:
	.zero		1
	.type		_ZN61_INTERNAL_6b3be3ff_30_group_norm_nhwc_one_pass_12_cu_dad538914cuda3std3__47nulloptE,@object
	.size		_ZN61_INTERNAL_6b3be3ff_30_group_norm_nhwc_one_pass_12_cu_dad538914cuda3std3__47nulloptE,(_ZN61_INTERNAL_6b3be3ff_30_group_norm_nhwc_one_pass_12_cu_dad538914cuda3std6ranges3__45__cpo8distanceE - _ZN61_INTERNAL_6b3be3ff_30_group_norm_nhwc_one_pass_12_cu_dad538914cuda3std3__47nulloptE)
_ZN61_INTERNAL_6b3be3ff_30_group_norm_nhwc_one_pass_12_cu_dad538914cuda3std3__47nulloptE:
	.zero		1
	.type		_ZN61_INTERNAL_6b3be3ff_30_group_norm_nhwc_one_pass_12_cu_dad538914cuda3std6ranges3__45__cpo8distanceE,@object
	.size		_ZN61_INTERNAL_6b3be3ff_30_group_norm_nhwc_one_pass_12_cu_dad538914cuda3std6ranges3__45__cpo8distanceE,(_ZN61_INTERNAL_6b3be3ff_30_group_norm_nhwc_one_pass_12_cu_dad538916thrust23THRUST_300001_SM_900_NS12placeholders2_6E - _ZN61_INTERNAL_6b3be3ff_30_group_norm_nhwc_one_pass_12_cu_dad538914cuda3std6ranges3__45__cpo8distanceE)
_ZN61_INTERNAL_6b3be3ff_30_group_norm_nhwc_one_pass_12_cu_dad538914cuda3std6ranges3__45__cpo8distanceE:
	.zero		1
	.type		_ZN61_INTERNAL_6b3be3ff_30_group_norm_nhwc_one_pass_12_cu_dad538916thrust23THRUST_300001_SM_900_NS12placeholders2_6E,@object
	.size		_ZN61_INTERNAL_6b3be3ff_30_group_norm_nhwc_one_pass_12_cu_dad538916thrust23THRUST_300001_SM_900_NS12placeholders2_6E,(_ZN61_INTERNAL_6b3be3ff_30_group_norm_nhwc_one_pass_12_cu_dad538914cuda3std3__45__cpo4cendE - _ZN61_INTERNAL_6b3be3ff_30_group_norm_nhwc_one_pass_12_cu_dad538916thrust23THRUST_300001_SM_900_NS12placeholders2_6E)
_ZN61_INTERNAL_6b3be3ff_30_group_norm_nhwc_one_pass_12_cu_dad538916thrust23THRUST_300001_SM_900_NS12placeholders2_6E:
	.zero		1
	.type		_ZN61_INTERNAL_6b3be3ff_30_group_norm_nhwc_one_pass_12_cu_dad538914cuda3std3__45__cpo4cendE,@object
	.size		_ZN61_INTERNAL_6b3be3ff_30_group_norm_nhwc_one_pass_12_cu_dad538914cuda3std3__45__cpo4cendE,(_ZN61_INTERNAL_6b3be3ff_30_group_norm_nhwc_one_pass_12_cu_dad538914cuda3std6ranges3__45__cpo4cendE - _ZN61_INTERNAL_6b3be3ff_30_group_norm_nhwc_one_pass_12_cu_dad538914cuda3std3__45__cpo4cendE)
_ZN61_INTERNAL_6b3be3ff_30_group_norm_nhwc_one_pass_12_cu_dad538914cuda3std3__45__cpo4cendE:
	.zero		1
	.type		_ZN61_INTERNAL_6b3be3ff_30_group_norm_nhwc_one_pass_12_cu_dad538914cuda3std6ranges3__45__cpo4cendE,@object
	.size		_ZN61_INTERNAL_6b3be3ff_30_group_norm_nhwc_one_pass_12_cu_dad538914cuda3std6ranges3__45__cpo4cendE,(_ZN61_INTERNAL_6b3be3ff_30_group_norm_nhwc_one_pass_12_cu_dad538914cuda3std3__420unreachable_sentinelE - _ZN61_INTERNAL_6b3be3ff_30_group_norm_nhwc_one_pass_12_cu_dad538914cuda3std6ranges3__45__cpo4cendE)
_ZN61_INTERNAL_6b3be3ff_30_group_norm_nhwc_one_pass_12_cu_dad538914cuda3std6ranges3__45__cpo4cendE:
	.zero		1
	.type		_ZN61_INTERNAL_6b3be3ff_30_group_norm_nhwc_one_pass_12_cu_dad538914cuda3std3__420unreachable_sentinelE,@object
	.size		_ZN61_INTERNAL_6b3be3ff_30_group_norm_nhwc_one_pass_12_cu_dad538914cuda3std3__420unreachable_sentinelE,(_ZN61_INTERNAL_6b3be3ff_30_group_norm_nhwc_one_pass_12_cu_dad538914cuda3std6ranges3__45__cpo5ssizeE - _ZN61_INTERNAL_6b3be3ff_30_group_norm_nhwc_one_pass_12_cu_dad538914cuda3std3__420unreachable_sentinelE)
_ZN61_INTERNAL_6b3be3ff_30_group_norm_nhwc_one_pass_12_cu_dad538914cuda3std3__420unreachable_sentinelE:
	.zero		1
	.type		_ZN61_INTERNAL_6b3be3ff_30_group_norm_nhwc_one_pass_12_cu_dad538914cuda3std6ranges3__45__cpo5ssizeE,@object
	.size		_ZN61_INTERNAL_6b3be3ff_30_group_norm_nhwc_one_pass_12_cu_dad538914cuda3std6ranges3__45__cpo5ssizeE,(_ZN61_INTERNAL_6b3be3ff_30_group_norm_nhwc_one_pass_12_cu_dad538916thrust23THRUST_300001_SM_900_NS12placeholders3_10E - _ZN61_INTERNAL_6b3be3ff_30_group_norm_nhwc_one_pass_12_cu_dad538914cuda3std6ranges3__45__cpo5ssizeE)
_ZN61_INTERNAL_6b3be3ff_30_group_norm_nhwc_one_pass_12_cu_dad538914cuda3std6ranges3__45__cpo5ssizeE:
	.zero		1
	.type		_ZN61_INTERNAL_6b3be3ff_30_group_norm_nhwc_one_pass_12_cu_dad538916thrust23THRUST_300001_SM_900_NS12placeholders3_10E,@object
	.size		_ZN61_INTERNAL_6b3be3ff_30_group_norm_nhwc_one_pass_12_cu_dad538916thrust23THRUST_300001_SM_900_NS12placeholders3_10E,(_ZN61_INTERNAL_6b3be3ff_30_group_norm_nhwc_one_pass_12_cu_dad538914cuda3std3__45__cpo5crendE - _ZN61_INTERNAL_6b3be3ff_30_group_norm_nhwc_one_pass_12_cu_dad538916thrust23THRUST_300001_SM_900_NS12placeholders3_10E)
_ZN61_INTERNAL_6b3be3ff_30_group_norm_nhwc_one_pass_12_cu_dad538916thrust23THRUST_300001_SM_900_NS12placeholders3_10E:
	.zero		1
	.type		_ZN61_INTERNAL_6b3be3ff_30_group_norm_nhwc_one_pass_12_cu_dad538914cuda3std3__45__cpo5crendE,@object
	.size		_ZN61_INTERNAL_6b3be3ff_30_group_norm_nhwc_one_pass_12_cu_dad538914cuda3std3__45__cpo5crendE,(_ZN61_INTERNAL_6b3be3ff_30_group_norm_nhwc_one_pass_12_cu_dad538914cuda3std6ranges3__45__cpo4prevE - _ZN61_INTERNAL_6b3be3ff_30_group_norm_nhwc_one_pass_12_cu_dad538914cuda3std3__45__cpo5crendE)
_ZN61_INTERNAL_6b3be3ff_30_group_norm_nhwc_one_pass_12_cu_dad538914cuda3std3__45__cpo5crendE:
	.zero		1
	.type		_ZN61_INTERNAL_6b3be3ff_30_group_norm_nhwc_one_pass_12_cu_dad538914cuda3std6ranges3__45__cpo4prevE,@object
	.size		_ZN61_INTERNAL_6b3be3ff_30_group_norm_nhwc_one_pass_12_cu_dad538914cuda3std6ranges3__45__cpo4prevE,(_ZN61_INTERNAL_6b3be3ff_30_group_norm_nhwc_one_pass_12_cu_dad538914cuda3std6ranges3__45__cpo9iter_moveE - _ZN61_INTERNAL_6b3be3ff_30_group_norm_nhwc_one_pass_12_cu_dad538914cuda3std6ranges3__45__cpo4prevE)
_ZN61_INTERNAL_6b3be3ff_30_group_norm_nhwc_one_pass_12_cu_dad538914cuda3std6ranges3__45__cpo4prevE:
	.zero		1
	.type		_ZN61_INTERNAL_6b3be3ff_30_group_norm_nhwc_one_pass_12_cu_dad538914cuda3std6ranges3__45__cpo9iter_moveE,@object
	.size		_ZN61_INTERNAL_6b3be3ff_30_group_norm_nhwc_one_pass_12_cu_dad538914cuda3std6ranges3__45__cpo9iter_moveE,(_ZN61_INTERNAL_6b3be3ff_30_group_norm_nhwc_one_pass_12_cu_dad538916thrust23THRUST_300001_SM_900_NS12placeholders2_2E - _ZN61_INTERNAL_6b3be3ff_30_group_norm_nhwc_one_pass_12_cu_dad538914cuda3std6ranges3__45__cpo9iter_moveE)
_ZN61_INTERNAL_6b3be3ff_30_group_norm_nhwc_one_pass_12_cu_dad538914cuda3std6ranges3__45__cpo9iter_moveE:
	.zero		1
	.type		_ZN61_INTERNAL_6b3be3ff_30_group_norm_nhwc_one_pass_12_cu_dad538916thrust23THRUST_300001_SM_900_NS12placeholders2_2E,@object
	.size		_ZN61_INTERNAL_6b3be3ff_30_group_norm_nhwc_one_pass_12_cu_dad538916thrust23THRUST_300001_SM_900_NS12placeholders2_2E,(_ZN61_INTERNAL_6b3be3ff_30_group_norm_nhwc_one_pass_12_cu_dad538916thrust23THRUST_300001_SM_900_NS12placeholders2_4E - _ZN61_INTERNAL_6b3be3ff_30_group_norm_nhwc_one_pass_12_cu_dad538916thrust23THRUST_300001_SM_900_NS12placeholders2_2E)
_ZN61_INTERNAL_6b3be3ff_30_group_norm_nhwc_one_pass_12_cu_dad538916thrust23THRUST_300001_SM_900_NS12placeholders2_2E:
	.zero		1
	.type		_ZN61_INTERNAL_6b3be3ff_30_group_norm_nhwc_one_pass_12_cu_dad538916thrust23THRUST_300001_SM_900_NS12placeholders2_4E,@object
	.size		_ZN61_INTERNAL_6b3be3ff_30_group_norm_nhwc_one_pass_12_cu_dad538916thrust23THRUST_300001_SM_900_NS12placeholders2_4E,(_ZN61_INTERNAL_6b3be3ff_30_group_norm_nhwc_one_pass_12_cu_dad538914cuda3std3__45__cpo3endE - _ZN61_INTERNAL_6b3be3ff_30_group_norm_nhwc_one_pass_12_cu_dad538916thrust23THRUST_300001_SM_900_NS12placeholders2_4E)
_ZN61_INTERNAL_6b3be3ff_30_group_norm_nhwc_one_pass_12_cu_dad538916thrust23THRUST_300001_SM_900_NS12placeholders2_4E:
	.zero		1
	.type		_ZN61_INTERNAL_6b3be3ff_30_group_norm_nhwc_one_pass_12_cu_dad538914cuda3std3__45__cpo3endE,@object
	.size		_ZN61_INTERNAL_6b3be3ff_30_group_norm_nhwc_one_pass_12_cu_dad538914cuda3std3__45__cpo3endE,(_ZN61_INTERNAL_6b3be3ff_30_group_norm_nhwc_one_pass_12_cu_dad538914cuda3std6ranges3__45__cpo3endE - _ZN61_INTERNAL_6b3be3ff_30_group_norm_nhwc_one_pass_12_cu_dad538914cuda3std3__45__cpo3endE)
_ZN61_INTERNAL_6b3be3ff_30_group_norm_nhwc_one_pass_12_cu_dad538914cuda3std3__45__cpo3endE:
	.zero		1
	.type		_ZN61_INTERNAL_6b3be3ff_30_group_norm_nhwc_one_pass_12_cu_dad538914cuda3std6ranges3__45__cpo3endE,@object
	.size		_ZN61_INTERNAL_6b3be3ff_30_group_norm_nhwc_one_pass_12_cu_dad538914cuda3std6ranges3__45__cpo3endE,(_ZN61_INTERNAL_6b3be3ff_30_group_norm_nhwc_one_pass_12_cu_dad538914cuda3std3__419piecewise_constructE - _ZN61_INTERNAL_6b3be3ff_30_group_norm_nhwc_one_pass_12_cu_dad538914cuda3std6ranges3__45__cpo3endE)
_ZN61_INTERNAL_6b3be3ff_30_group_norm_nhwc_one_pass_12_cu_dad538914cuda3std6ranges3__45__cpo3endE:
	.zero		1
	.type		_ZN61_INTERNAL_6b3be3ff_30_group_norm_nhwc_one_pass_12_cu_dad538914cuda3std3__419piecewise_constructE,@object
	.size		_ZN61_INTERNAL_6b3be3ff_30_group_norm_nhwc_one_pass_12_cu_dad538914cuda3std3__419piecewise_constructE,(_ZN61_INTERNAL_6b3be3ff_30_group_norm_nhwc_one_pass_12_cu_dad538914cuda3std6ranges3__45__cpo5cdataE - _ZN61_INTERNAL_6b3be3ff_30_group_norm_nhwc_one_pass_12_cu_dad538914cuda3std3__419piecewise_constructE)
_ZN61_INTERNAL_6b3be3ff_30_group_norm_nhwc_one_pass_12_cu_dad538914cuda3std3__419piecewise_constructE:
	.zero		1
	.type		_ZN61_INTERNAL_6b3be3ff_30_group_norm_nhwc_one_pass_12_cu_dad538914cuda3std6ranges3__45__cpo5cdataE,@object
	.size		_ZN61_INTERNAL_6b3be3ff_30_group_norm_nhwc_one_pass_12_cu_dad538914cuda3std6ranges3__45__cpo5cdataE,(_ZN61_INTERNAL_6b3be3ff_30_group_norm_nhwc_one_pass_12_cu_dad538916thrust23THRUST_300001_SM_900_NS12placeholders2_8E - _ZN61_INTERNAL_6b3be3ff_30_group_norm_nhwc_one_pass_12_cu_dad538914cuda3std6ranges3__45__cpo5cdataE)
_ZN61_INTERNAL_6b3be3ff_30_group_norm_nhwc_one_pass_12_cu_dad538914cuda3std6ranges3__45__cpo5cdataE:
	.zero		1
	.type		_ZN61_INTERNAL_6b3be3ff_30_group_norm_nhwc_one_pass_12_cu_dad538916thrust23THRUST_300001_SM_900_NS12placeholders2_8E,@object
	.size		_ZN61_INTERNAL_6b3be3ff_30_group_norm_nhwc_one_pass_12_cu_dad538916thrust23THRUST_300001_SM_900_NS12placeholders2_8E,(_ZN61_INTERNAL_6b3be3ff_30_group_norm_nhwc_one_pass_12_cu_dad538914cuda3std3__45__cpo4rendE - _ZN61_INTERNAL_6b3be3ff_30_group_norm_nhwc_one_pass_12_cu_dad538916thrust23THRUST_300001_SM_900_NS12placeholders2_8E)
_ZN61_INTERNAL_6b3be3ff_30_group_norm_nhwc_one_pass_12_cu_dad538916thrust23THRUST_300001_SM_900_NS12placeholders2_8E:
	.zero		1
	.type		_ZN61_INTERNAL_6b3be3ff_30_group_norm_nhwc_one_pass_12_cu_dad538914cuda3std3__45__cpo4rendE,@object
	.size		_ZN61_INTERNAL_6b3be3ff_30_group_norm_nhwc_one_pass_12_cu_dad538914cuda3std3__45__cpo4rendE,(_ZN61_INTERNAL_6b3be3ff_30_group_norm_nhwc_one_pass_12_cu_dad538914cuda3std6ranges3__45__cpo9iter_swapE - _ZN61_INTERNAL_6b3be3ff_30_group_norm_nhwc_one_pass_12_cu_dad538914cuda3std3__45__cpo4rendE)
_ZN61_INTERNAL_6b3be3ff_30_group_norm_nhwc_one_pass_12_cu_dad538914cuda3std3__45__cpo4rendE:
	.zero		1
	.type		_ZN61_INTERNAL_6b3be3ff_30_group_norm_nhwc_one_pass_12_cu_dad538914cuda3std6ranges3__45__cpo9iter_swapE,@object
	.size		_ZN61_INTERNAL_6b3be3ff_30_group_norm_nhwc_one_pass_12_cu_dad538914cuda3std6ranges3__45__cpo9iter_swapE,(_ZN61_INTERNAL_6b3be3ff_30_group_norm_nhwc_one_pass_12_cu_dad538914cuda3std3__48unexpectE - _ZN61_INTERNAL_6b3be3ff_30_group_norm_nhwc_one_pass_12_cu_dad538914cuda3std6ranges3__45__cpo9iter_swapE)
_ZN61_INTERNAL_6b3be3ff_30_group_norm_nhwc_one_pass_12_cu_dad538914cuda3std6ranges3__45__cpo9iter_swapE:
	.zero		1
	.type		_ZN61_INTERNAL_6b3be3ff_30_group_norm_nhwc_one_pass_12_cu_dad538914cuda3std3__48unexpectE,@object
	.size		_ZN61_INTERNAL_6b3be3ff_30_group_norm_nhwc_one_pass_12_cu_dad538914cuda3std3__48unexpectE,(_ZN61_INTERNAL_6b3be3ff_30_group_norm_nhwc_one_pass_12_cu_dad538916thrust23THRUST_300001_SM_900_NS6system6detail10sequential3seqE - _ZN61_INTERNAL_6b3be3ff_30_group_norm_nhwc_one_pass_12_cu_dad538914cuda3std3__48unexpectE)
_ZN61_INTERNAL_6b3be3ff_30_group_norm_nhwc_one_pass_12_cu_dad538914cuda3std3__48unexpectE:
	.zero		1
	.type		_ZN61_INTERNAL_6b3be3ff_30_group_norm_nhwc_one_pass_12_cu_dad538916thrust23THRUST_300001_SM_900_NS6system6detail10sequential3seqE,@object
	.size		_ZN61_INTERNAL_6b3be3ff_30_group_norm_nhwc_one_pass_12_cu_dad538916thrust23THRUST_300001_SM_900_NS6system6detail10sequential3seqE,(.L_29 - _ZN61_INTERNAL_6b3be3ff_30_group_norm_nhwc_one_pass_12_cu_dad538916thrust23THRUST_300001_SM_900_NS6system6detail10sequential3seqE)
_ZN61_INTERNAL_6b3be3ff_30_group_norm_nhwc_one_pass_12_cu_dad538916thrust23THRUST_300001_SM_900_NS6system6detail10sequential3seqE:
	.zero		1
.L_29:


//--------------------- .nv.shared._Z35group_norm_nhwc_bwd_one_pass_kernelI11Bf16IOFp32WLi64ELi12ELi384EEv26Group_norm_nhwc_bwd_params --------------------------
	.section	.nv.shared._Z35group_norm_nhwc_bwd_one_pass_kernelI11Bf16IOFp32WLi64ELi12ELi384EEv26Group_norm_nhwc_bwd_params,"aw",@nobits
	.sectionflags	@""
	.align	16
.nv.shared._Z35group_norm_nhwc_bwd_one_pass_kernelI11Bf16IOFp32WLi64ELi12ELi384EEv26Group_norm_nhwc_bwd_params:
	.zero		7296


//--------------------- .nv.shared._Z35group_norm_nhwc_bwd_one_pass_kernelI11Bf16IOFp32WLi128ELi12ELi384EEv26Group_norm_nhwc_bwd_params --------------------------
	.section	.nv.shared._Z35group_norm_nhwc_bwd_one_pass_kernelI11Bf16IOFp32WLi128ELi12ELi384EEv26Group_norm_nhwc_bwd_params,"aw",@nobits
	.sectionflags	@""
	.align	16
.nv.shared._Z35group_norm_nhwc_bwd_one_pass_kernelI11Bf16IOFp32WLi128ELi12ELi384EEv26Group_norm_nhwc_bwd_params:
	.zero		7296


//--------------------- .nv.shared._Z35group_norm_nhwc_bwd_one_pass_kernelI11Bf16IOFp32WLi256ELi12ELi384EEv26Group_norm_nhwc_bwd_params --------------------------
	.section	.nv.shared._Z35group_norm_nhwc_bwd_one_pass_kernelI11Bf16IOFp32WLi256ELi12ELi384EEv26Group_norm_nhwc_bwd_params,"aw",@nobits
	.sectionflags	@""
	.align	16
.nv.shared._Z35group_norm_nhwc_bwd_one_pass_kernelI11Bf16IOFp32WLi256ELi12ELi384EEv26Group_norm_nhwc_bwd_params:
	.zero		7296


//--------------------- .nv.shared._Z35group_norm_nhwc_bwd_one_pass_kernelI11Bf16IOFp32WLi512ELi12ELi384EEv26Group_norm_nhwc_bwd_params --------------------------
	.section	.nv.shared._Z35group_norm_nhwc_bwd_one_pass_kernelI11Bf16IOFp32WLi512ELi12ELi384EEv26Group_norm_nhwc_bwd_params,"aw",@nobits
	.sectionflags	@""
	.align	16
.nv.shared._Z35group_norm_nhwc_bwd_one_pass_kernelI11Bf16IOFp32WLi512ELi12ELi384EEv26Group_norm_nhwc_bwd_params:
	.zero		7296


//--------------------- .nv.shared._Z35group_norm_nhwc_bwd_one_pass_kernelI11Bf16IOBf16WLi64ELi12ELi384EEv26Group_norm_nhwc_bwd_params --------------------------
	.section	.nv.shared._Z35group_norm_nhwc_bwd_one_pass_kernelI11Bf16IOBf16WLi64ELi12ELi384EEv26Group_norm_nhwc_bwd_params,"aw",@nobits
	.sectionflags	@""
	.align	16
.nv.shared._Z35group_norm_nhwc_bwd_one_pass_kernelI11Bf16IOBf16WLi64ELi12ELi384EEv26Group_norm_nhwc_bwd_params:
	.zero		7296


//--------------------- .nv.shared._Z35group_norm_nhwc_bwd_one_pass_kernelI11Bf16IOBf16WLi128ELi12ELi384EEv26Group_norm_nhwc_bwd_params --------------------------
	.section	.nv.shared._Z35group_norm_nhwc_bwd_one_pass_kernelI11Bf16IOBf16WLi128ELi12ELi384EEv26Group_norm_nhwc_bwd_params,"aw",@nobits
	.sectionflags	@""
	.align	16
.nv.shared._Z35group_norm_nhwc_bwd_one_pass_kernelI11Bf16IOBf16WLi128ELi12ELi384EEv26Group_norm_nhwc_bwd_params:
	.zero		7296


//--------------------- .nv.shared._Z35group_norm_nhwc_bwd_one_pass_kernelI11Bf16IOBf16WLi256ELi12ELi384EEv26Group_norm_nhwc_bwd_params --------------------------
	.section	.nv.shared._Z35group_norm_nhwc_bwd_one_pass_kernelI11Bf16IOBf16WLi256ELi12ELi384EEv26Group_norm_nhwc_bwd_params,"aw",@nobits
	.sectionflags	@""
	.align	16
.nv.shared._Z35group_norm_nhwc_bwd_one_pass_kernelI11Bf16IOBf16WLi256ELi12ELi384EEv26Group_norm_nhwc_bwd_params:
	.zero		7296


//--------------------- .nv.shared._Z35group_norm_nhwc_bwd_one_pass_kernelI11Bf16IOBf16WLi512ELi12ELi384EEv26Group_norm_nhwc_bwd_params --------------------------
	.section	.nv.shared._Z35group_norm_nhwc_bwd_one_pass_kernelI11Bf16IOBf16WLi512ELi12ELi384EEv26Group_norm_nhwc_bwd_params,"aw",@nobits
	.sectionflags	@""
	.align	16
.nv.shared._Z35group_norm_nhwc_bwd_one_pass_kernelI11Bf16IOBf16WLi512ELi12ELi384EEv26Group_norm_nhwc_bwd_params:
	.zero		7296


//--------------------- .nv.shared._Z35group_norm_nhwc_bwd_one_pass_kernelI11Bf16IOFp16WLi64ELi12ELi384EEv26Group_norm_nhwc_bwd_params --------------------------
	.section	.nv.shared._Z35group_norm_nhwc_bwd_one_pass_kernelI11Bf16IOFp16WLi64ELi12ELi384EEv26Group_norm_nhwc_bwd_params,"aw",@nobits
	.sectionflags	@""
	.align	16
.nv.shared._Z35group_norm_nhwc_bwd_one_pass_kernelI11Bf16IOFp16WLi64ELi12ELi384EEv26Group_norm_nhwc_bwd_params:
	.zero		7296


//--------------------- .nv.shared._Z35group_norm_nhwc_bwd_one_pass_kernelI11Bf16IOFp16WLi128ELi12ELi384EEv26Group_norm_nhwc_bwd_params --------------------------
	.section	.nv.shared._Z35group_norm_nhwc_bwd_one_pass_kernelI11Bf16IOFp16WLi128ELi12ELi384EEv26Group_norm_nhwc_bwd_params,"aw",@nobits
	.sectionflags	@""
	.align	16
.nv.shared._Z35group_norm_nhwc_bwd_one_pass_kernelI11Bf16IOFp16WLi128ELi12ELi384EEv26Group_norm_nhwc_bwd_params:
	.zero		7296


//--------------------- .nv.shared._Z35group_norm_nhwc_bwd_one_pass_kernelI11Bf16IOFp16WLi256ELi12ELi384EEv26Group_norm_nhwc_bwd_params --------------------------
	.section	.nv.shared._Z35group_norm_nhwc_bwd_one_pass_kernelI11Bf16IOFp16WLi256ELi12ELi384EEv26Group_norm_nhwc_bwd_params,"aw",@nobits
	.sectionflags	@""
	.align	16
.nv.shared._Z35group_norm_nhwc_bwd_one_pass_kernelI11Bf16IOFp16WLi256ELi12ELi384EEv26Group_norm_nhwc_bwd_params:
	.zero		7296


//--------------------- .nv.shared._Z35group_norm_nhwc_bwd_one_pass_kernelI11Bf16IOFp16WLi512ELi12ELi384EEv26Group_norm_nhwc_bwd_params --------------------------
	.section	.nv.shared._Z35group_norm_nhwc_bwd_one_pass_kernelI11Bf16IOFp16WLi512ELi12ELi384EEv26Group_norm_nhwc_bwd_params,"aw",@nobits
	.sectionflags	@""
	.align	16
.nv.shared._Z35group_norm_nhwc_bwd_one_pass_kernelI11Bf16IOFp16WLi512ELi12ELi384EEv26Group_norm_nhwc_bwd_params:
	.zero		7296


//--------------------- .nv.shared._Z35group_norm_nhwc_bwd_one_pass_kernelI11Fp16IOFp32WLi64ELi12ELi384EEv26Group_norm_nhwc_bwd_params --------------------------
	.section	.nv.shared._Z35group_norm_nhwc_bwd_one_pass_kernelI11Fp16IOFp32WLi64ELi12ELi384EEv26Group_norm_nhwc_bwd_params,"aw",@nobits
	.sectionflags	@""
	.align	16
.nv.shared._Z35group_norm_nhwc_bwd_one_pass_kernelI11Fp16IOFp32WLi64ELi12ELi384EEv26Group_norm_nhwc_bwd_params:
	.zero		7296


//--------------------- .nv.shared._Z35group_norm_nhwc_bwd_one_pass_kernelI11Fp16IOFp32WLi128ELi12ELi384EEv26Group_norm_nhwc_bwd_params --------------------------
	.section	.nv.shared._Z35group_norm_nhwc_bwd_one_pass_kernelI11Fp16IOFp32WLi128ELi12ELi384EEv26Group_norm_nhwc_bwd_params,"aw",@nobits
	.sectionflags	@""
	.align	16
.nv.shared._Z35group_norm_nhwc_bwd_one_pass_kernelI11Fp16IOFp32WLi128ELi12ELi384EEv26Group_norm_nhwc_bwd_params:
	.zero		7296


//--------------------- .nv.shared._Z35group_norm_nhwc_bwd_one_pass_kernelI11Fp16IOFp32WLi256ELi12ELi384EEv26Group_norm_nhwc_bwd_params --------------------------
	.section	.nv.shared._Z35group_norm_nhwc_bwd_one_pass_kernelI11Fp16IOFp32WLi256ELi12ELi384EEv26Group_norm_nhwc_bwd_params,"aw",@nobits
	.sectionflags	@""
	.align	16
.nv.shared._Z35group_norm_nhwc_bwd_one_pass_kernelI11Fp16IOFp32WLi256ELi12ELi384EEv26Group_norm_nhwc_bwd_params:
	.zero		7296


//--------------------- .nv.shared._Z35group_norm_nhwc_bwd_one_pass_kernelI11Fp16IOFp32WLi512ELi12ELi384EEv26Group_norm_nhwc_bwd_params --------------------------
	.section	.nv.shared._Z35group_norm_nhwc_bwd_one_pass_kernelI11Fp16IOFp32WLi512ELi12ELi384EEv26Group_norm_nhwc_bwd_params,"aw",@nobits
	.sectionflags	@""
	.align	16
.nv.shared._Z35group_norm_nhwc_bwd_one_pass_kernelI11Fp16IOFp32WLi512ELi12ELi384EEv26Group_norm_nhwc_bwd_params:
	.zero		7296


//--------------------- .nv.shared._Z35group_norm_nhwc_bwd_one_pass_kernelI11Fp16IOBf16WLi64ELi12ELi384EEv26Group_norm_nhwc_bwd_params --------------------------
	.section	.nv.shared._Z35group_norm_nhwc_bwd_one_pass_kernelI11Fp16IOBf16WLi64ELi12ELi384EEv26Group_norm_nhwc_bwd_params,"aw",@nobits
	.sectionflags	@""
	.align	16
.nv.shared._Z35group_norm_nhwc_bwd_one_pass_kernelI11Fp16IOBf16WLi64ELi12ELi384EEv26Group_norm_nhwc_bwd_params:
	.zero		7296


//--------------------- .nv.shared._Z35group_norm_nhwc_bwd_one_pass_kernelI11Fp16IOBf16WLi128ELi12ELi384EEv26Group_norm_nhwc_bwd_params --------------------------
	.section	.nv.shared._Z35group_norm_nhwc_bwd_one_pass_kernelI11Fp16IOBf16WLi128ELi12ELi384EEv26Group_norm_nhwc_bwd_params,"aw",@nobits
	.sectionflags	@""
	.align	16
.nv.shared._Z35group_norm_nhwc_bwd_one_pass_kernelI11Fp16IOBf16WLi128ELi12ELi384EEv26Group_norm_nhwc_bwd_params:
	.zero		7296


//--------------------- .nv.shared._Z35group_norm_nhwc_bwd_one_pass_kernelI11Fp16IOBf16WLi256ELi12ELi384EEv26Group_norm_nhwc_bwd_params --------------------------
	.section	.nv.shared._Z35group_norm_nhwc_bwd_one_pass_kernelI11Fp16IOBf16WLi256ELi12ELi384EEv26Group_norm_nhwc_bwd_params,"aw",@nobits
	.sectionflags	@""
	.align	16
.nv.shared._Z35group_norm_nhwc_bwd_one_pass_kernelI11Fp16IOBf16WLi256ELi12ELi384EEv26Group_norm_nhwc_bwd_params:
	.zero		7296


//--------------------- .nv.shared._Z35group_norm_nhwc_bwd_one_pass_kernelI11Fp16IOBf16WLi512ELi12ELi384EEv26Group_norm_nhwc_bwd_params --------------------------
	.section	.nv.shared._Z35group_norm_nhwc_bwd_one_pass_kernelI11Fp16IOBf16WLi512ELi12ELi384EEv26Group_norm_nhwc_bwd_params,"aw",@nobits
	.sectionflags	@""
	.align	16
.nv.shared._Z35group_norm_nhwc_bwd_one_pass_kernelI11Fp16IOBf16WLi512ELi12ELi384EEv26Group_norm_nhwc_bwd_params:
	.zero		7296


//--------------------- .nv.shared._Z35group_norm_nhwc_bwd_one_pass_kernelI11Fp16IOFp16WLi64ELi12ELi384EEv26Group_norm_nhwc_bwd_params --------------------------
	.section	.nv.shared._Z35group_norm_nhwc_bwd_one_pass_kernelI11Fp16IOFp16WLi64ELi12ELi384EEv26Group_norm_nhwc_bwd_params,"aw",@nobits
	.sectionflags	@""
	.align	16
.nv.shared._Z35group_norm_nhwc_bwd_one_pass_kernelI11Fp16IOFp16WLi64ELi12ELi384EEv26Group_norm_nhwc_bwd_params:
	.zero		7296


//--------------------- .nv.shared._Z35group_norm_nhwc_bwd_one_pass_kernelI11Fp16IOFp16WLi128ELi12ELi384EEv26Group_norm_nhwc_bwd_params --------------------------
	.section	.nv.shared._Z35group_norm_nhwc_bwd_one_pass_kernelI11Fp16IOFp16WLi128ELi12ELi384EEv26Group_norm_nhwc_bwd_params,"aw",@nobits
	.sectionflags	@""
	.align	16
.nv.shared._Z35group_norm_nhwc_bwd_one_pass_kernelI11Fp16IOFp16WLi128ELi12ELi384EEv26Group_norm_nhwc_bwd_params:
	.zero		7296


//--------------------- .nv.shared._Z35group_norm_nhwc_bwd_one_pass_kernelI11Fp16IOFp16WLi256ELi12ELi384EEv26Group_norm_nhwc_bwd_params --------------------------
	.section	.nv.shared._Z35group_norm_nhwc_bwd_one_pass_kernelI11Fp16IOFp16WLi256ELi12ELi384EEv26Group_norm_nhwc_bwd_params,"aw",@nobits
	.sectionflags	@""
	.align	16
.nv.shared._Z35group_norm_nhwc_bwd_one_pass_kernelI11Fp16IOFp16WLi256ELi12ELi384EEv26Group_norm_nhwc_bwd_params:
	.zero		7296


//--------------------- .nv.shared._Z35group_norm_nhwc_bwd_one_pass_kernelI11Fp16IOFp16WLi512ELi12ELi384EEv26Group_norm_nhwc_bwd_params --------------------------
	.section	.nv.shared._Z35group_norm_nhwc_bwd_one_pass_kernelI11Fp16IOFp16WLi512ELi12ELi384EEv26Group_norm_nhwc_bwd_params,"aw",@nobits
	.sectionflags	@""
	.align	16
.nv.shared._Z35group_norm_nhwc_bwd_one_pass_kernelI11Fp16IOFp16WLi512ELi12ELi384EEv26Group_norm_nhwc_bwd_params:
	.zero		7296


//--------------------- .nv.shared._Z35group_norm_nhwc_bwd_one_pass_kernelI11Fp32IOFp32WLi64ELi12ELi384EEv26Group_norm_nhwc_bwd_params --------------------------
	.section	.nv.shared._Z35group_norm_nhwc_bwd_one_pass_kernelI11Fp32IOFp32WLi64ELi12ELi384EEv26Group_norm_nhwc_bwd_params,"aw",@nobits
	.sectionflags	@""
	.align	16
.nv.shared._Z35group_norm_nhwc_bwd_one_pass_kernelI11Fp32IOFp32WLi64ELi12ELi384EEv26Group_norm_nhwc_bwd_params:
	.zero		7296


//--------------------- .nv.shared._Z35group_norm_nhwc_bwd_one_pass_kernelI11Fp32IOFp32WLi128ELi12ELi384EEv26Group_norm_nhwc_bwd_params --------------------------
	.section	.nv.shared._Z35group_norm_nhwc_bwd_one_pass_kernelI11Fp32IOFp32WLi128ELi12ELi384EEv26Group_norm_nhwc_bwd_params,"aw",@nobits
	.sectionflags	@""
	.align	16
.nv.shared._Z35group_norm_nhwc_bwd_one_pass_kernelI11Fp32IOFp32WLi128ELi12ELi384EEv26Group_norm_nhwc_bwd_params:
	.zero		7296


//--------------------- .nv.shared._Z35group_norm_nhwc_bwd_one_pass_kernelI11Fp32IOFp32WLi256ELi12ELi384EEv26Group_norm_nhwc_bwd_params --------------------------
	.section	.nv.shared._Z35group_norm_nhwc_bwd_one_pass_kernelI11Fp32IOFp32WLi256ELi12ELi384EEv26Group_norm_nhwc_bwd_params,"aw",@nobits
	.sectionflags	@""
	.align	16
.nv.shared._Z35group_norm_nhwc_bwd_one_pass_kernelI11Fp32IOFp32WLi256ELi12ELi384EEv26Group_norm_nhwc_bwd_params:
	.zero		7296


//--------------------- .nv.shared._Z35group_norm_nhwc_bwd_one_pass_kernelI11Fp32IOFp32WLi512ELi12ELi384EEv26Group_norm_nhwc_bwd_params --------------------------
	.section	.nv.shared._Z35group_norm_nhwc_bwd_one_pass_kernelI11Fp32IOFp32WLi512ELi12ELi384EEv26Group_norm_nhwc_bwd_params,"aw",@nobits
	.sectionflags	@""
	.align	16
.nv.shared._Z35group_norm_nhwc_bwd_one_pass_kernelI11Fp32IOFp32WLi512ELi12ELi384EEv26Group_norm_nhwc_bwd_params:
	.zero		7296


//--------------------- .nv.shared._Z35group_norm_nhwc_bwd_one_pass_kernelI11Fp32IOBf16WLi64ELi12ELi384EEv26Group_norm_nhwc_bwd_params --------------------------
	.section	.nv.shared._Z35group_norm_nhwc_bwd_one_pass_kernelI11Fp32IOBf16WLi64ELi12ELi384EEv26Group_norm_nhwc_bwd_params,"aw",@nobits
	.sectionflags	@""
	.align	16
.nv.shared._Z35group_norm_nhwc_bwd_one_pass_kernelI11Fp32IOBf16WLi64ELi12ELi384EEv26Group_norm_nhwc_bwd_params:
	.zero		7296


//--------------------- .nv.shared._Z35group_norm_nhwc_bwd_one_pass_kernelI11Fp32IOBf16WLi128ELi12ELi384EEv26Group_norm_nhwc_bwd_params --------------------------
	.section	.nv.shared._Z35group_norm_nhwc_bwd_one_pass_kernelI11Fp32IOBf16WLi128ELi12ELi384EEv26Group_norm_nhwc_bwd_params,"aw",@nobits
	.sectionflags	@""
	.align	16
.nv.shared._Z35group_norm_nhwc_bwd_one_pass_kernelI11Fp32IOBf16WLi128ELi12ELi384EEv26Group_norm_nhwc_bwd_params:
	.zero		7296


//--------------------- .nv.shared._Z35group_norm_nhwc_bwd_one_pass_kernelI11Fp32IOBf16WLi256ELi12ELi384EEv26Group_norm_nhwc_bwd_params --------------------------
	.section	.nv.shared._Z35group_norm_nhwc_bwd_one_pass_kernelI11Fp32IOBf16WLi256ELi12ELi384EEv26Group_norm_nhwc_bwd_params,"aw",@nobits
	.sectionflags	@""
	.align	16
.nv.shared._Z35group_norm_nhwc_bwd_one_pass_kernelI11Fp32IOBf16WLi256ELi12ELi384EEv26Group_norm_nhwc_bwd_params:
	.zero		7296


//--------------------- .nv.shared._Z35group_norm_nhwc_bwd_one_pass_kernelI11Fp32IOBf16WLi512ELi12ELi384EEv26Group_norm_nhwc_bwd_params --------------------------
	.section	.nv.shared._Z35group_norm_nhwc_bwd_one_pass_kernelI11Fp32IOBf16WLi512ELi12ELi384EEv26Group_norm_nhwc_bwd_params,"aw",@nobits
	.sectionflags	@""
	.align	16
.nv.shared._Z35group_norm_nhwc_bwd_one_pass_kernelI11Fp32IOBf16WLi512ELi12ELi384EEv26Group_norm_nhwc_bwd_params:
	.zero		7296


//--------------------- .nv.shared._Z35group_norm_nhwc_bwd_one_pass_kernelI11Fp32IOFp16WLi64ELi12ELi384EEv26Group_norm_nhwc_bwd_params --------------------------
	.section	.nv.shared._Z35group_norm_nhwc_bwd_one_pass_kernelI11Fp32IOFp16WLi64ELi12ELi384EEv26Group_norm_nhwc_bwd_params,"aw",@nobits
	.sectionflags	@""
	.align	16
.nv.shared._Z35group_norm_nhwc_bwd_one_pass_kernelI11Fp32IOFp16WLi64ELi12ELi384EEv26Group_norm_nhwc_bwd_params:
	.zero		7296


//--------------------- .nv.shared._Z35group_norm_nhwc_bwd_one_pass_kernelI11Fp32IOFp16WLi128ELi12ELi384EEv26Group_norm_nhwc_bwd_params --------------------------
	.section	.nv.shared._Z35group_norm_nhwc_bwd_one_pass_kernelI11Fp32IOFp16WLi128ELi12ELi384EEv26Group_norm_nhwc_bwd_params,"aw",@nobits
	.sectionflags	@""
	.align	16
.nv.shared._Z35group_norm_nhwc_bwd_one_pass_kernelI11Fp32IOFp16WLi128ELi12ELi384EEv26Group_norm_nhwc_bwd_params:
	.zero		7296


//--------------------- .nv.shared._Z35group_norm_nhwc_bwd_one_pass_kernelI11Fp32IOFp16WLi256ELi12ELi384EEv26Group_norm_nhwc_bwd_params --------------------------
	.section	.nv.shared._Z35group_norm_nhwc_bwd_one_pass_kernelI11Fp32IOFp16WLi256ELi12ELi384EEv26Group_norm_nhwc_bwd_params,"aw",@nobits
	.sectionflags	@""
	.align	16
.nv.shared._Z35group_norm_nhwc_bwd_one_pass_kernelI11Fp32IOFp16WLi256ELi12ELi384EEv26Group_norm_nhwc_bwd_params:
	.zero		7296


//--------------------- .nv.shared._Z35group_norm_nhwc_bwd_one_pass_kernelI11Fp32IOFp16WLi512ELi12ELi384EEv26Group_norm_nhwc_bwd_params --------------------------
	.section	.nv.shared._Z35group_norm_nhwc_bwd_one_pass_kernelI11Fp32IOFp16WLi512ELi12ELi384EEv26Group_norm_nhwc_bwd_params,"aw",@nobits
	.sectionflags	@""
	.align	16
.nv.shared._Z35group_norm_nhwc_bwd_one_pass_kernelI11Fp32IOFp16WLi512ELi12ELi384EEv26Group_norm_nhwc_bwd_params:
	.zero		7296


//--------------------- .nv.shared._Z35group_norm_nhwc_fwd_one_pass_kernelI11Bf16IOFp32WLi64ELi12ELi384EEv26Group_norm_nhwc_fwd_params --------------------------
	.section	.nv.shared._Z35group_norm_nhwc_fwd_one_pass_kernelI11Bf16IOFp32WLi64ELi12ELi384EEv26Group_norm_nhwc_fwd_params,"aw",@nobits
	.sectionflags	@""
	.align	8
.nv.shared._Z35group_norm_nhwc_fwd_one_pass_kernelI11Bf16IOFp32WLi64ELi12ELi384EEv26Group_norm_nhwc_fwd_params:
	.zero		1152


//--------------------- .nv.shared._Z35group_norm_nhwc_fwd_one_pass_kernelI11Bf16IOFp32WLi128ELi12ELi384EEv26Group_norm_nhwc_fwd_params --------------------------
	.section	.nv.shared._Z35group_norm_nhwc_fwd_one_pass_kernelI11Bf16IOFp32WLi128ELi12ELi384EEv26Group_norm_nhwc_fwd_params,"aw",@nobits
	.sectionflags	@""
	.align	8
.nv.shared._Z35group_norm_nhwc_fwd_one_pass_kernelI11Bf16IOFp32WLi128ELi12ELi384EEv26Group_norm_nhwc_fwd_params:
	.zero		1152


//--------------------- .nv.shared._Z35group_norm_nhwc_fwd_one_pass_kernelI11Bf16IOFp32WLi256ELi12ELi384EEv26Group_norm_nhwc_fwd_params --------------------------
	.section	.nv.shared._Z35group_norm_nhwc_fwd_one_pass_kernelI11Bf16IOFp32WLi256ELi12ELi384EEv26Group_norm_nhwc_fwd_params,"aw",@nobits
	.sectionflags	@""
	.align	8
.nv.shared._Z35group_norm_nhwc_fwd_one_pass_kernelI11Bf16IOFp32WLi256ELi12ELi384EEv26Group_norm_nhwc_fwd_params:
	.zero		1152


//--------------------- .nv.shared._Z35group_norm_nhwc_fwd_one_pass_kernelI11Bf16IOFp32WLi512ELi12ELi384EEv26Group_norm_nhwc_fwd_params --------------------------
	.section	.nv.shared._Z35group_norm_nhwc_fwd_one_pass_kernelI11Bf16IOFp32WLi512ELi12ELi384EEv26Group_norm_nhwc_fwd_params,"aw",@nobits
	.sectionflags	@""
	.align	8
.nv.shared._Z35group_norm_nhwc_fwd_one_pass_kernelI11Bf16IOFp32WLi512ELi12ELi384EEv26Group_norm_nhwc_fwd_params:
	.zero		1152


//--------------------- .nv.shared._Z35group_norm_nhwc_fwd_one_pass_kernelI11Bf16IOBf16WLi64ELi12ELi384EEv26Group_norm_nhwc_fwd_params --------------------------
	.section	.nv.shared._Z35group_norm_nhwc_fwd_one_pass_kernelI11Bf16IOBf16WLi64ELi12ELi384EEv26Group_norm_nhwc_fwd_params,"aw",@nobits
	.sectionflags	@""
	.align	8
.nv.shared._Z35group_norm_nhwc_fwd_one_pass_kernelI11Bf16IOBf16WLi64ELi12ELi384EEv26Group_norm_nhwc_fwd_params:
	.zero		1152


//--------------------- .nv.shared._Z35group_norm_nhwc_fwd_one_pass_kernelI11Bf16IOBf16WLi128ELi12ELi384EEv26Group_norm_nhwc_fwd_params --------------------------
	.section	.nv.shared._Z35group_norm_nhwc_fwd_one_pass_kernelI11Bf16IOBf16WLi128ELi12ELi384EEv26Group_norm_nhwc_fwd_params,"aw",@nobits
	.sectionflags	@""
	.align	8
.nv.shared._Z35group_norm_nhwc_fwd_one_pass_kernelI11Bf16IOBf16WLi128ELi12ELi384EEv26Group_norm_nhwc_fwd_params:
	.zero		1152


//--------------------- .nv.shared._Z35group_norm_nhwc_fwd_one_pass_kernelI11Bf16IOBf16WLi256ELi12ELi384EEv26Group_norm_nhwc_fwd_params --------------------------
	.section	.nv.shared._Z35group_norm_nhwc_fwd_one_pass_kernelI11Bf16IOBf16WLi256ELi12ELi384EEv26Group_norm_nhwc_fwd_params,"aw",@nobits
	.sectionflags	@""
	.align	8
.nv.shared._Z35group_norm_nhwc_fwd_one_pass_kernelI11Bf16IOBf16WLi256ELi12ELi384EEv26Group_norm_nhwc_fwd_params:
	.zero		1152


//--------------------- .nv.shared._Z35group_norm_nhwc_fwd_one_pass_kernelI11Bf16IOBf16WLi512ELi12ELi384EEv26Group_norm_nhwc_fwd_params --------------------------
	.section	.nv.shared._Z35group_norm_nhwc_fwd_one_pass_kernelI11Bf16IOBf16WLi512ELi12ELi384EEv26Group_norm_nhwc_fwd_params,"aw",@nobits
	.sectionflags	@""
	.align	8
.nv.shared._Z35group_norm_nhwc_fwd_one_pass_kernelI11Bf16IOBf16WLi512ELi12ELi384EEv26Group_norm_nhwc_fwd_params:
	.zero		1152


//--------------------- .nv.shared._Z35group_norm_nhwc_fwd_one_pass_kernelI11Bf16IOFp16WLi64ELi12ELi384EEv26Group_norm_nhwc_fwd_params --------------------------
	.section	.nv.shared._Z35group_norm_nhwc_fwd_one_pass_kernelI11Bf16IOFp16WLi64ELi12ELi384EEv26Group_norm_nhwc_fwd_params,"aw",@nobits
	.sectionflags	@""
	.align	8
.nv.shared._Z35group_norm_nhwc_fwd_one_pass_kernelI11Bf16IOFp16WLi64ELi12ELi384EEv26Group_norm_nhwc_fwd_params:
	.zero		1152


//--------------------- .nv.shared._Z35group_norm_nhwc_fwd_one_pass_kernelI11Bf16IOFp16WLi128ELi12ELi384EEv26Group_norm_nhwc_fwd_params --------------------------
	.section	.nv.shared._Z35group_norm_nhwc_fwd_one_pass_kernelI11Bf16IOFp16WLi128ELi12ELi384EEv26Group_norm_nhwc_fwd_params,"aw",@nobits
	.sectionflags	@""
	.align	8
.nv.shared._Z35group_norm_nhwc_fwd_one_pass_kernelI11Bf16IOFp16WLi128ELi12ELi384EEv26Group_norm_nhwc_fwd_params:
	.zero		1152


//--------------------- .nv.shared._Z35group_norm_nhwc_fwd_one_pass_kernelI11Bf16IOFp16WLi256ELi12ELi384EEv26Group_norm_nhwc_fwd_params --------------------------
	.section	.nv.shared._Z35group_norm_nhwc_fwd_one_pass_kernelI11Bf16IOFp16WLi256ELi12ELi384EEv26Group_norm_nhwc_fwd_params,"aw",@nobits
	.sectionflags	@""
	.align	8
.nv.shared._Z35group_norm_nhwc_fwd_one_pass_kernelI11Bf16IOFp16WLi256ELi12ELi384EEv26Group_norm_nhwc_fwd_params:
	.zero		1152


//--------------------- .nv.shared._Z35group_norm_nhwc_fwd_one_pass_kernelI11Bf16IOFp16WLi512ELi12ELi384EEv26Group_norm_nhwc_fwd_params --------------------------
	.section	.nv.shared._Z35group_norm_nhwc_fwd_one_pass_kernelI11Bf16IOFp16WLi512ELi12ELi384EEv26Group_norm_nhwc_fwd_params,"aw",@nobits
	.sectionflags	@""
	.align	8
.nv.shared._Z35group_norm_nhwc_fwd_one_pass_kernelI11Bf16IOFp16WLi512ELi12ELi384EEv26Group_norm_nhwc_fwd_params:
	.zero		1152


//--------------------- .nv.shared._Z35group_norm_nhwc_fwd_one_pass_kernelI11Fp16IOFp32WLi64ELi12ELi384EEv26Group_norm_nhwc_fwd_params --------------------------
	.section	.nv.shared._Z35group_norm_nhwc_fwd_one_pass_kernelI11Fp16IOFp32WLi64ELi12ELi384EEv26Group_norm_nhwc_fwd_params,"aw",@nobits
	.sectionflags	@""
	.align	8
.nv.shared._Z35group_norm_nhwc_fwd_one_pass_kernelI11Fp16IOFp32WLi64ELi12ELi384EEv26Group_norm_nhwc_fwd_params:
	.zero		1152


//--------------------- .nv.shared._Z35group_norm_nhwc_fwd_one_pass_kernelI11Fp16IOFp32WLi128ELi12ELi384EEv26Group_norm_nhwc_fwd_params --------------------------
	.section	.nv.shared._Z35group_norm_nhwc_fwd_one_pass_kernelI11Fp16IOFp32WLi128ELi12ELi384EEv26Group_norm_nhwc_fwd_params,"aw",@nobits
	.sectionflags	@""
	.align	8
.nv.shared._Z35group_norm_nhwc_fwd_one_pass_kernelI11Fp16IOFp32WLi128ELi12ELi384EEv26Group_norm_nhwc_fwd_params:
	.zero		1152


//--------------------- .nv.shared._Z35group_norm_nhwc_fwd_one_pass_kernelI11Fp16IOFp32WLi256ELi12ELi384EEv26Group_norm_nhwc_fwd_params --------------------------
	.section	.nv.shared._Z35group_norm_nhwc_fwd_one_pass_kernelI11Fp16IOFp32WLi256ELi12ELi384EEv26Group_norm_nhwc_fwd_params,"aw",@nobits
	.sectionflags	@""
	.align	8
.nv.shared._Z35group_norm_nhwc_fwd_one_pass_kernelI11Fp16IOFp32WLi256ELi12ELi384EEv26Group_norm_nhwc_fwd_params:
	.zero		1152


//--------------------- .nv.shared._Z35group_norm_nhwc_fwd_one_pass_kernelI11Fp16IOFp32WLi512ELi12ELi384EEv26Group_norm_nhwc_fwd_params --------------------------
	.section	.nv.shared._Z35group_norm_nhwc_fwd_one_pass_kernelI11Fp16IOFp32WLi512ELi12ELi384EEv26Group_norm_nhwc_fwd_params,"aw",@nobits
	.sectionflags	@""
	.align	8
.nv.shared._Z35group_norm_nhwc_fwd_one_pass_kernelI11Fp16IOFp32WLi512ELi12ELi384EEv26Group_norm_nhwc_fwd_params:
	.zero		1152


//--------------------- .nv.shared._Z35group_norm_nhwc_fwd_one_pass_kernelI11Fp16IOBf16WLi64ELi12ELi384EEv26Group_norm_nhwc_fwd_params --------------------------
	.section	.nv.shared._Z35group_norm_nhwc_fwd_one_pass_kernelI11Fp16IOBf16WLi64ELi12ELi384EEv26Group_norm_nhwc_fwd_params,"aw",@nobits
	.sectionflags	@""
	.align	8
.nv.shared._Z35group_norm_nhwc_fwd_one_pass_kernelI11Fp16IOBf16WLi64ELi12ELi384EEv26Group_norm_nhwc_fwd_params:
	.zero		1152


//--------------------- .nv.shared._Z35group_norm_nhwc_fwd_one_pass_kernelI11Fp16IOBf16WLi128ELi12ELi384EEv26Group_norm_nhwc_fwd_params --------------------------
	.section	.nv.shared._Z35group_norm_nhwc_fwd_one_pass_kernelI11Fp16IOBf16WLi128ELi12ELi384EEv26Group_norm_nhwc_fwd_params,"aw",@nobits
	.sectionflags	@""
	.align	8
.nv.shared._Z35group_norm_nhwc_fwd_one_pass_kernelI11Fp16IOBf16WLi128ELi12ELi384EEv26Group_norm_nhwc_fwd_params:
	.zero		1152


//--------------------- .nv.shared._Z35group_norm_nhwc_fwd_one_pass_kernelI11Fp16IOBf16WLi256ELi12ELi384EEv26Group_norm_nhwc_fwd_params --------------------------
	.section	.nv.shared._Z35group_norm_nhwc_fwd_one_pass_kernelI11Fp16IOBf16WLi256ELi12ELi384EEv26Group_norm_nhwc_fwd_params,"aw",@nobits
	.sectionflags	@""
	.align	8
.nv.shared._Z35group_norm_nhwc_fwd_one_pass_kernelI11Fp16IOBf16WLi256ELi12ELi384EEv26Group_norm_nhwc_fwd_params:
	.zero		1152


//--------------------- .nv.shared._Z35group_norm_nhwc_fwd_one_pass_kernelI11Fp16IOBf16WLi512ELi12ELi384EEv26Group_norm_nhwc_fwd_params --------------------------
	.section	.nv.shared._Z35group_norm_nhwc_fwd_one_pass_kernelI11Fp16IOBf16WLi512ELi12ELi384EEv26Group_norm_nhwc_fwd_params,"aw",@nobits
	.sectionflags	@""
	.align	8
.nv.shared._Z35group_norm_nhwc_fwd_one_pass_kernelI11Fp16IOBf16WLi512ELi12ELi384EEv26Group_norm_nhwc_fwd_params:
	.zero		1152


//--------------------- .nv.shared._Z35group_norm_nhwc_fwd_one_pass_kernelI11Fp16IOFp16WLi64ELi12ELi384EEv26Group_norm_nhwc_fwd_params --------------------------
	.section	.nv.shared._Z35group_norm_nhwc_fwd_one_pass_kernelI11Fp16IOFp16WLi64ELi12ELi384EEv26Group_norm_nhwc_fwd_params,"aw",@nobits
	.sectionflags	@""
	.align	8
.nv.shared._Z35group_norm_nhwc_fwd_one_pass_kernelI11Fp16IOFp16WLi64ELi12ELi384EEv26Group_norm_nhwc_fwd_params:
	.zero		1152


//--------------------- .nv.shared._Z35group_norm_nhwc_fwd_one_pass_kernelI11Fp16IOFp16WLi128ELi12ELi384EEv26Group_norm_nhwc_fwd_params --------------------------
	.section	.nv.shared._Z35group_norm_nhwc_fwd_one_pass_kernelI11Fp16IOFp16WLi128ELi12ELi384EEv26Group_norm_nhwc_fwd_params,"aw",@nobits
	.sectionflags	@""
	.align	8
.nv.shared._Z35group_norm_nhwc_fwd_one_pass_kernelI11Fp16IOFp16WLi128ELi12ELi384EEv26Group_norm_nhwc_fwd_params:
	.zero		1152


//--------------------- .nv.shared._Z35group_norm_nhwc_fwd_one_pass_kernelI11Fp16IOFp16WLi256ELi12ELi384EEv26Group_norm_nhwc_fwd_params --------------------------
	.section	.nv.shared._Z35group_norm_nhwc_fwd_one_pass_kernelI11Fp16IOFp16WLi256ELi12ELi384EEv26Group_norm_nhwc_fwd_params,"aw",@nobits
	.sectionflags	@""
	.align	8
.nv.shared._Z35group_norm_nhwc_fwd_one_pass_kernelI11Fp16IOFp16WLi256ELi12ELi384EEv26Group_norm_nhwc_fwd_params:
	.zero		1152


//--------------------- .nv.shared._Z35group_norm_nhwc_fwd_one_pass_kernelI11Fp16IOFp16WLi512ELi12ELi384EEv26Group_norm_nhwc_fwd_params --------------------------
	.section	.nv.shared._Z35group_norm_nhwc_fwd_one_pass_kernelI11Fp16IOFp16WLi512ELi12ELi384EEv26Group_norm_nhwc_fwd_params,"aw",@nobits
	.sectionflags	@""
	.align	8
.nv.shared._Z35group_norm_nhwc_fwd_one_pass_kernelI11Fp16IOFp16WLi512ELi12ELi384EEv26Group_norm_nhwc_fwd_params:
	.zero		1152


//--------------------- .nv.shared._Z35group_norm_nhwc_fwd_one_pass_kernelI11Fp32IOFp32WLi64ELi12ELi384EEv26Group_norm_nhwc_fwd_params --------------------------
	.section	.nv.shared._Z35group_norm_nhwc_fwd_one_pass_kernelI11Fp32IOFp32WLi64ELi12ELi384EEv26Group_norm_nhwc_fwd_params,"aw",@nobits
	.sectionflags	@""
	.align	8
.nv.shared._Z35group_norm_nhwc_fwd_one_pass_kernelI11Fp32IOFp32WLi64ELi12ELi384EEv26Group_norm_nhwc_fwd_params:
	.zero		1152


//--------------------- .nv.shared._Z35group_norm_nhwc_fwd_one_pass_kernelI11Fp32IOFp32WLi128ELi12ELi384EEv26Group_norm_nhwc_fwd_params --------------------------
	.section	.nv.shared._Z35group_norm_nhwc_fwd_one_pass_kernelI11Fp32IOFp32WLi128ELi12ELi384EEv26Group_norm_nhwc_fwd_params,"aw",@nobits
	.sectionflags	@""
	.align	8
.nv.shared._Z35group_norm_nhwc_fwd_one_pass_kernelI11Fp32IOFp32WLi128ELi12ELi384EEv26Group_norm_nhwc_fwd_params:
	.zero		1152


//--------------------- .nv.shared._Z35group_norm_nhwc_fwd_one_pass_kernelI11Fp32IOFp32WLi256ELi12ELi384EEv26Group_norm_nhwc_fwd_params --------------------------
	.section	.nv.shared._Z35group_norm_nhwc_fwd_one_pass_kernelI11Fp32IOFp32WLi256ELi12ELi384EEv26Group_norm_nhwc_fwd_params,"aw",@nobits
	.sectionflags	@""
	.align	8
.nv.shared._Z35group_norm_nhwc_fwd_one_pass_kernelI11Fp32IOFp32WLi256ELi12ELi384EEv26Group_norm_nhwc_fwd_params:
	.zero		1152


//--------------------- .nv.shared._Z35group_norm_nhwc_fwd_one_pass_kernelI11Fp32IOFp32WLi512ELi12ELi384EEv26Group_norm_nhwc_fwd_params --------------------------
	.section	.nv.shared._Z35group_norm_nhwc_fwd_one_pass_kernelI11Fp32IOFp32WLi512ELi12ELi384EEv26Group_norm_nhwc_fwd_params,"aw",@nobits
	.sectionflags	@""
	.align	8
.nv.shared._Z35group_norm_nhwc_fwd_one_pass_kernelI11Fp32IOFp32WLi512ELi12ELi384EEv26Group_norm_nhwc_fwd_params:
	.zero		1152


//--------------------- .nv.shared._Z35group_norm_nhwc_fwd_one_pass_kernelI11Fp32IOBf16WLi64ELi12ELi384EEv26Group_norm_nhwc_fwd_params --------------------------
	.section	.nv.shared._Z35group_norm_nhwc_fwd_one_pass_kernelI11Fp32IOBf16WLi64ELi12ELi384EEv26Group_norm_nhwc_fwd_params,"aw",@nobits
	.sectionflags	@""
	.align	8
.nv.shared._Z35group_norm_nhwc_fwd_one_pass_kernelI11Fp32IOBf16WLi64ELi12ELi384EEv26Group_norm_nhwc_fwd_params:
	.zero		1152


//--------------------- .nv.shared._Z35group_norm_nhwc_fwd_one_pass_kernelI11Fp32IOBf16WLi128ELi12ELi384EEv26Group_norm_nhwc_fwd_params --------------------------
	.section	.nv.shared._Z35group_norm_nhwc_fwd_one_pass_kernelI11Fp32IOBf16WLi128ELi12ELi384EEv26Group_norm_nhwc_fwd_params,"aw",@nobits
	.sectionflags	@""
	.align	8
.nv.shared._Z35group_norm_nhwc_fwd_one_pass_kernelI11Fp32IOBf16WLi128ELi12ELi384EEv26Group_norm_nhwc_fwd_params:
	.zero		1152


//--------------------- .nv.shared._Z35group_norm_nhwc_fwd_one_pass_kernelI11Fp32IOBf16WLi256ELi12ELi384EEv26Group_norm_nhwc_fwd_params --------------------------
	.section	.nv.shared._Z35group_norm_nhwc_fwd_one_pass_kernelI11Fp32IOBf16WLi256ELi12ELi384EEv26Group_norm_nhwc_fwd_params,"aw",@nobits
	.sectionflags	@""
	.align	8
.nv.shared._Z35group_norm_nhwc_fwd_one_pass_kernelI11Fp32IOBf16WLi256ELi12ELi384EEv26Group_norm_nhwc_fwd_params:
	.zero		1152


//--------------------- .nv.shared._Z35group_norm_nhwc_fwd_one_pass_kernelI11Fp32IOBf16WLi512ELi12ELi384EEv26Group_norm_nhwc_fwd_params --------------------------
	.section	.nv.shared._Z35group_norm_nhwc_fwd_one_pass_kernelI11Fp32IOBf16WLi512ELi12ELi384EEv26Group_norm_nhwc_fwd_params,"aw",@nobits
	.sectionflags	@""
	.align	8
.nv.shared._Z35group_norm_nhwc_fwd_one_pass_kernelI11Fp32IOBf16WLi512ELi12ELi384EEv26Group_norm_nhwc_fwd_params:
	.zero		1152


//--------------------- .nv.shared._Z35group_norm_nhwc_fwd_one_pass_kernelI11Fp32IOFp16WLi64ELi12ELi384EEv26Group_norm_nhwc_fwd_params --------------------------
	.section	.nv.shared._Z35group_norm_nhwc_fwd_one_pass_kernelI11Fp32IOFp16WLi64ELi12ELi384EEv26Group_norm_nhwc_fwd_params,"aw",@nobits
	.sectionflags	@""
	.align	8
.nv.shared._Z35group_norm_nhwc_fwd_one_pass_kernelI11Fp32IOFp16WLi64ELi12ELi384EEv26Group_norm_nhwc_fwd_params:
	.zero		1152


//--------------------- .nv.shared._Z35group_norm_nhwc_fwd_one_pass_kernelI11Fp32IOFp16WLi128ELi12ELi384EEv26Group_norm_nhwc_fwd_params --------------------------
	.section	.nv.shared._Z35group_norm_nhwc_fwd_one_pass_kernelI11Fp32IOFp16WLi128ELi12ELi384EEv26Group_norm_nhwc_fwd_params,"aw",@nobits
	.sectionflags	@""
	.align	8
.nv.shared._Z35group_norm_nhwc_fwd_one_pass_kernelI11Fp32IOFp16WLi128ELi12ELi384EEv26Group_norm_nhwc_fwd_params:
	.zero		1152


//--------------------- .nv.shared._Z35group_norm_nhwc_fwd_one_pass_kernelI11Fp32IOFp16WLi256ELi12ELi384EEv26Group_norm_nhwc_fwd_params --------------------------
	.section	.nv.shared._Z35group_norm_nhwc_fwd_one_pass_kernelI11Fp32IOFp16WLi256ELi12ELi384EEv26Group_norm_nhwc_fwd_params,"aw",@nobits
	.sectionflags	@""
	.align	8
.nv.shared._Z35group_norm_nhwc_fwd_one_pass_kernelI11Fp32IOFp16WLi256ELi12ELi384EEv26Group_norm_nhwc_fwd_params:
	.zero		1152


//--------------------- .nv.shared._Z35group_norm_nhwc_fwd_one_pass_kernelI11Fp32IOFp16WLi512ELi12ELi384EEv26Group_norm_nhwc_fwd_params --------------------------
	.section	.nv.shared._Z35group_norm_nhwc_fwd_one_pass_kernelI11Fp32IOFp16WLi512ELi12ELi384EEv26Group_norm_nhwc_fwd_params,"aw",@nobits
	.sectionflags	@""
	.align	8
.nv.shared._Z35group_norm_nhwc_fwd_one_pass_kernelI11Fp32IOFp16WLi512ELi12ELi384EEv26Group_norm_nhwc_fwd_params:
	.zero		1152


//--------------------- .nv.constant0._ZN3cub17CUB_300001_SM_9006detail11EmptyKernelIvEEvv --------------------------
	.section	.nv.constant0._ZN3cub17CUB_300001_SM_9006detail11EmptyKernelIvEEvv,"a",@progbits
	.sectionflags	@""
	.align	4
.nv.constant0._ZN3cub17CUB_300001_SM_9006detail11EmptyKernelIvEEvv:
	.zero		528


//--------------------- .nv.constant0._Z35group_norm_nhwc_bwd_one_pass_kernelI11Bf16IOFp32WLi64ELi12ELi384EEv26Group_norm_nhwc_bwd_params --------------------------
	.section	.nv.constant0._Z35group_norm_nhwc_bwd_one_pass_kernelI11Bf16IOFp32WLi64ELi12ELi384EEv26Group_norm_nhwc_bwd_params,"a",@progbits
	.sectionflags	@""
	.align	4
.nv.constant0._Z35group_norm_nhwc_bwd_one_pass_kernelI11Bf16IOFp32WLi64ELi12ELi384EEv26Group_norm_nhwc_bwd_params:
	.zero		712


//--------------------- .nv.constant0._Z35group_norm_nhwc_bwd_one_pass_kernelI11Bf16IOFp32WLi128ELi12ELi384EEv26Group_norm_nhwc_bwd_params --------------------------
	.section	.nv.constant0._Z35group_norm_nhwc_bwd_one_pass_kernelI11Bf16IOFp32WLi128ELi12ELi384EEv26Group_norm_nhwc_bwd_params,"a",@progbits
	.sectionflags	@""
	.align	4
.nv.constant0._Z35group_norm_nhwc_bwd_one_pass_kernelI11Bf16IOFp32WLi128ELi12ELi384EEv26Group_norm_nhwc_bwd_params:
	.zero		712


//--------------------- .nv.constant0._Z35group_norm_nhwc_bwd_one_pass_kernelI11Bf16IOFp32WLi256ELi12ELi384EEv26Group_norm_nhwc_bwd_params --------------------------
	.section	.nv.constant0._Z35group_norm_nhwc_bwd_one_pass_kernelI11Bf16IOFp32WLi256ELi12ELi384EEv26Group_norm_nhwc_bwd_params,"a",@progbits
	.sectionflags	@""
	.align	4
.nv.constant0._Z35group_norm_nhwc_bwd_one_pass_kernelI11Bf16IOFp32WLi256ELi12ELi384EEv26Group_norm_nhwc_bwd_params:
	.zero		712


//--------------------- .nv.constant0._Z35group_norm_nhwc_bwd_one_pass_kernelI11Bf16IOFp32WLi512ELi12ELi384EEv26Group_norm_nhwc_bwd_params --------------------------
	.section	.nv.constant0._Z35group_norm_nhwc_bwd_one_pass_kernelI11Bf16IOFp32WLi512ELi12ELi384EEv26Group_norm_nhwc_bwd_params,"a",@progbits
	.sectionflags	@""
	.align	4
.nv.constant0._Z35group_norm_nhwc_bwd_one_pass_kernelI11Bf16IOFp32WLi512ELi12ELi384EEv26Group_norm_nhwc_bwd_params:
	.zero		712


//--------------------- .nv.constant0._Z35group_norm_nhwc_bwd_one_pass_kernelI11Bf16IOBf16WLi64ELi12ELi384EEv26Group_norm_nhwc_bwd_params --------------------------
	.section	.nv.constant0._Z35group_norm_nhwc_bwd_one_pass_kernelI11Bf16IOBf16WLi64ELi12ELi384EEv26Group_norm_nhwc_bwd_params,"a",@progbits
	.sectionflags	@""
	.align	4
.nv.constant0._Z35group_norm_nhwc_bwd_one_pass_kernelI11Bf16IOBf16WLi64ELi12ELi384EEv26Group_norm_nhwc_bwd_params:
	.zero		712


//--------------------- .nv.constant0._Z35group_norm_nhwc_bwd_one_pass_kernelI11Bf16IOBf16WLi128ELi12ELi384EEv26Group_norm_nhwc_bwd_params --------------------------
	.section	.nv.constant0._Z35group_norm_nhwc_bwd_one_pass_kernelI11Bf16IOBf16WLi128ELi12ELi384EEv26Group_norm_nhwc_bwd_params,"a",@progbits
	.sectionflags	@""
	.align	4
.nv.constant0._Z35group_norm_nhwc_bwd_one_pass_kernelI11Bf16IOBf16WLi128ELi12ELi384EEv26Group_norm_nhwc_bwd_params:
	.zero		712


//--------------------- .nv.constant0._Z35group_norm_nhwc_bwd_one_pass_kernelI11Bf16IOBf16WLi256ELi12ELi384EEv26Group_norm_nhwc_bwd_params --------------------------
	.section	.nv.constant0._Z35group_norm_nhwc_bwd_one_pass_kernelI11Bf16IOBf16WLi256ELi12ELi384EEv26Group_norm_nhwc_bwd_params,"a",@progbits
	.sectionflags	@""
	.align	4
.nv.constant0._Z35group_norm_nhwc_bwd_one_pass_kernelI11Bf16IOBf16WLi256ELi12ELi384EEv26Group_norm_nhwc_bwd_params:
	.zero		712


//--------------------- .nv.constant0._Z35group_norm_nhwc_bwd_one_pass_kernelI11Bf16IOBf16WLi512ELi12ELi384EEv26Group_norm_nhwc_bwd_params --------------------------
	.section	.nv.constant0._Z35group_norm_nhwc_bwd_one_pass_kernelI11Bf16IOBf16WLi512ELi12ELi384EEv26Group_norm_nhwc_bwd_params,"a",@progbits
	.sectionflags	@""
	.align	4
.nv.constant0._Z35group_norm_nhwc_bwd_one_pass_kernelI11Bf16IOBf16WLi512ELi12ELi384EEv26Group_norm_nhwc_bwd_params:
	.zero		712


//--------------------- .nv.constant0._Z35group_norm_nhwc_bwd_one_pass_kernelI11Bf16IOFp16WLi64ELi12ELi384EEv26Group_norm_nhwc_bwd_params --------------------------
	.section	.nv.constant0._Z35group_norm_nhwc_bwd_one_pass_kernelI11Bf16IOFp16WLi64ELi12ELi384EEv26Group_norm_nhwc_bwd_params,"a",@progbits
	.sectionflags	@""
	.align	4
.nv.constant0._Z35group_norm_nhwc_bwd_one_pass_kernelI11Bf16IOFp16WLi64ELi12ELi384EEv26Group_norm_nhwc_bwd_params:
	.zero		712


//--------------------- .nv.constant0._Z35group_norm_nhwc_bwd_one_pass_kernelI11Bf16IOFp16WLi128ELi12ELi384EEv26Group_norm_nhwc_bwd_params --------------------------
	.section	.nv.constant0._Z35group_norm_nhwc_bwd_one_pass_kernelI11Bf16IOFp16WLi128ELi12ELi384EEv26Group_norm_nhwc_bwd_params,"a",@progbits
	.sectionflags	@""
	.align	4
.nv.constant0._Z35group_norm_nhwc_bwd_one_pass_kernelI11Bf16IOFp16WLi128ELi12ELi384EEv26Group_norm_nhwc_bwd_params:
	.zero		712


//--------------------- .nv.constant0._Z35group_norm_nhwc_bwd_one_pass_kernelI11Bf16IOFp16WLi256ELi12ELi384EEv26Group_norm_nhwc_bwd_params --------------------------
	.section	.nv.constant0._Z35group_norm_nhwc_bwd_one_pass_kernelI11Bf16IOFp16WLi256ELi12ELi384EEv26Group_norm_nhwc_bwd_params,"a",@progbits
	.sectionflags	@""
	.align	4
.nv.constant0._Z35group_norm_nhwc_bwd_one_pass_kernelI11Bf16IOFp16WLi256ELi12ELi384EEv26Group_norm_nhwc_bwd_params:
	.zero		712


//--------------------- .nv.constant0._Z35group_norm_nhwc_bwd_one_pass_kernelI11Bf16IOFp16WLi512ELi12ELi384EEv26Group_norm_nhwc_bwd_params --------------------------
	.section	.nv.constant0._Z35group_norm_nhwc_bwd_one_pass_kernelI11Bf16IOFp16WLi512ELi12ELi384EEv26Group_norm_nhwc_bwd_params,"a",@progbits
	.sectionflags	@""
	.align	4
.nv.constant0._Z35group_norm_nhwc_bwd_one_pass_kernelI11Bf16IOFp16WLi512ELi12ELi384EEv26Group_norm_nhwc_bwd_params:
	.zero		712


//--------------------- .nv.constant0._Z35group_norm_nhwc_bwd_one_pass_kernelI11Fp16IOFp32WLi64ELi12ELi384EEv26Group_norm_nhwc_bwd_params --------------------------
	.section	.nv.constant0._Z35group_norm_nhwc_bwd_one_pass_kernelI11Fp16IOFp32WLi64ELi12ELi384EEv26Group_norm_nhwc_bwd_params,"a",@progbits
	.sectionflags	@""
	.align	4
.nv.constant0._Z35group_norm_nhwc_bwd_one_pass_kernelI11Fp16IOFp32WLi64ELi12ELi384EEv26Group_norm_nhwc_bwd_params:
	.zero		712


//--------------------- .nv.constant0._Z35group_norm_nhwc_bwd_one_pass_kernelI11Fp16IOFp32WLi128ELi12ELi384EEv26Group_norm_nhwc_bwd_params --------------------------
	.section	.nv.constant0._Z35group_norm_nhwc_bwd_one_pass_kernelI11Fp16IOFp32WLi128ELi12ELi384EEv26Group_norm_nhwc_bwd_params,"a",@progbits
	.sectionflags	@""
	.align	4
.nv.constant0._Z35group_norm_nhwc_bwd_one_pass_kernelI11Fp16IOFp32WLi128ELi12ELi384EEv26Group_norm_nhwc_bwd_params:
	.zero		712


//--------------------- .nv.constant0._Z35group_norm_nhwc_bwd_one_pass_kernelI11Fp16IOFp32WLi256ELi12ELi384EEv26Group_norm_nhwc_bwd_params --------------------------
	.section	.nv.constant0._Z35group_norm_nhwc_bwd_one_pass_kernelI11Fp16IOFp32WLi256ELi12ELi384EEv26Group_norm_nhwc_bwd_params,"a",@progbits
	.sectionflags	@""
	.align	4
.nv.constant0._Z35group_norm_nhwc_bwd_one_pass_kernelI11Fp16IOFp32WLi256ELi12ELi384EEv26Group_norm_nhwc_bwd_params:
	.zero		712


//--------------------- .nv.constant0._Z35group_norm_nhwc_bwd_one_pass_kernelI11Fp16IOFp32WLi512ELi12ELi384EEv26Group_norm_nhwc_bwd_params --------------------------
	.section	.nv.constant0._Z35group_norm_nhwc_bwd_one_pass_kernelI11Fp16IOFp32WLi512ELi12ELi384EEv26Group_norm_nhwc_bwd_params,"a",@progbits
	.sectionflags	@""
	.align	4
.nv.constant0._Z35group_norm_nhwc_bwd_one_pass_kernelI11Fp16IOFp32WLi512ELi12ELi384EEv26Group_norm_nhwc_bwd_params:
	.zero		712


//--------------------- .nv.constant0._Z35group_norm_nhwc_bwd_one_pass_kernelI11Fp16IOBf16WLi64ELi12ELi384EEv26Group_norm_nhwc_bwd_params --------------------------
	.section	.nv.constant0._Z35group_norm_nhwc_bwd_one_pass_kernelI11Fp16IOBf16WLi64ELi12ELi384EEv26Group_norm_nhwc_bwd_params,"a",@progbits
	.sectionflags	@""
	.align	4
.nv.constant0._Z35group_norm_nhwc_bwd_one_pass_kernelI11Fp16IOBf16WLi64ELi12ELi384EEv26Group_norm_nhwc_bwd_params:
	.zero		712


//--------------------- .nv.constant0._Z35group_norm_nhwc_bwd_one_pass_kernelI11Fp16IOBf16WLi128ELi12ELi384EEv26Group_norm_nhwc_bwd_params --------------------------
	.section	.nv.constant0._Z35group_norm_nhwc_bwd_one_pass_kernelI11Fp16IOBf16WLi128ELi12ELi384EEv26Group_norm_nhwc_bwd_params,"a",@progbits
	.sectionflags	@""
	.align	4
.nv.constant0._Z35group_norm_nhwc_bwd_one_pass_kernelI11Fp16IOBf16WLi128ELi12ELi384EEv26Group_norm_nhwc_bwd_params:
	.zero		712


//--------------------- .nv.constant0._Z35group_norm_nhwc_bwd_one_pass_kernelI11Fp16IOBf16WLi256ELi12ELi384EEv26Group_norm_nhwc_bwd_params --------------------------
	.section	.nv.constant0._Z35group_norm_nhwc_bwd_one_pass_kernelI11Fp16IOBf16WLi256ELi12ELi384EEv26Group_norm_nhwc_bwd_params,"a",@progbits
	.sectionflags	@""
	.align	4
.nv.constant0._Z35group_norm_nhwc_bwd_one_pass_kernelI11Fp16IOBf16WLi256ELi12ELi384EEv26Group_norm_nhwc_bwd_params:
	.zero		712


//--------------------- .nv.constant0._Z35group_norm_nhwc_bwd_one_pass_kernelI11Fp16IOBf16WLi512ELi12ELi384EEv26Group_norm_nhwc_bwd_params --------------------------
	.section	.nv.constant0._Z35group_norm_nhwc_bwd_one_pass_kernelI11Fp16IOBf16WLi512ELi12ELi384EEv26Group_norm_nhwc_bwd_params,"a",@progbits
	.sectionflags	@""
	.align	4
.nv.constant0._Z35group_norm_nhwc_bwd_one_pass_kernelI11Fp16IOBf16WLi512ELi12ELi384EEv26Group_norm_nhwc_bwd_params:
	.zero		712


//--------------------- .nv.constant0._Z35group_norm_nhwc_bwd_one_pass_kernelI11Fp16IOFp16WLi64ELi12ELi384EEv26Group_norm_nhwc_bwd_params --------------------------
	.section	.nv.constant0._Z35group_norm_nhwc_bwd_one_pass_kernelI11Fp16IOFp16WLi64ELi12ELi384EEv26Group_norm_nhwc_bwd_params,"a",@progbits
	.sectionflags	@""
	.align	4
.nv.constant0._Z35group_norm_nhwc_bwd_one_pass_kernelI11Fp16IOFp16WLi64ELi12ELi384EEv26Group_norm_nhwc_bwd_params:
	.zero		712


//--------------------- .nv.constant0._Z35group_norm_nhwc_bwd_one_pass_kernelI11Fp16IOFp16WLi128ELi12ELi384EEv26Group_norm_nhwc_bwd_params --------------------------
	.section	.nv.constant0._Z35group_norm_nhwc_bwd_one_pass_kernelI11Fp16IOFp16WLi128ELi12ELi384EEv26Group_norm_nhwc_bwd_params,"a",@progbits
	.sectionflags	@""
	.align	4
.nv.constant0._Z35group_norm_nhwc_bwd_one_pass_kernelI11Fp16IOFp16WLi128ELi12ELi384EEv26Group_norm_nhwc_bwd_params:
	.zero		712


//--------------------- .nv.constant0._Z35group_norm_nhwc_bwd_one_pass_kernelI11Fp16IOFp16WLi256ELi12ELi384EEv26Group_norm_nhwc_bwd_params --------------------------
	.section	.nv.constant0._Z35group_norm_nhwc_bwd_one_pass_kernelI11Fp16IOFp16WLi256ELi12ELi384EEv26Group_norm_nhwc_bwd_params,"a",@progbits
	.sectionflags	@""
	.align	4
.nv.constant0._Z35group_norm_nhwc_bwd_one_pass_kernelI11Fp16IOFp16WLi256ELi12ELi384EEv26Group_norm_nhwc_bwd_params:
	.zero		712


//--------------------- .nv.constant0._Z35group_norm_nhwc_bwd_one_pass_kernelI11Fp16IOFp16WLi512ELi12ELi384EEv26Group_norm_nhwc_bwd_params --------------------------
	.section	.nv.constant0._Z35group_norm_nhwc_bwd_one_pass_kernelI11Fp16IOFp16WLi512ELi12ELi384EEv26Group_norm_nhwc_bwd_params,"a",@progbits
	.sectionflags	@""
	.align	4
.nv.constant0._Z35group_norm_nhwc_bwd_one_pass_kernelI11Fp16IOFp16WLi512ELi12ELi384EEv26Group_norm_nhwc_bwd_params:
	.zero		712


//--------------------- .nv.constant0._Z35group_norm_nhwc_bwd_one_pass_kernelI11Fp32IOFp32WLi64ELi12ELi384EEv26Group_norm_nhwc_bwd_params --------------------------
	.section	.nv.constant0._Z35group_norm_nhwc_bwd_one_pass_kernelI11Fp32IOFp32WLi64ELi12ELi384EEv26Group_norm_nhwc_bwd_params,"a",@progbits
	.sectionflags	@""
	.align	4
.nv.constant0._Z35group_norm_nhwc_bwd_one_pass_kernelI11Fp32IOFp32WLi64ELi12ELi384EEv26Group_norm_nhwc_bwd_params:
	.zero		712


//--------------------- .nv.constant0._Z35group_norm_nhwc_bwd_one_pass_kernelI11Fp32IOFp32WLi128ELi12ELi384EEv26Group_norm_nhwc_bwd_params --------------------------
	.section	.nv.constant0._Z35group_norm_nhwc_bwd_one_pass_kernelI11Fp32IOFp32WLi128ELi12ELi384EEv26Group_norm_nhwc_bwd_params,"a",@progbits
	.sectionflags	@""
	.align	4
.nv.constant0._Z35group_norm_nhwc_bwd_one_pass_kernelI11Fp32IOFp32WLi128ELi12ELi384EEv26Group_norm_nhwc_bwd_params:
	.zero		712


//--------------------- .nv.constant0._Z35group_norm_nhwc_bwd_one_pass_kernelI11Fp32IOFp32WLi256ELi12ELi384EEv26Group_norm_nhwc_bwd_params --------------------------
	.section	.nv.constant0._Z35group_norm_nhwc_bwd_one_pass_kernelI11Fp32IOFp32WLi256ELi12ELi384EEv26Group_norm_nhwc_bwd_params,"a",@progbits
	.sectionflags	@""
	.align	4
.nv.constant0._Z35group_norm_nhwc_bwd_one_pass_kernelI11Fp32IOFp32WLi256ELi12ELi384EEv26Group_norm_nhwc_bwd_params:
	.zero		712


//--------------------- .nv.constant0._Z35group_norm_nhwc_bwd_one_pass_kernelI11Fp32IOFp32WLi512ELi12ELi384EEv26Group_norm_nhwc_bwd_params --------------------------
	.section	.nv.constant0._Z35group_norm_nhwc_bwd_one_pass_kernelI11Fp32IOFp32WLi512ELi12ELi384EEv26Group_norm_nhwc_bwd_params,"a",@progbits
	.sectionflags	@""
	.align	4
.nv.constant0._Z35group_norm_nhwc_bwd_one_pass_kernelI11Fp32IOFp32WLi512ELi12ELi384EEv26Group_norm_nhwc_bwd_params:
	.zero		712


//--------------------- .nv.constant0._Z35group_norm_nhwc_bwd_one_pass_kernelI11Fp32IOBf16WLi64ELi12ELi384EEv26Group_norm_nhwc_bwd_params --------------------------
	.section	.nv.constant0._Z35group_norm_nhwc_bwd_one_pass_kernelI11Fp32IOBf16WLi64ELi12ELi384EEv26Group_norm_nhwc_bwd_params,"a",@progbits
	.sectionflags	@""
	.align	4
.nv.constant0._Z35group_norm_nhwc_bwd_one_pass_kernelI11Fp32IOBf16WLi64ELi12ELi384EEv26Group_norm_nhwc_bwd_params:
	.zero		712


//--------------------- .nv.constant0._Z35group_norm_nhwc_bwd_one_pass_kernelI11Fp32IOBf16WLi128ELi12ELi384EEv26Group_norm_nhwc_bwd_params --------------------------
	.section	.nv.constant0._Z35group_norm_nhwc_bwd_one_pass_kernelI11Fp32IOBf16WLi128ELi12ELi384EEv26Group_norm_nhwc_bwd_params,"a",@progbits
	.sectionflags	@""
	.align	4
.nv.constant0._Z35group_norm_nhwc_bwd_one_pass_kernelI11Fp32IOBf16WLi128ELi12ELi384EEv26Group_norm_nhwc_bwd_params:
	.zero		712


//--------------------- .nv.constant0._Z35group_norm_nhwc_bwd_one_pass_kernelI11Fp32IOBf16WLi256ELi12ELi384EEv26Group_norm_nhwc_bwd_params --------------------------
	.section	.nv.constant0._Z35group_norm_nhwc_bwd_one_pass_kernelI11Fp32IOBf16WLi256ELi12ELi384EEv26Group_norm_nhwc_bwd_params,"a",@progbits
	.sectionflags	@""
	.align	4
.nv.constant0._Z35group_norm_nhwc_bwd_one_pass_kernelI11Fp32IOBf16WLi256ELi12ELi384EEv26Group_norm_nhwc_bwd_params:
	.zero		712


//--------------------- .nv.constant0._Z35group_norm_nhwc_bwd_one_pass_kernelI11Fp32IOBf16WLi512ELi12ELi384EEv26Group_norm_nhwc_bwd_params --------------------------
	.section	.nv.constant0._Z35group_norm_nhwc_bwd_one_pass_kernelI11Fp32IOBf16WLi512ELi12ELi384EEv26Group_norm_nhwc_bwd_params,"a",@progbits
	.sectionflags	@""
	.align	4
.nv.constant0._Z35group_norm_nhwc_bwd_one_pass_kernelI11Fp32IOBf16WLi512ELi12ELi384EEv26Group_norm_nhwc_bwd_params:
	.zero		712


//--------------------- .nv.constant0._Z35group_norm_nhwc_bwd_one_pass_kernelI11Fp32IOFp16WLi64ELi12ELi384EEv26Group_norm_nhwc_bwd_params --------------------------
	.section	.nv.constant0._Z35group_norm_nhwc_bwd_one_pass_kernelI11Fp32IOFp16WLi64ELi12ELi384EEv26Group_norm_nhwc_bwd_params,"a",@progbits
	.sectionflags	@""
	.align	4
.nv.constant0._Z35group_norm_nhwc_bwd_one_pass_kernelI11Fp32IOFp16WLi64ELi12ELi384EEv26Group_norm_nhwc_bwd_params:
	.zero		712


//--------------------- .nv.constant0._Z35group_norm_nhwc_bwd_one_pass_kernelI11Fp32IOFp16WLi128ELi12ELi384EEv26Group_norm_nhwc_bwd_params --------------------------
	.section	.nv.constant0._Z35group_norm_nhwc_bwd_one_pass_kernelI11Fp32IOFp16WLi128ELi12ELi384EEv26Group_norm_nhwc_bwd_params,"a",@progbits
	.sectionflags	@""
	.align	4
.nv.constant0._Z35group_norm_nhwc_bwd_one_pass_kernelI11Fp32IOFp16WLi128ELi12ELi384EEv26Group_norm_nhwc_bwd_params:
	.zero		712


//--------------------- .nv.constant0._Z35group_norm_nhwc_bwd_one_pass_kernelI11Fp32IOFp16WLi256ELi12ELi384EEv26Group_norm_nhwc_bwd_params --------------------------
	.section	.nv.constant0._Z35group_norm_nhwc_bwd_one_pass_kernelI11Fp32IOFp16WLi256ELi12ELi384EEv26Group_norm_nhwc_bwd_params,"a",@progbits
	.sectionflags	@""
	.align	4
.nv.constant0._Z35group_norm_nhwc_bwd_one_pass_kernelI11Fp32IOFp16WLi256ELi12ELi384EEv26Group_norm_nhwc_bwd_params:
	.zero		712


//--------------------- .nv.constant0._Z35group_norm_nhwc_bwd_one_pass_kernelI11Fp32IOFp16WLi512ELi12ELi384EEv26Group_norm_nhwc_bwd_params --------------------------
	.section	.nv.constant0._Z35group_norm_nhwc_bwd_one_pass_kernelI11Fp32IOFp16WLi512ELi12ELi384EEv26Group_norm_nhwc_bwd_params,"a",@progbits
	.sectionflags	@""
	.align	4
.nv.constant0._Z35group_norm_nhwc_bwd_one_pass_kernelI11Fp32IOFp16WLi512ELi12ELi384EEv26Group_norm_nhwc_bwd_params:
	.zero		712


//--------------------- .nv.constant0._Z35group_norm_nhwc_fwd_one_pass_kernelI11Bf16IOFp32WLi64ELi12ELi384EEv26Group_norm_nhwc_fwd_params --------------------------
	.section	.nv.constant0._Z35group_norm_nhwc_fwd_one_pass_kernelI11Bf16IOFp32WLi64ELi12ELi384EEv26Group_norm_nhwc_fwd_params,"a",@progbits
	.sectionflags	@""
	.align	4
.nv.constant0._Z35group_norm_nhwc_fwd_one_pass_kernelI11Bf16IOFp32WLi64ELi12ELi384EEv26Group_norm_nhwc_fwd_params:
	.zero		688


//--------------------- .nv.constant0._Z35group_norm_nhwc_fwd_one_pass_kernelI11Bf16IOFp32WLi128ELi12ELi384EEv26Group_norm_nhwc_fwd_params --------------------------
	.section	.nv.constant0._Z35group_norm_nhwc_fwd_one_pass_kernelI11Bf16IOFp32WLi128ELi12ELi384EEv26Group_norm_nhwc_fwd_params,"a",@progbits
	.sectionflags	@""
	.align	4
.nv.constant0._Z35group_norm_nhwc_fwd_one_pass_kernelI11Bf16IOFp32WLi128ELi12ELi384EEv26Group_norm_nhwc_fwd_params:
	.zero		688


//--------------------- .nv.constant0._Z35group_norm_nhwc_fwd_one_pass_kernelI11Bf16IOFp32WLi256ELi12ELi384EEv26Group_norm_nhwc_fwd_params --------------------------
	.section	.nv.constant0._Z35group_norm_nhwc_fwd_one_pass_kernelI11Bf16IOFp32WLi256ELi12ELi384EEv26Group_norm_nhwc_fwd_params,"a",@progbits
	.sectionflags	@""
	.align	4
.nv.constant0._Z35group_norm_nhwc_fwd_one_pass_kernelI11Bf16IOFp32WLi256ELi12ELi384EEv26Group_norm_nhwc_fwd_params:
	.zero		688


//--------------------- .nv.constant0._Z35group_norm_nhwc_fwd_one_pass_kernelI11Bf16IOFp32WLi512ELi12ELi384EEv26Group_norm_nhwc_fwd_params --------------------------
	.section	.nv.constant0._Z35group_norm_nhwc_fwd_one_pass_kernelI11Bf16IOFp32WLi512ELi12ELi384EEv26Group_norm_nhwc_fwd_params,"a",@progbits
	.sectionflags	@""
	.align	4
.nv.constant0._Z35group_norm_nhwc_fwd_one_pass_kernelI11Bf16IOFp32WLi512ELi12ELi384EEv26Group_norm_nhwc_fwd_params:
	.zero		688


//--------------------- .nv.constant0._Z35group_norm_nhwc_fwd_one_pass_kernelI11Bf16IOBf16WLi64ELi12ELi384EEv26Group_norm_nhwc_fwd_params --------------------------
	.section	.nv.constant0._Z35group_norm_nhwc_fwd_one_pass_kernelI11Bf16IOBf16WLi64ELi12ELi384EEv26Group_norm_nhwc_fwd_params,"a",@progbits
	.sectionflags	@""
	.align	4
.nv.constant0._Z35group_norm_nhwc_fwd_one_pass_kernelI11Bf16IOBf16WLi64ELi12ELi384EEv26Group_norm_nhwc_fwd_params:
	.zero		688


//--------------------- .nv.constant0._Z35group_norm_nhwc_fwd_one_pass_kernelI11Bf16IOBf16WLi128ELi12ELi384EEv26Group_norm_nhwc_fwd_params --------------------------
	.section	.nv.constant0._Z35group_norm_nhwc_fwd_one_pass_kernelI11Bf16IOBf16WLi128ELi12ELi384EEv26Group_norm_nhwc_fwd_params,"a",@progbits
	.sectionflags	@""
	.align	4
.nv.constant0._Z35group_norm_nhwc_fwd_one_pass_kernelI11Bf16IOBf16WLi128ELi12ELi384EEv26Group_norm_nhwc_fwd_params:
	.zero		688


//--------------------- .nv.constant0._Z35group_norm_nhwc_fwd_one_pass_kernelI11Bf16IOBf16WLi256ELi12ELi384EEv26Group_norm_nhwc_fwd_params --------------------------
	.section	.nv.constant0._Z35group_norm_nhwc_fwd_one_pass_kernelI11Bf16IOBf16WLi256ELi12ELi384EEv26Group_norm_nhwc_fwd_params,"a",@progbits
	.sectionflags	@""
	.align	4
.nv.constant0._Z35group_norm_nhwc_fwd_one_pass_kernelI11Bf16IOBf16WLi256ELi12ELi384EEv26Group_norm_nhwc_fwd_params:
	.zero		688


//--------------------- .nv.constant0._Z35group_norm_nhwc_fwd_one_pass_kernelI11Bf16IOBf16WLi512ELi12ELi384EEv26Group_norm_nhwc_fwd_params --------------------------
	.section	.nv.constant0._Z35group_norm_nhwc_fwd_one_pass_kernelI11Bf16IOBf16WLi512ELi12ELi384EEv26Group_norm_nhwc_fwd_params,"a",@progbits
	.sectionflags	@""
	.align	4
.nv.constant0._Z35group_norm_nhwc_fwd_one_pass_kernelI11Bf16IOBf16WLi512ELi12ELi384EEv26Group_norm_nhwc_fwd_params:
	.zero		688


//--------------------- .nv.constant0._Z35group_norm_nhwc_fwd_one_pass_kernelI11Bf16IOFp16WLi64ELi12ELi384EEv26Group_norm_nhwc_fwd_params --------------------------
	.section	.nv.constant0._Z35group_norm_nhwc_fwd_one_pass_kernelI11Bf16IOFp16WLi64ELi12ELi384EEv26Group_norm_nhwc_fwd_params,"a",@progbits
	.sectionflags	@""
	.align	4
.nv.constant0._Z35group_norm_nhwc_fwd_one_pass_kernelI11Bf16IOFp16WLi64ELi12ELi384EEv26Group_norm_nhwc_fwd_params:
	.zero		688


//--------------------- .nv.constant0._Z35group_norm_nhwc_fwd_one_pass_kernelI11Bf16IOFp16WLi128ELi12ELi384EEv26Group_norm_nhwc_fwd_params --------------------------
	.section	.nv.constant0._Z35group_norm_nhwc_fwd_one_pass_kernelI11Bf16IOFp16WLi128ELi12ELi384EEv26Group_norm_nhwc_fwd_params,"a",@progbits
	.sectionflags	@""
	.align	4
.nv.constant0._Z35group_norm_nhwc_fwd_one_pass_kernelI11Bf16IOFp16WLi128ELi12ELi384EEv26Group_norm_nhwc_fwd_params:
	.zero		688


//--------------------- .nv.constant0._Z35group_norm_nhwc_fwd_one_pass_kernelI11Bf16IOFp16WLi256ELi12ELi384EEv26Group_norm_nhwc_fwd_params --------------------------
	.section	.nv.constant0._Z35group_norm_nhwc_fwd_one_pass_kernelI11Bf16IOFp16WLi256ELi12ELi384EEv26Group_norm_nhwc_fwd_params,"a",@progbits
	.sectionflags	@""
	.align	4
.nv.constant0._Z35group_norm_nhwc_fwd_one_pass_kernelI11Bf16IOFp16WLi256ELi12ELi384EEv26Group_norm_nhwc_fwd_params:
	.zero		688


//--------------------- .nv.constant0._Z35group_norm_nhwc_fwd_one_pass_kernelI11Bf16IOFp16WLi512ELi12ELi384EEv26Group_norm_nhwc_fwd_params --------------------------
	.section	.nv.constant0._Z35group_norm_nhwc_fwd_one_pass_kernelI11Bf16IOFp16WLi512ELi12ELi384EEv26Group_norm_nhwc_fwd_params,"a",@progbits
	.sectionflags	@""
	.align	4
.nv.constant0._Z35group_norm_nhwc_fwd_one_pass_kernelI11Bf16IOFp16WLi512ELi12ELi384EEv26Group_norm_nhwc_fwd_params:
	.zero		688


//--------------------- .nv.constant0._Z35group_norm_nhwc_fwd_one_pass_kernelI11Fp16IOFp32WLi64ELi12ELi384EEv26Group_norm_nhwc_fwd_params --------------------------
	.section	.nv.constant0._Z35group_norm_nhwc_fwd_one_pass_kernelI11Fp16IOFp32WLi64ELi12ELi384EEv26Group_norm_nhwc_fwd_params,"a",@progbits
	.sectionflags	@""
	.align	4
.nv.constant0._Z35group_norm_nhwc_fwd_one_pass_kernelI11Fp16IOFp32WLi64ELi12ELi384EEv26Group_norm_nhwc_fwd_params:
	.zero		688


//--------------------- .nv.constant0._Z35group_norm_nhwc_fwd_one_pass_kernelI11Fp16IOFp32WLi128ELi12ELi384EEv26Group_norm_nhwc_fwd_params --------------------------
	.section	.nv.constant0._Z35group_norm_nhwc_fwd_one_pass_kernelI11Fp16IOFp32WLi128ELi12ELi384EEv26Group_norm_nhwc_fwd_params,"a",@progbits
	.sectionflags	@""
	.align	4
.nv.constant0._Z35group_norm_nhwc_fwd_one_pass_kernelI11Fp16IOFp32WLi128ELi12ELi384EEv26Group_norm_nhwc_fwd_params:
	.zero		688


//--------------------- .nv.constant0._Z35group_norm_nhwc_fwd_one_pass_kernelI11Fp16IOFp32WLi256ELi12ELi384EEv26Group_norm_nhwc_fwd_params --------------------------
	.section	.nv.constant0._Z35group_norm_nhwc_fwd_one_pass_kernelI11Fp16IOFp32WLi256ELi12ELi384EEv26Group_norm_nhwc_fwd_params,"a",@progbits
	.sectionflags	@""
	.align	4
.nv.constant0._Z35group_norm_nhwc_fwd_one_pass_kernelI11Fp16IOFp32WLi256ELi12ELi384EEv26Group_norm_nhwc_fwd_params:
	.zero		688


//--------------------- .nv.constant0._Z35group_norm_nhwc_fwd_one_pass_kernelI11Fp16IOFp32WLi512ELi12ELi384EEv26Group_norm_nhwc_fwd_params --------------------------
	.section	.nv.constant0._Z35group_norm_nhwc_fwd_one_pass_kernelI11Fp16IOFp32WLi512ELi12ELi384EEv26Group_norm_nhwc_fwd_params,"a",@progbits
	.sectionflags	@""
	.align	4
.nv.constant0._Z35group_norm_nhwc_fwd_one_pass_kernelI11Fp16IOFp32WLi512ELi12ELi384EEv26Group_norm_nhwc_fwd_params:
	.zero		688


//--------------------- .nv.constant0._Z35group_norm_nhwc_fwd_one_pass_kernelI11Fp16IOBf16WLi64ELi12ELi384EEv26Group_norm_nhwc_fwd_params --------------------------
	.section	.nv.constant0._Z35group_norm_nhwc_fwd_one_pass_kernelI11Fp16IOBf16WLi64ELi12ELi384EEv26Group_norm_nhwc_fwd_params,"a",@progbits
	.sectionflags	@""
	.align	4
.nv.constant0._Z35group_norm_nhwc_fwd_one_pass_kernelI11Fp16IOBf16WLi64ELi12ELi384EEv26Group_norm_nhwc_fwd_params:
	.zero		688


//--------------------- .nv.constant0._Z35group_norm_nhwc_fwd_one_pass_kernelI11Fp16IOBf16WLi128ELi12ELi384EEv26Group_norm_nhwc_fwd_params --------------------------
	.section	.nv.constant0._Z35group_norm_nhwc_fwd_one_pass_kernelI11Fp16IOBf16WLi128ELi12ELi384EEv26Group_norm_nhwc_fwd_params,"a",@progbits
	.sectionflags	@""
	.align	4
.nv.constant0._Z35group_norm_nhwc_fwd_one_pass_kernelI11Fp16IOBf16WLi128ELi12ELi384EEv26Group_norm_nhwc_fwd_params:
	.zero		688


//--------------------- .nv.constant0._Z35group_norm_nhwc_fwd_one_pass_kernelI11Fp16IOBf16WLi256ELi12ELi384EEv26Group_norm_nhwc_fwd_params --------------------------
	.section	.nv.constant0._Z35group_norm_nhwc_fwd_one_pass_kernelI11Fp16IOBf16WLi256ELi12ELi384EEv26Group_norm_nhwc_fwd_params,"a",@progbits
	.sectionflags	@""
	.align	4
.nv.constant0._Z35group_norm_nhwc_fwd_one_pass_kernelI11Fp16IOBf16WLi256ELi12ELi384EEv26Group_norm_nhwc_fwd_params:
	.zero		688


//--------------------- .nv.constant0._Z35group_norm_nhwc_fwd_one_pass_kernelI11Fp16IOBf16WLi512ELi12ELi384EEv26Group_norm_nhwc_fwd_params --------------------------
	.section	.nv.constant0._Z35group_norm_nhwc_fwd_one_pass_kernelI11Fp16IOBf16WLi512ELi12ELi384EEv26Group_norm_nhwc_fwd_params,"a",@progbits
	.sectionflags	@""
	.align	4
.nv.constant0._Z35group_norm_nhwc_fwd_one_pass_kernelI11Fp16IOBf16WLi512ELi12ELi384EEv26Group_norm_nhwc_fwd_params:
	.zero		688


//--------------------- .nv.constant0._Z35group_norm_nhwc_fwd_one_pass_kernelI11Fp16IOFp16WLi64ELi12ELi384EEv26Group_norm_nhwc_fwd_params --------------------------
	.section	.nv.constant0._Z35group_norm_nhwc_fwd_one_pass_kernelI11Fp16IOFp16WLi64ELi12ELi384EEv26Group_norm_nhwc_fwd_params,"a",@progbits
	.sectionflags	@""
	.align	4
.nv.constant0._Z35group_norm_nhwc_fwd_one_pass_kernelI11Fp16IOFp16WLi64ELi12ELi384EEv26Group_norm_nhwc_fwd_params:
	.zero		688


//--------------------- .nv.constant0._Z35group_norm_nhwc_fwd_one_pass_kernelI11Fp16IOFp16WLi128ELi12ELi384EEv26Group_norm_nhwc_fwd_params --------------------------
	.section	.nv.constant0._Z35group_norm_nhwc_fwd_one_pass_kernelI11Fp16IOFp16WLi128ELi12ELi384EEv26Group_norm_nhwc_fwd_params,"a",@progbits
	.sectionflags	@""
	.align	4
.nv.constant0._Z35group_norm_nhwc_fwd_one_pass_kernelI11Fp16IOFp16WLi128ELi12ELi384EEv26Group_norm_nhwc_fwd_params:
	.zero		688


//--------------------- .nv.constant0._Z35group_norm_nhwc_fwd_one_pass_kernelI11Fp16IOFp16WLi256ELi12ELi384EEv26Group_norm_nhwc_fwd_params --------------------------
	.section	.nv.constant0._Z35group_norm_nhwc_fwd_one_pass_kernelI11Fp16IOFp16WLi256ELi12ELi384EEv26Group_norm_nhwc_fwd_params,"a",@progbits
	.sectionflags	@""
	.align	4
.nv.constant0._Z35group_norm_nhwc_fwd_one_pass_kernelI11Fp16IOFp16WLi256ELi12ELi384EEv26Group_norm_nhwc_fwd_params:
	.zero		688


//--------------------- .nv.constant0._Z35group_norm_nhwc_fwd_one_pass_kernelI11Fp16IOFp16WLi512ELi12ELi384EEv26Group_norm_nhwc_fwd_params --------------------------
	.section	.nv.constant0._Z35group_norm_nhwc_fwd_one_pass_kernelI11Fp16IOFp16WLi512ELi12ELi384EEv26Group_norm_nhwc_fwd_params,"a",@progbits
	.sectionflags	@""
	.align	4
.nv.constant0._Z35group_norm_nhwc_fwd_one_pass_kernelI11Fp16IOFp16WLi512ELi12ELi384EEv26Group_norm_nhwc_fwd_params:
	.zero		688


//--------------------- .nv.constant0._Z35group_norm_nhwc_fwd_one_pass_kernelI11Fp32IOFp32WLi64ELi12ELi384EEv26Group_norm_nhwc_fwd_params --------------------------
	.section	.nv.constant0._Z35group_norm_nhwc_fwd_one_pass_kernelI11Fp32IOFp32WLi64ELi12ELi384EEv26Group_norm_nhwc_fwd_params,"a",@progbits
	.sectionflags	@""
	.align	4
.nv.constant0._Z35group_norm_nhwc_fwd_one_pass_kernelI11Fp32IOFp32WLi64ELi12ELi384EEv26Group_norm_nhwc_fwd_params:
	.zero		688


//--------------------- .nv.constant0._Z35group_norm_nhwc_fwd_one_pass_kernelI11Fp32IOFp32WLi128ELi12ELi384EEv26Group_norm_nhwc_fwd_params --------------------------
	.section	.nv.constant0._Z35group_norm_nhwc_fwd_one_pass_kernelI11Fp32IOFp32WLi128ELi12ELi384EEv26Group_norm_nhwc_fwd_params,"a",@progbits
	.sectionflags	@""
	.align	4
.nv.constant0._Z35group_norm_nhwc_fwd_one_pass_kernelI11Fp32IOFp32WLi128ELi12ELi384EEv26Group_norm_nhwc_fwd_params:
	.zero		688


//--------------------- .nv.constant0._Z35group_norm_nhwc_fwd_one_pass_kernelI11Fp32IOFp32WLi256ELi12ELi384EEv26Group_norm_nhwc_fwd_params --------------------------
	.section	.nv.constant0._Z35group_norm_nhwc_fwd_one_pass_kernelI11Fp32IOFp32WLi256ELi12ELi384EEv26Group_norm_nhwc_fwd_params,"a",@progbits
	.sectionflags	@""
	.align	4
.nv.constant0._Z35group_norm_nhwc_fwd_one_pass_kernelI11Fp32IOFp32WLi256ELi12ELi384EEv26Group_norm_nhwc_fwd_params:
	.zero		688


//--------------------- .nv.constant0._Z35group_norm_nhwc_fwd_one_pass_kernelI11Fp32IOFp32WLi512ELi12ELi384EEv26Group_norm_nhwc_fwd_params --------------------------
	.section	.nv.constant0._Z35group_norm_nhwc_fwd_one_pass_kernelI11Fp32IOFp32WLi512ELi12ELi384EEv26Group_norm_nhwc_fwd_params,"a",@progbits
	.sectionflags	@""
	.align	4
.nv.constant0._Z35group_norm_nhwc_fwd_one_pass_kernelI11Fp32IOFp32WLi512ELi12ELi384EEv26Group_norm_nhwc_fwd_params:
	.zero		688


//--------------------- .nv.constant0._Z35group_norm_nhwc_fwd_one_pass_kernelI11Fp32IOBf16WLi64ELi12ELi384EEv26Group_norm_nhwc_fwd_params --------------------------
	.section	.nv.constant0._Z35group_norm_nhwc_fwd_one_pass_kernelI11Fp32IOBf16WLi64ELi12ELi384EEv26Group_norm_nhwc_fwd_params,"a",@progbits
	.sectionflags	@""
	.align	4
.nv.constant0._Z35group_norm_nhwc_fwd_one_pass_kernelI11Fp32IOBf16WLi64ELi12ELi384EEv26Group_norm_nhwc_fwd_params:
	.zero		688


//--------------------- .nv.constant0._Z35group_norm_nhwc_fwd_one_pass_kernelI11Fp32IOBf16WLi128ELi12ELi384EEv26Group_norm_nhwc_fwd_params --------------------------
	.section	.nv.constant0._Z35group_norm_nhwc_fwd_one_pass_kernelI11Fp32IOBf16WLi128ELi12ELi384EEv26Group_norm_nhwc_fwd_params,"a",@progbits
	.sectionflags	@""
	.align	4
.nv.constant0._Z35group_norm_nhwc_fwd_one_pass_kernelI11Fp32IOBf16WLi128ELi12ELi384EEv26Group_norm_nhwc_fwd_params:
	.zero		688


//--------------------- .nv.constant0._Z35group_norm_nhwc_fwd_one_pass_kernelI11Fp32IOBf16WLi256ELi12ELi384EEv26Group_norm_nhwc_fwd_params --------------------------
	.section	.nv.constant0._Z35group_norm_nhwc_fwd_one_pass_kernelI11Fp32IOBf16WLi256ELi12ELi384EEv26Group_norm_nhwc_fwd_params,"a",@progbits
	.sectionflags	@""
	.align	4
.nv.constant0._Z35group_norm_nhwc_fwd_one_pass_kernelI11Fp32IOBf16WLi256ELi12ELi384EEv26Group_norm_nhwc_fwd_params:
	.zero		688


//--------------------- .nv.constant0._Z35group_norm_nhwc_fwd_one_pass_kernelI11Fp32IOBf16WLi512ELi12ELi384EEv26Group_norm_nhwc_fwd_params --------------------------
	.section	.nv.constant0._Z35group_norm_nhwc_fwd_one_pass_kernelI11Fp32IOBf16WLi512ELi12ELi384EEv26Group_norm_nhwc_fwd_params,"a",@progbits
	.sectionflags	@""
	.align	4
.nv.constant0._Z35group_norm_nhwc_fwd_one_pass_kernelI11Fp32IOBf16WLi512ELi12ELi384EEv26Group_norm_nhwc_fwd_params:
	.zero		688


//--------------------- .nv.constant0._Z35group_norm_nhwc_fwd_one_pass_kernelI11Fp32IOFp16WLi64ELi12ELi384EEv26Group_norm_nhwc_fwd_params --------------------------
	.section	.nv.constant0._Z35group_norm_nhwc_fwd_one_pass_kernelI11Fp32IOFp16WLi64ELi12ELi384EEv26Group_norm_nhwc_fwd_params,"a",@progbits
	.sectionflags	@""
	.align	4
.nv.constant0._Z35group_norm_nhwc_fwd_one_pass_kernelI11Fp32IOFp16WLi64ELi12ELi384EEv26Group_norm_nhwc_fwd_params:
	.zero		688


//--------------------- .nv.constant0._Z35group_norm_nhwc_fwd_one_pass_kernelI11Fp32IOFp16WLi128ELi12ELi384EEv26Group_norm_nhwc_fwd_params --------------------------
	.section	.nv.constant0._Z35group_norm_nhwc_fwd_one_pass_kernelI11Fp32IOFp16WLi128ELi12ELi384EEv26Group_norm_nhwc_fwd_params,"a",@progbits
	.sectionflags	@""
	.align	4
.nv.constant0._Z35group_norm_nhwc_fwd_one_pass_kernelI11Fp32IOFp16WLi128ELi12ELi384EEv26Group_norm_nhwc_fwd_params:
	.zero		688


//--------------------- .nv.constant0._Z35group_norm_nhwc_fwd_one_pass_kernelI11Fp32IOFp16WLi256ELi12ELi384EEv26Group_norm_nhwc_fwd_params --------------------------
	.section	.nv.constant0._Z35group_norm_nhwc_fwd_one_pass_kernelI11Fp32IOFp16WLi256ELi12ELi384EEv26Group_norm_nhwc_fwd_params,"a",@progbits
	.sectionflags	@""
	.align	4
.nv.constant0._Z35group_norm_nhwc_fwd_one_pass_kernelI11Fp32IOFp16WLi256ELi12ELi384EEv26Group_norm_nhwc_fwd_params:
	.zero		688


//--------------------- .nv.constant0._Z35group_norm_nhwc_fwd_one_pass_kernelI11Fp32IOFp16WLi512ELi12ELi384EEv26Group_norm_nhwc_fwd_params --------------------------
	.section	.nv.constant0._Z35group_norm_nhwc_fwd_one_pass_kernelI11Fp32IOFp16WLi512ELi12ELi384EEv26Group_norm_nhwc_fwd_params,"a",@progbits
	.sectionflags	@""
	.align	4
.nv.constant0._Z35group_norm_nhwc_fwd_one_pass_kernelI11Fp32IOFp16WLi512ELi12ELi384EEv26Group_norm_nhwc_fwd_params:
	.zero		688


//--------------------- SYMBOLS --------------------------

	.type		.nv.reservedSmem.offset0,@object
	.size		.nv.reservedSmem.offset0,0x4
